//
// Generated by NVIDIA NVVM Compiler
//
// Compiler Build ID: CL-36424714
// Cuda compilation tools, release 13.0, V13.0.88
// Based on NVVM 20.0.0
//

.version 9.0
.target sm_100
.address_size 64

	// .globl	_ZN3cub18CUB_300001_SM_10006detail11EmptyKernelIvEEvv
// _ZZN3cub18CUB_300001_SM_10006detail4scan16DeviceScanKernelINS2_10policy_hubIjjjjN4cuda3std3__44plusIvEEE10Policy1000EN6thrust24THRUST_300001_SM_1000_NS6detail15normal_iteratorINSD_10device_ptrIjEEEESI_NS0_13ScanTileStateIjLb1EEES9_NS0_8NullTypeEjjLb0ESL_EEvT0_T1_T2_iT3_T4_T5_E12temp_storage has been demoted
// _ZZN3cub18CUB_300001_SM_10006detail4scan16DeviceScanKernelINS2_10policy_hubIjjjmN4cuda3std3__44plusIvEEE10Policy1000EN6thrust24THRUST_300001_SM_1000_NS6detail15normal_iteratorINSD_10device_ptrIjEEEESI_NS0_13ScanTileStateIjLb1EEES9_NS0_8NullTypeEmjLb0ESL_EEvT0_T1_T2_iT3_T4_T5_E12temp_storage has been demoted
.global .align 1 .b8 _ZN34_INTERNAL_4f5cff37_4_k_cu_5b369c474cuda3std3__45__cpo5beginE[1];
.global .align 1 .b8 _ZN34_INTERNAL_4f5cff37_4_k_cu_5b369c474cuda3std3__45__cpo3endE[1];
.global .align 1 .b8 _ZN34_INTERNAL_4f5cff37_4_k_cu_5b369c474cuda3std3__45__cpo6cbeginE[1];
.global .align 1 .b8 _ZN34_INTERNAL_4f5cff37_4_k_cu_5b369c474cuda3std3__45__cpo4cendE[1];
.global .align 1 .b8 _ZN34_INTERNAL_4f5cff37_4_k_cu_5b369c474cuda3std3__45__cpo6rbeginE[1];
.global .align 1 .b8 _ZN34_INTERNAL_4f5cff37_4_k_cu_5b369c474cuda3std3__45__cpo4rendE[1];
.global .align 1 .b8 _ZN34_INTERNAL_4f5cff37_4_k_cu_5b369c474cuda3std3__45__cpo7crbeginE[1];
.global .align 1 .b8 _ZN34_INTERNAL_4f5cff37_4_k_cu_5b369c474cuda3std3__45__cpo5crendE[1];
.global .align 1 .b8 _ZN34_INTERNAL_4f5cff37_4_k_cu_5b369c474cuda3std3__436_GLOBAL__N__4f5cff37_4_k_cu_5b369c476ignoreE[1];
.global .align 1 .b8 _ZN34_INTERNAL_4f5cff37_4_k_cu_5b369c474cuda3std3__419piecewise_constructE[1];
.global .align 1 .b8 _ZN34_INTERNAL_4f5cff37_4_k_cu_5b369c474cuda3std3__48in_placeE[1];
.global .align 1 .b8 _ZN34_INTERNAL_4f5cff37_4_k_cu_5b369c474cuda3std3__420unreachable_sentinelE[1];
.global .align 1 .b8 _ZN34_INTERNAL_4f5cff37_4_k_cu_5b369c474cuda3std3__47nulloptE[1];
.global .align 1 .b8 _ZN34_INTERNAL_4f5cff37_4_k_cu_5b369c474cuda3std3__48unexpectE[1];
.global .align 1 .b8 _ZN34_INTERNAL_4f5cff37_4_k_cu_5b369c474cuda3std6ranges3__45__cpo4swapE[1];
.global .align 1 .b8 _ZN34_INTERNAL_4f5cff37_4_k_cu_5b369c474cuda3std6ranges3__45__cpo9iter_moveE[1];
.global .align 1 .b8 _ZN34_INTERNAL_4f5cff37_4_k_cu_5b369c474cuda3std6ranges3__45__cpo5beginE[1];
.global .align 1 .b8 _ZN34_INTERNAL_4f5cff37_4_k_cu_5b369c474cuda3std6ranges3__45__cpo3endE[1];
.global .align 1 .b8 _ZN34_INTERNAL_4f5cff37_4_k_cu_5b369c474cuda3std6ranges3__45__cpo6cbeginE[1];
.global .align 1 .b8 _ZN34_INTERNAL_4f5cff37_4_k_cu_5b369c474cuda3std6ranges3__45__cpo4cendE[1];
.global .align 1 .b8 _ZN34_INTERNAL_4f5cff37_4_k_cu_5b369c474cuda3std6ranges3__45__cpo7advanceE[1];
.global .align 1 .b8 _ZN34_INTERNAL_4f5cff37_4_k_cu_5b369c474cuda3std6ranges3__45__cpo9iter_swapE[1];
.global .align 1 .b8 _ZN34_INTERNAL_4f5cff37_4_k_cu_5b369c474cuda3std6ranges3__45__cpo4nextE[1];
.global .align 1 .b8 _ZN34_INTERNAL_4f5cff37_4_k_cu_5b369c474cuda3std6ranges3__45__cpo4prevE[1];
.global .align 1 .b8 _ZN34_INTERNAL_4f5cff37_4_k_cu_5b369c474cuda3std6ranges3__45__cpo4dataE[1];
.global .align 1 .b8 _ZN34_INTERNAL_4f5cff37_4_k_cu_5b369c474cuda3std6ranges3__45__cpo5cdataE[1];
.global .align 1 .b8 _ZN34_INTERNAL_4f5cff37_4_k_cu_5b369c474cuda3std6ranges3__45__cpo4sizeE[1];
.global .align 1 .b8 _ZN34_INTERNAL_4f5cff37_4_k_cu_5b369c474cuda3std6ranges3__45__cpo5ssizeE[1];
.global .align 1 .b8 _ZN34_INTERNAL_4f5cff37_4_k_cu_5b369c474cuda3std6ranges3__45__cpo8distanceE[1];
.global .align 1 .b8 _ZN34_INTERNAL_4f5cff37_4_k_cu_5b369c476thrust24THRUST_300001_SM_1000_NS8cuda_cub3parE[1];
.global .align 1 .b8 _ZN34_INTERNAL_4f5cff37_4_k_cu_5b369c476thrust24THRUST_300001_SM_1000_NS8cuda_cub10par_nosyncE[1];
.global .align 1 .b8 _ZN34_INTERNAL_4f5cff37_4_k_cu_5b369c476thrust24THRUST_300001_SM_1000_NS6system6detail10sequential3seqE[1];
.global .align 1 .b8 _ZN34_INTERNAL_4f5cff37_4_k_cu_5b369c476thrust24THRUST_300001_SM_1000_NS6system3cpp3parE[1];
.global .align 1 .b8 _ZN34_INTERNAL_4f5cff37_4_k_cu_5b369c476thrust24THRUST_300001_SM_1000_NS12placeholders2_1E[1];
.global .align 1 .b8 _ZN34_INTERNAL_4f5cff37_4_k_cu_5b369c476thrust24THRUST_300001_SM_1000_NS12placeholders2_2E[1];
.global .align 1 .b8 _ZN34_INTERNAL_4f5cff37_4_k_cu_5b369c476thrust24THRUST_300001_SM_1000_NS12placeholders2_3E[1];
.global .align 1 .b8 _ZN34_INTERNAL_4f5cff37_4_k_cu_5b369c476thrust24THRUST_300001_SM_1000_NS12placeholders2_4E[1];
.global .align 1 .b8 _ZN34_INTERNAL_4f5cff37_4_k_cu_5b369c476thrust24THRUST_300001_SM_1000_NS12placeholders2_5E[1];
.global .align 1 .b8 _ZN34_INTERNAL_4f5cff37_4_k_cu_5b369c476thrust24THRUST_300001_SM_1000_NS12placeholders2_6E[1];
.global .align 1 .b8 _ZN34_INTERNAL_4f5cff37_4_k_cu_5b369c476thrust24THRUST_300001_SM_1000_NS12placeholders2_7E[1];
.global .align 1 .b8 _ZN34_INTERNAL_4f5cff37_4_k_cu_5b369c476thrust24THRUST_300001_SM_1000_NS12placeholders2_8E[1];
.global .align 1 .b8 _ZN34_INTERNAL_4f5cff37_4_k_cu_5b369c476thrust24THRUST_300001_SM_1000_NS12placeholders2_9E[1];
.global .align 1 .b8 _ZN34_INTERNAL_4f5cff37_4_k_cu_5b369c476thrust24THRUST_300001_SM_1000_NS12placeholders3_10E[1];
.global .align 1 .b8 _ZN34_INTERNAL_4f5cff37_4_k_cu_5b369c476thrust24THRUST_300001_SM_1000_NS3seqE[1];
.global .align 1 .b8 _ZN34_INTERNAL_4f5cff37_4_k_cu_5b369c476thrust24THRUST_300001_SM_1000_NS6deviceE[1];

.visible .entry _ZN3cub18CUB_300001_SM_10006detail11EmptyKernelIvEEvv()
{


	ret;

}
	// .globl	_ZN3cub18CUB_300001_SM_10006detail9transform16transform_kernelINS2_10policy_hubILb1EN4cuda3std3__45tupleIJN6thrust24THRUST_300001_SM_1000_NS17constant_iteratorIjNSA_11use_defaultESC_EEEEEE10policy1000EiNS7_10__identityENSA_20permutation_iteratorINSA_6detail15normal_iteratorINSA_10device_ptrIjEEEENSK_INSL_IKjEEEEEEJSD_EEEvT0_iT1_T2_DpNS2_10kernel_argIT3_EE
.visible .entry _ZN3cub18CUB_300001_SM_10006detail9transform16transform_kernelINS2_10policy_hubILb1EN4cuda3std3__45tupleIJN6thrust24THRUST_300001_SM_1000_NS17constant_iteratorIjNSA_11use_defaultESC_EEEEEE10policy1000EiNS7_10__identityENSA_20permutation_iteratorINSA_6detail15normal_iteratorINSA_10device_ptrIjEEEENSK_INSL_IKjEEEEEEJSD_EEEvT0_iT1_T2_DpNS2_10kernel_argIT3_EE(
	.param .u32 _ZN3cub18CUB_300001_SM_10006detail9transform16transform_kernelINS2_10policy_hubILb1EN4cuda3std3__45tupleIJN6thrust24THRUST_300001_SM_1000_NS17constant_iteratorIjNSA_11use_defaultESC_EEEEEE10policy1000EiNS7_10__identityENSA_20permutation_iteratorINSA_6detail15normal_iteratorINSA_10device_ptrIjEEEENSK_INSL_IKjEEEEEEJSD_EEEvT0_iT1_T2_DpNS2_10kernel_argIT3_EE_param_0,
	.param .u32 _ZN3cub18CUB_300001_SM_10006detail9transform16transform_kernelINS2_10policy_hubILb1EN4cuda3std3__45tupleIJN6thrust24THRUST_300001_SM_1000_NS17constant_iteratorIjNSA_11use_defaultESC_EEEEEE10policy1000EiNS7_10__identityENSA_20permutation_iteratorINSA_6detail15normal_iteratorINSA_10device_ptrIjEEEENSK_INSL_IKjEEEEEEJSD_EEEvT0_iT1_T2_DpNS2_10kernel_argIT3_EE_param_1,
	.param .align 1 .b8 _ZN3cub18CUB_300001_SM_10006detail9transform16transform_kernelINS2_10policy_hubILb1EN4cuda3std3__45tupleIJN6thrust24THRUST_300001_SM_1000_NS17constant_iteratorIjNSA_11use_defaultESC_EEEEEE10policy1000EiNS7_10__identityENSA_20permutation_iteratorINSA_6detail15normal_iteratorINSA_10device_ptrIjEEEENSK_INSL_IKjEEEEEEJSD_EEEvT0_iT1_T2_DpNS2_10kernel_argIT3_EE_param_2[1],
	.param .align 8 .b8 _ZN3cub18CUB_300001_SM_10006detail9transform16transform_kernelINS2_10policy_hubILb1EN4cuda3std3__45tupleIJN6thrust24THRUST_300001_SM_1000_NS17constant_iteratorIjNSA_11use_defaultESC_EEEEEE10policy1000EiNS7_10__identityENSA_20permutation_iteratorINSA_6detail15normal_iteratorINSA_10device_ptrIjEEEENSK_INSL_IKjEEEEEEJSD_EEEvT0_iT1_T2_DpNS2_10kernel_argIT3_EE_param_3[16],
	.param .align 8 .b8 _ZN3cub18CUB_300001_SM_10006detail9transform16transform_kernelINS2_10policy_hubILb1EN4cuda3std3__45tupleIJN6thrust24THRUST_300001_SM_1000_NS17constant_iteratorIjNSA_11use_defaultESC_EEEEEE10policy1000EiNS7_10__identityENSA_20permutation_iteratorINSA_6detail15normal_iteratorINSA_10device_ptrIjEEEENSK_INSL_IKjEEEEEEJSD_EEEvT0_iT1_T2_DpNS2_10kernel_argIT3_EE_param_4[16]
)
.maxntid 128
{
	.reg .pred 	%p<49>;
	.reg .b32 	%r<160>;
	.reg .b64 	%rd<170>;

	ld.param.u32 	%r1, [_ZN3cub18CUB_300001_SM_10006detail9transform16transform_kernelINS2_10policy_hubILb1EN4cuda3std3__45tupleIJN6thrust24THRUST_300001_SM_1000_NS17constant_iteratorIjNSA_11use_defaultESC_EEEEEE10policy1000EiNS7_10__identityENSA_20permutation_iteratorINSA_6detail15normal_iteratorINSA_10device_ptrIjEEEENSK_INSL_IKjEEEEEEJSD_EEEvT0_iT1_T2_DpNS2_10kernel_argIT3_EE_param_4+8];
	ld.param.u32 	%r56, [_ZN3cub18CUB_300001_SM_10006detail9transform16transform_kernelINS2_10policy_hubILb1EN4cuda3std3__45tupleIJN6thrust24THRUST_300001_SM_1000_NS17constant_iteratorIjNSA_11use_defaultESC_EEEEEE10policy1000EiNS7_10__identityENSA_20permutation_iteratorINSA_6detail15normal_iteratorINSA_10device_ptrIjEEEENSK_INSL_IKjEEEEEEJSD_EEEvT0_iT1_T2_DpNS2_10kernel_argIT3_EE_param_0];
	ld.param.u64 	%rd13, [_ZN3cub18CUB_300001_SM_10006detail9transform16transform_kernelINS2_10policy_hubILb1EN4cuda3std3__45tupleIJN6thrust24THRUST_300001_SM_1000_NS17constant_iteratorIjNSA_11use_defaultESC_EEEEEE10policy1000EiNS7_10__identityENSA_20permutation_iteratorINSA_6detail15normal_iteratorINSA_10device_ptrIjEEEENSK_INSL_IKjEEEEEEJSD_EEEvT0_iT1_T2_DpNS2_10kernel_argIT3_EE_param_3+8];
	ld.param.u64 	%rd14, [_ZN3cub18CUB_300001_SM_10006detail9transform16transform_kernelINS2_10policy_hubILb1EN4cuda3std3__45tupleIJN6thrust24THRUST_300001_SM_1000_NS17constant_iteratorIjNSA_11use_defaultESC_EEEEEE10policy1000EiNS7_10__identityENSA_20permutation_iteratorINSA_6detail15normal_iteratorINSA_10device_ptrIjEEEENSK_INSL_IKjEEEEEEJSD_EEEvT0_iT1_T2_DpNS2_10kernel_argIT3_EE_param_3];
	ld.param.u32 	%r55, [_ZN3cub18CUB_300001_SM_10006detail9transform16transform_kernelINS2_10policy_hubILb1EN4cuda3std3__45tupleIJN6thrust24THRUST_300001_SM_1000_NS17constant_iteratorIjNSA_11use_defaultESC_EEEEEE10policy1000EiNS7_10__identityENSA_20permutation_iteratorINSA_6detail15normal_iteratorINSA_10device_ptrIjEEEENSK_INSL_IKjEEEEEEJSD_EEEvT0_iT1_T2_DpNS2_10kernel_argIT3_EE_param_1];
	cvta.to.global.u64 	%rd1, %rd14;
	cvta.to.global.u64 	%rd2, %rd13;
	shl.b32 	%r57, %r55, 7;
	mov.u32 	%r58, %ctaid.x;
	mul.lo.s32 	%r2, %r57, %r58;
	sub.s32 	%r59, %r56, %r2;
	min.s32 	%r3, %r57, %r59;
	mul.wide.s32 	%rd15, %r2, 4;
	add.s64 	%rd3, %rd1, %rd15;
	setp.gt.s32 	%p1, %r57, %r59;
	@%p1 bra 	$L__BB1_14;
	setp.lt.s32 	%p2, %r55, 1;
	@%p2 bra 	$L__BB1_85;
	mov.u32 	%r4, %tid.x;
	and.b32  	%r5, %r55, 15;
	setp.lt.u32 	%p3, %r55, 16;
	mov.b32 	%r155, 0;
	@%p3 bra 	$L__BB1_5;
	and.b32  	%r155, %r55, 2147483632;
	neg.s32 	%r148, %r155;
	add.s64 	%rd17, %rd15, %rd1;
	add.s64 	%rd4, %rd17, 1536;
	add.s32 	%r147, %r4, 1152;
	mul.wide.u32 	%rd18, %r4, 4;
	add.s64 	%rd19, %rd17, %rd18;
	add.s64 	%rd169, %rd19, 2048;
$L__BB1_4:
	.pragma "nounroll";
	mul.wide.s32 	%rd20, %r147, 4;
	add.s64 	%rd21, %rd4, %rd20;
	ld.global.u32 	%r61, [%rd169+-2048];
	mul.wide.u32 	%rd22, %r61, 4;
	add.s64 	%rd23, %rd2, %rd22;
	st.global.u32 	[%rd23], %r1;
	ld.global.u32 	%r62, [%rd169+-1536];
	mul.wide.u32 	%rd24, %r62, 4;
	add.s64 	%rd25, %rd2, %rd24;
	st.global.u32 	[%rd25], %r1;
	ld.global.u32 	%r63, [%rd169+-1024];
	mul.wide.u32 	%rd26, %r63, 4;
	add.s64 	%rd27, %rd2, %rd26;
	st.global.u32 	[%rd27], %r1;
	ld.global.u32 	%r64, [%rd169+-512];
	mul.wide.u32 	%rd28, %r64, 4;
	add.s64 	%rd29, %rd2, %rd28;
	st.global.u32 	[%rd29], %r1;
	ld.global.u32 	%r65, [%rd169];
	mul.wide.u32 	%rd30, %r65, 4;
	add.s64 	%rd31, %rd2, %rd30;
	st.global.u32 	[%rd31], %r1;
	ld.global.u32 	%r66, [%rd169+512];
	mul.wide.u32 	%rd32, %r66, 4;
	add.s64 	%rd33, %rd2, %rd32;
	st.global.u32 	[%rd33], %r1;
	ld.global.u32 	%r67, [%rd169+1024];
	mul.wide.u32 	%rd34, %r67, 4;
	add.s64 	%rd35, %rd2, %rd34;
	st.global.u32 	[%rd35], %r1;
	ld.global.u32 	%r68, [%rd169+1536];
	mul.wide.u32 	%rd36, %r68, 4;
	add.s64 	%rd37, %rd2, %rd36;
	st.global.u32 	[%rd37], %r1;
	ld.global.u32 	%r69, [%rd169+2048];
	mul.wide.u32 	%rd38, %r69, 4;
	add.s64 	%rd39, %rd2, %rd38;
	st.global.u32 	[%rd39], %r1;
	ld.global.u32 	%r70, [%rd21+-1536];
	mul.wide.u32 	%rd40, %r70, 4;
	add.s64 	%rd41, %rd2, %rd40;
	st.global.u32 	[%rd41], %r1;
	ld.global.u32 	%r71, [%rd21+-1024];
	mul.wide.u32 	%rd42, %r71, 4;
	add.s64 	%rd43, %rd2, %rd42;
	st.global.u32 	[%rd43], %r1;
	ld.global.u32 	%r72, [%rd21+-512];
	mul.wide.u32 	%rd44, %r72, 4;
	add.s64 	%rd45, %rd2, %rd44;
	st.global.u32 	[%rd45], %r1;
	ld.global.u32 	%r73, [%rd21];
	mul.wide.u32 	%rd46, %r73, 4;
	add.s64 	%rd47, %rd2, %rd46;
	st.global.u32 	[%rd47], %r1;
	ld.global.u32 	%r74, [%rd21+512];
	mul.wide.u32 	%rd48, %r74, 4;
	add.s64 	%rd49, %rd2, %rd48;
	st.global.u32 	[%rd49], %r1;
	ld.global.u32 	%r75, [%rd21+1024];
	mul.wide.u32 	%rd50, %r75, 4;
	add.s64 	%rd51, %rd2, %rd50;
	st.global.u32 	[%rd51], %r1;
	ld.global.u32 	%r76, [%rd21+1536];
	mul.wide.u32 	%rd52, %r76, 4;
	add.s64 	%rd53, %rd2, %rd52;
	st.global.u32 	[%rd53], %r1;
	add.s32 	%r148, %r148, 16;
	add.s32 	%r147, %r147, 2048;
	add.s64 	%rd169, %rd169, 8192;
	setp.eq.s32 	%p4, %r148, 0;
	@%p4 bra 	$L__BB1_5;
	bra.uni 	$L__BB1_4;
$L__BB1_5:
	setp.eq.s32 	%p5, %r5, 0;
	@%p5 bra 	$L__BB1_85;
	and.b32  	%r43, %r55, 7;
	setp.lt.u32 	%p6, %r5, 8;
	@%p6 bra 	$L__BB1_8;
	shl.b32 	%r77, %r155, 7;
	add.s32 	%r78, %r77, %r4;
	mul.wide.s32 	%rd54, %r78, 4;
	add.s64 	%rd55, %rd3, %rd54;
	ld.global.u32 	%r79, [%rd55];
	mul.wide.u32 	%rd56, %r79, 4;
	add.s64 	%rd57, %rd2, %rd56;
	st.global.u32 	[%rd57], %r1;
	ld.global.u32 	%r80, [%rd55+512];
	mul.wide.u32 	%rd58, %r80, 4;
	add.s64 	%rd59, %rd2, %rd58;
	st.global.u32 	[%rd59], %r1;
	ld.global.u32 	%r81, [%rd55+1024];
	mul.wide.u32 	%rd60, %r81, 4;
	add.s64 	%rd61, %rd2, %rd60;
	st.global.u32 	[%rd61], %r1;
	ld.global.u32 	%r82, [%rd55+1536];
	mul.wide.u32 	%rd62, %r82, 4;
	add.s64 	%rd63, %rd2, %rd62;
	st.global.u32 	[%rd63], %r1;
	ld.global.u32 	%r83, [%rd55+2048];
	mul.wide.u32 	%rd64, %r83, 4;
	add.s64 	%rd65, %rd2, %rd64;
	st.global.u32 	[%rd65], %r1;
	ld.global.u32 	%r84, [%rd55+2560];
	mul.wide.u32 	%rd66, %r84, 4;
	add.s64 	%rd67, %rd2, %rd66;
	st.global.u32 	[%rd67], %r1;
	ld.global.u32 	%r85, [%rd55+3072];
	mul.wide.u32 	%rd68, %r85, 4;
	add.s64 	%rd69, %rd2, %rd68;
	st.global.u32 	[%rd69], %r1;
	ld.global.u32 	%r86, [%rd55+3584];
	mul.wide.u32 	%rd70, %r86, 4;
	add.s64 	%rd71, %rd2, %rd70;
	st.global.u32 	[%rd71], %r1;
	add.s32 	%r155, %r155, 8;
$L__BB1_8:
	setp.eq.s32 	%p7, %r43, 0;
	@%p7 bra 	$L__BB1_85;
	and.b32  	%r46, %r55, 3;
	setp.lt.u32 	%p8, %r43, 4;
	@%p8 bra 	$L__BB1_11;
	shl.b32 	%r87, %r155, 7;
	add.s32 	%r88, %r87, %r4;
	mul.wide.s32 	%rd72, %r88, 4;
	add.s64 	%rd73, %rd3, %rd72;
	ld.global.u32 	%r89, [%rd73];
	mul.wide.u32 	%rd74, %r89, 4;
	add.s64 	%rd75, %rd2, %rd74;
	st.global.u32 	[%rd75], %r1;
	ld.global.u32 	%r90, [%rd73+512];
	mul.wide.u32 	%rd76, %r90, 4;
	add.s64 	%rd77, %rd2, %rd76;
	st.global.u32 	[%rd77], %r1;
	ld.global.u32 	%r91, [%rd73+1024];
	mul.wide.u32 	%rd78, %r91, 4;
	add.s64 	%rd79, %rd2, %rd78;
	st.global.u32 	[%rd79], %r1;
	ld.global.u32 	%r92, [%rd73+1536];
	mul.wide.u32 	%rd80, %r92, 4;
	add.s64 	%rd81, %rd2, %rd80;
	st.global.u32 	[%rd81], %r1;
	add.s32 	%r155, %r155, 4;
$L__BB1_11:
	setp.eq.s32 	%p9, %r46, 0;
	@%p9 bra 	$L__BB1_85;
	shl.b32 	%r93, %r155, 7;
	add.s32 	%r159, %r4, %r93;
	neg.s32 	%r158, %r46;
$L__BB1_13:
	.pragma "nounroll";
	mul.wide.s32 	%rd83, %r159, 4;
	add.s64 	%rd84, %rd3, %rd83;
	ld.global.u32 	%r94, [%rd84];
	mul.wide.u32 	%rd85, %r94, 4;
	add.s64 	%rd86, %rd2, %rd85;
	st.global.u32 	[%rd86], %r1;
	add.s32 	%r159, %r159, 128;
	add.s32 	%r158, %r158, 1;
	setp.ne.s32 	%p10, %r158, 0;
	@%p10 bra 	$L__BB1_13;
	bra.uni 	$L__BB1_85;
$L__BB1_14:
	setp.lt.s32 	%p11, %r55, 1;
	@%p11 bra 	$L__BB1_85;
	mov.u32 	%r9, %tid.x;
	and.b32  	%r10, %r55, 15;
	setp.lt.u32 	%p12, %r55, 16;
	mov.b32 	%r150, 0;
	@%p12 bra 	$L__BB1_50;
	and.b32  	%r150, %r55, 2147483632;
	mov.b32 	%r149, 0;
$L__BB1_17:
	.pragma "nounroll";
	shl.b32 	%r97, %r149, 7;
	add.s32 	%r17, %r97, %r9;
	setp.ge.s32 	%p13, %r17, %r3;
	@%p13 bra 	$L__BB1_19;
	mul.wide.u32 	%rd87, %r17, 4;
	add.s64 	%rd88, %rd3, %rd87;
	ld.global.u32 	%r98, [%rd88];
	mul.wide.u32 	%rd89, %r98, 4;
	add.s64 	%rd90, %rd2, %rd89;
	st.global.u32 	[%rd90], %r1;
$L__BB1_19:
	add.s32 	%r18, %r17, 128;
	setp.ge.s32 	%p14, %r18, %r3;
	@%p14 bra 	$L__BB1_21;
	mul.wide.u32 	%rd91, %r18, 4;
	add.s64 	%rd92, %rd3, %rd91;
	ld.global.u32 	%r99, [%rd92];
	mul.wide.u32 	%rd93, %r99, 4;
	add.s64 	%rd94, %rd2, %rd93;
	st.global.u32 	[%rd94], %r1;
$L__BB1_21:
	add.s32 	%r19, %r17, 256;
	setp.ge.s32 	%p15, %r19, %r3;
	@%p15 bra 	$L__BB1_23;
	mul.wide.u32 	%rd95, %r19, 4;
	add.s64 	%rd96, %rd3, %rd95;
	ld.global.u32 	%r100, [%rd96];
	mul.wide.u32 	%rd97, %r100, 4;
	add.s64 	%rd98, %rd2, %rd97;
	st.global.u32 	[%rd98], %r1;
$L__BB1_23:
	add.s32 	%r20, %r17, 384;
	setp.ge.s32 	%p16, %r20, %r3;
	@%p16 bra 	$L__BB1_25;
	mul.wide.u32 	%rd99, %r20, 4;
	add.s64 	%rd100, %rd3, %rd99;
	ld.global.u32 	%r101, [%rd100];
	mul.wide.u32 	%rd101, %r101, 4;
	add.s64 	%rd102, %rd2, %rd101;
	st.global.u32 	[%rd102], %r1;
$L__BB1_25:
	add.s32 	%r21, %r17, 512;
	setp.ge.s32 	%p17, %r21, %r3;
	@%p17 bra 	$L__BB1_27;
	mul.wide.u32 	%rd103, %r21, 4;
	add.s64 	%rd104, %rd3, %rd103;
	ld.global.u32 	%r102, [%rd104];
	mul.wide.u32 	%rd105, %r102, 4;
	add.s64 	%rd106, %rd2, %rd105;
	st.global.u32 	[%rd106], %r1;
$L__BB1_27:
	add.s32 	%r22, %r17, 640;
	setp.ge.s32 	%p18, %r22, %r3;
	@%p18 bra 	$L__BB1_29;
	mul.wide.u32 	%rd107, %r22, 4;
	add.s64 	%rd108, %rd3, %rd107;
	ld.global.u32 	%r103, [%rd108];
	mul.wide.u32 	%rd109, %r103, 4;
	add.s64 	%rd110, %rd2, %rd109;
	st.global.u32 	[%rd110], %r1;
$L__BB1_29:
	add.s32 	%r23, %r17, 768;
	setp.ge.s32 	%p19, %r23, %r3;
	@%p19 bra 	$L__BB1_31;
	mul.wide.u32 	%rd111, %r23, 4;
	add.s64 	%rd112, %rd3, %rd111;
	ld.global.u32 	%r104, [%rd112];
	mul.wide.u32 	%rd113, %r104, 4;
	add.s64 	%rd114, %rd2, %rd113;
	st.global.u32 	[%rd114], %r1;
$L__BB1_31:
	add.s32 	%r24, %r17, 896;
	setp.ge.s32 	%p20, %r24, %r3;
	@%p20 bra 	$L__BB1_33;
	mul.wide.u32 	%rd115, %r24, 4;
	add.s64 	%rd116, %rd3, %rd115;
	ld.global.u32 	%r105, [%rd116];
	mul.wide.u32 	%rd117, %r105, 4;
	add.s64 	%rd118, %rd2, %rd117;
	st.global.u32 	[%rd118], %r1;
$L__BB1_33:
	add.s32 	%r25, %r17, 1024;
	setp.ge.s32 	%p21, %r25, %r3;
	@%p21 bra 	$L__BB1_35;
	mul.wide.u32 	%rd119, %r25, 4;
	add.s64 	%rd120, %rd3, %rd119;
	ld.global.u32 	%r106, [%rd120];
	mul.wide.u32 	%rd121, %r106, 4;
	add.s64 	%rd122, %rd2, %rd121;
	st.global.u32 	[%rd122], %r1;
$L__BB1_35:
	add.s32 	%r107, %r17, 1152;
	setp.ge.s32 	%p22, %r107, %r3;
	mul.wide.s32 	%rd123, %r107, 4;
	add.s64 	%rd8, %rd3, %rd123;
	@%p22 bra 	$L__BB1_37;
	ld.global.u32 	%r108, [%rd8];
	mul.wide.u32 	%rd124, %r108, 4;
	add.s64 	%rd125, %rd2, %rd124;
	st.global.u32 	[%rd125], %r1;
$L__BB1_37:
	add.s32 	%r109, %r17, 1280;
	setp.ge.s32 	%p23, %r109, %r3;
	@%p23 bra 	$L__BB1_39;
	ld.global.u32 	%r110, [%rd8+512];
	mul.wide.u32 	%rd126, %r110, 4;
	add.s64 	%rd127, %rd2, %rd126;
	st.global.u32 	[%rd127], %r1;
$L__BB1_39:
	add.s32 	%r111, %r17, 1408;
	setp.ge.s32 	%p24, %r111, %r3;
	@%p24 bra 	$L__BB1_41;
	ld.global.u32 	%r112, [%rd8+1024];
	mul.wide.u32 	%rd128, %r112, 4;
	add.s64 	%rd129, %rd2, %rd128;
	st.global.u32 	[%rd129], %r1;
$L__BB1_41:
	add.s32 	%r113, %r17, 1536;
	setp.ge.s32 	%p25, %r113, %r3;
	@%p25 bra 	$L__BB1_43;
	ld.global.u32 	%r114, [%rd8+1536];
	mul.wide.u32 	%rd130, %r114, 4;
	add.s64 	%rd131, %rd2, %rd130;
	st.global.u32 	[%rd131], %r1;
$L__BB1_43:
	add.s32 	%r115, %r17, 1664;
	setp.ge.s32 	%p26, %r115, %r3;
	@%p26 bra 	$L__BB1_45;
	ld.global.u32 	%r116, [%rd8+2048];
	mul.wide.u32 	%rd132, %r116, 4;
	add.s64 	%rd133, %rd2, %rd132;
	st.global.u32 	[%rd133], %r1;
$L__BB1_45:
	add.s32 	%r117, %r17, 1792;
	setp.ge.s32 	%p27, %r117, %r3;
	@%p27 bra 	$L__BB1_47;
	ld.global.u32 	%r118, [%rd8+2560];
	mul.wide.u32 	%rd134, %r118, 4;
	add.s64 	%rd135, %rd2, %rd134;
	st.global.u32 	[%rd135], %r1;
$L__BB1_47:
	add.s32 	%r119, %r17, 1920;
	setp.ge.s32 	%p28, %r119, %r3;
	@%p28 bra 	$L__BB1_49;
	ld.global.u32 	%r120, [%rd8+3072];
	mul.wide.u32 	%rd136, %r120, 4;
	add.s64 	%rd137, %rd2, %rd136;
	st.global.u32 	[%rd137], %r1;
$L__BB1_49:
	add.s32 	%r149, %r149, 16;
	setp.ne.s32 	%p29, %r149, %r150;
	@%p29 bra 	$L__BB1_17;
$L__BB1_50:
	setp.eq.s32 	%p30, %r10, 0;
	@%p30 bra 	$L__BB1_85;
	and.b32  	%r28, %r55, 7;
	setp.lt.u32 	%p31, %r10, 8;
	@%p31 bra 	$L__BB1_69;
	shl.b32 	%r121, %r150, 7;
	add.s32 	%r29, %r121, %r9;
	setp.ge.s32 	%p32, %r29, %r3;
	mul.wide.s32 	%rd138, %r29, 4;
	add.s64 	%rd9, %rd3, %rd138;
	@%p32 bra 	$L__BB1_54;
	ld.global.u32 	%r122, [%rd9];
	mul.wide.u32 	%rd139, %r122, 4;
	add.s64 	%rd140, %rd2, %rd139;
	st.global.u32 	[%rd140], %r1;
$L__BB1_54:
	add.s32 	%r123, %r29, 128;
	setp.ge.s32 	%p33, %r123, %r3;
	@%p33 bra 	$L__BB1_56;
	ld.global.u32 	%r124, [%rd9+512];
	mul.wide.u32 	%rd141, %r124, 4;
	add.s64 	%rd142, %rd2, %rd141;
	st.global.u32 	[%rd142], %r1;
$L__BB1_56:
	add.s32 	%r125, %r29, 256;
	setp.ge.s32 	%p34, %r125, %r3;
	@%p34 bra 	$L__BB1_58;
	ld.global.u32 	%r126, [%rd9+1024];
	mul.wide.u32 	%rd143, %r126, 4;
	add.s64 	%rd144, %rd2, %rd143;
	st.global.u32 	[%rd144], %r1;
$L__BB1_58:
	add.s32 	%r127, %r29, 384;
	setp.ge.s32 	%p35, %r127, %r3;
	@%p35 bra 	$L__BB1_60;
	ld.global.u32 	%r128, [%rd9+1536];
	mul.wide.u32 	%rd145, %r128, 4;
	add.s64 	%rd146, %rd2, %rd145;
	st.global.u32 	[%rd146], %r1;
$L__BB1_60:
	add.s32 	%r129, %r29, 512;
	setp.ge.s32 	%p36, %r129, %r3;
	@%p36 bra 	$L__BB1_62;
	ld.global.u32 	%r130, [%rd9+2048];
	mul.wide.u32 	%rd147, %r130, 4;
	add.s64 	%rd148, %rd2, %rd147;
	st.global.u32 	[%rd148], %r1;
$L__BB1_62:
	add.s32 	%r131, %r29, 640;
	setp.ge.s32 	%p37, %r131, %r3;
	@%p37 bra 	$L__BB1_64;
	ld.global.u32 	%r132, [%rd9+2560];
	mul.wide.u32 	%rd149, %r132, 4;
	add.s64 	%rd150, %rd2, %rd149;
	st.global.u32 	[%rd150], %r1;
$L__BB1_64:
	add.s32 	%r133, %r29, 768;
	setp.ge.s32 	%p38, %r133, %r3;
	@%p38 bra 	$L__BB1_66;
	ld.global.u32 	%r134, [%rd9+3072];
	mul.wide.u32 	%rd151, %r134, 4;
	add.s64 	%rd152, %rd2, %rd151;
	st.global.u32 	[%rd152], %r1;
$L__BB1_66:
	add.s32 	%r135, %r29, 896;
	setp.ge.s32 	%p39, %r135, %r3;
	@%p39 bra 	$L__BB1_68;
	ld.global.u32 	%r136, [%rd9+3584];
	mul.wide.u32 	%rd153, %r136, 4;
	add.s64 	%rd154, %rd2, %rd153;
	st.global.u32 	[%rd154], %r1;
$L__BB1_68:
	add.s32 	%r150, %r150, 8;
$L__BB1_69:
	setp.eq.s32 	%p40, %r28, 0;
	@%p40 bra 	$L__BB1_85;
	and.b32  	%r32, %r55, 3;
	setp.lt.u32 	%p41, %r28, 4;
	@%p41 bra 	$L__BB1_80;
	shl.b32 	%r137, %r150, 7;
	add.s32 	%r33, %r137, %r9;
	setp.ge.s32 	%p42, %r33, %r3;
	mul.wide.s32 	%rd155, %r33, 4;
	add.s64 	%rd10, %rd3, %rd155;
	@%p42 bra 	$L__BB1_73;
	ld.global.u32 	%r138, [%rd10];
	mul.wide.u32 	%rd156, %r138, 4;
	add.s64 	%rd157, %rd2, %rd156;
	st.global.u32 	[%rd157], %r1;
$L__BB1_73:
	add.s32 	%r139, %r33, 128;
	setp.ge.s32 	%p43, %r139, %r3;
	@%p43 bra 	$L__BB1_75;
	ld.global.u32 	%r140, [%rd10+512];
	mul.wide.u32 	%rd158, %r140, 4;
	add.s64 	%rd159, %rd2, %rd158;
	st.global.u32 	[%rd159], %r1;
$L__BB1_75:
	add.s32 	%r141, %r33, 256;
	setp.ge.s32 	%p44, %r141, %r3;
	@%p44 bra 	$L__BB1_77;
	ld.global.u32 	%r142, [%rd10+1024];
	mul.wide.u32 	%rd160, %r142, 4;
	add.s64 	%rd161, %rd2, %rd160;
	st.global.u32 	[%rd161], %r1;
$L__BB1_77:
	add.s32 	%r143, %r33, 384;
	setp.ge.s32 	%p45, %r143, %r3;
	@%p45 bra 	$L__BB1_79;
	ld.global.u32 	%r144, [%rd10+1536];
	mul.wide.u32 	%rd162, %r144, 4;
	add.s64 	%rd163, %rd2, %rd162;
	st.global.u32 	[%rd163], %r1;
$L__BB1_79:
	add.s32 	%r150, %r150, 4;
$L__BB1_80:
	setp.eq.s32 	%p46, %r32, 0;
	@%p46 bra 	$L__BB1_85;
	shl.b32 	%r145, %r150, 7;
	add.s32 	%r154, %r9, %r145;
	neg.s32 	%r153, %r32;
$L__BB1_82:
	.pragma "nounroll";
	setp.ge.s32 	%p47, %r154, %r3;
	@%p47 bra 	$L__BB1_84;
	mul.wide.s32 	%rd165, %r154, 4;
	add.s64 	%rd166, %rd3, %rd165;
	ld.global.u32 	%r146, [%rd166];
	mul.wide.u32 	%rd167, %r146, 4;
	add.s64 	%rd168, %rd2, %rd167;
	st.global.u32 	[%rd168], %r1;
$L__BB1_84:
	add.s32 	%r154, %r154, 128;
	add.s32 	%r153, %r153, 1;
	setp.eq.s32 	%p48, %r153, 0;
	@%p48 bra 	$L__BB1_85;
	bra.uni 	$L__BB1_82;
$L__BB1_85:
	ret;

}
	// .globl	_ZN3cub18CUB_300001_SM_10006detail9transform16transform_kernelINS2_10policy_hubILb1EN4cuda3std3__45tupleIJN6thrust24THRUST_300001_SM_1000_NS17constant_iteratorIjNSA_11use_defaultESC_EEEEEE10policy1000ElNS7_10__identityENSA_20permutation_iteratorINSA_6detail15normal_iteratorINSA_10device_ptrIjEEEENSK_INSL_IKjEEEEEEJSD_EEEvT0_iT1_T2_DpNS2_10kernel_argIT3_EE
.visible .entry _ZN3cub18CUB_300001_SM_10006detail9transform16transform_kernelINS2_10policy_hubILb1EN4cuda3std3__45tupleIJN6thrust24THRUST_300001_SM_1000_NS17constant_iteratorIjNSA_11use_defaultESC_EEEEEE10policy1000ElNS7_10__identityENSA_20permutation_iteratorINSA_6detail15normal_iteratorINSA_10device_ptrIjEEEENSK_INSL_IKjEEEEEEJSD_EEEvT0_iT1_T2_DpNS2_10kernel_argIT3_EE(
	.param .u64 _ZN3cub18CUB_300001_SM_10006detail9transform16transform_kernelINS2_10policy_hubILb1EN4cuda3std3__45tupleIJN6thrust24THRUST_300001_SM_1000_NS17constant_iteratorIjNSA_11use_defaultESC_EEEEEE10policy1000ElNS7_10__identityENSA_20permutation_iteratorINSA_6detail15normal_iteratorINSA_10device_ptrIjEEEENSK_INSL_IKjEEEEEEJSD_EEEvT0_iT1_T2_DpNS2_10kernel_argIT3_EE_param_0,
	.param .u32 _ZN3cub18CUB_300001_SM_10006detail9transform16transform_kernelINS2_10policy_hubILb1EN4cuda3std3__45tupleIJN6thrust24THRUST_300001_SM_1000_NS17constant_iteratorIjNSA_11use_defaultESC_EEEEEE10policy1000ElNS7_10__identityENSA_20permutation_iteratorINSA_6detail15normal_iteratorINSA_10device_ptrIjEEEENSK_INSL_IKjEEEEEEJSD_EEEvT0_iT1_T2_DpNS2_10kernel_argIT3_EE_param_1,
	.param .align 1 .b8 _ZN3cub18CUB_300001_SM_10006detail9transform16transform_kernelINS2_10policy_hubILb1EN4cuda3std3__45tupleIJN6thrust24THRUST_300001_SM_1000_NS17constant_iteratorIjNSA_11use_defaultESC_EEEEEE10policy1000ElNS7_10__identityENSA_20permutation_iteratorINSA_6detail15normal_iteratorINSA_10device_ptrIjEEEENSK_INSL_IKjEEEEEEJSD_EEEvT0_iT1_T2_DpNS2_10kernel_argIT3_EE_param_2[1],
	.param .align 8 .b8 _ZN3cub18CUB_300001_SM_10006detail9transform16transform_kernelINS2_10policy_hubILb1EN4cuda3std3__45tupleIJN6thrust24THRUST_300001_SM_1000_NS17constant_iteratorIjNSA_11use_defaultESC_EEEEEE10policy1000ElNS7_10__identityENSA_20permutation_iteratorINSA_6detail15normal_iteratorINSA_10device_ptrIjEEEENSK_INSL_IKjEEEEEEJSD_EEEvT0_iT1_T2_DpNS2_10kernel_argIT3_EE_param_3[16],
	.param .align 8 .b8 _ZN3cub18CUB_300001_SM_10006detail9transform16transform_kernelINS2_10policy_hubILb1EN4cuda3std3__45tupleIJN6thrust24THRUST_300001_SM_1000_NS17constant_iteratorIjNSA_11use_defaultESC_EEEEEE10policy1000ElNS7_10__identityENSA_20permutation_iteratorINSA_6detail15normal_iteratorINSA_10device_ptrIjEEEENSK_INSL_IKjEEEEEEJSD_EEEvT0_iT1_T2_DpNS2_10kernel_argIT3_EE_param_4[16]
)
.maxntid 128
{
	.reg .pred 	%p<49>;
	.reg .b32 	%r<157>;
	.reg .b64 	%rd<176>;

	ld.param.u32 	%r1, [_ZN3cub18CUB_300001_SM_10006detail9transform16transform_kernelINS2_10policy_hubILb1EN4cuda3std3__45tupleIJN6thrust24THRUST_300001_SM_1000_NS17constant_iteratorIjNSA_11use_defaultESC_EEEEEE10policy1000ElNS7_10__identityENSA_20permutation_iteratorINSA_6detail15normal_iteratorINSA_10device_ptrIjEEEENSK_INSL_IKjEEEEEEJSD_EEEvT0_iT1_T2_DpNS2_10kernel_argIT3_EE_param_4+8];
	ld.param.u64 	%rd14, [_ZN3cub18CUB_300001_SM_10006detail9transform16transform_kernelINS2_10policy_hubILb1EN4cuda3std3__45tupleIJN6thrust24THRUST_300001_SM_1000_NS17constant_iteratorIjNSA_11use_defaultESC_EEEEEE10policy1000ElNS7_10__identityENSA_20permutation_iteratorINSA_6detail15normal_iteratorINSA_10device_ptrIjEEEENSK_INSL_IKjEEEEEEJSD_EEEvT0_iT1_T2_DpNS2_10kernel_argIT3_EE_param_0];
	ld.param.u64 	%rd15, [_ZN3cub18CUB_300001_SM_10006detail9transform16transform_kernelINS2_10policy_hubILb1EN4cuda3std3__45tupleIJN6thrust24THRUST_300001_SM_1000_NS17constant_iteratorIjNSA_11use_defaultESC_EEEEEE10policy1000ElNS7_10__identityENSA_20permutation_iteratorINSA_6detail15normal_iteratorINSA_10device_ptrIjEEEENSK_INSL_IKjEEEEEEJSD_EEEvT0_iT1_T2_DpNS2_10kernel_argIT3_EE_param_3+8];
	ld.param.u64 	%rd16, [_ZN3cub18CUB_300001_SM_10006detail9transform16transform_kernelINS2_10policy_hubILb1EN4cuda3std3__45tupleIJN6thrust24THRUST_300001_SM_1000_NS17constant_iteratorIjNSA_11use_defaultESC_EEEEEE10policy1000ElNS7_10__identityENSA_20permutation_iteratorINSA_6detail15normal_iteratorINSA_10device_ptrIjEEEENSK_INSL_IKjEEEEEEJSD_EEEvT0_iT1_T2_DpNS2_10kernel_argIT3_EE_param_3];
	ld.param.u32 	%r54, [_ZN3cub18CUB_300001_SM_10006detail9transform16transform_kernelINS2_10policy_hubILb1EN4cuda3std3__45tupleIJN6thrust24THRUST_300001_SM_1000_NS17constant_iteratorIjNSA_11use_defaultESC_EEEEEE10policy1000ElNS7_10__identityENSA_20permutation_iteratorINSA_6detail15normal_iteratorINSA_10device_ptrIjEEEENSK_INSL_IKjEEEEEEJSD_EEEvT0_iT1_T2_DpNS2_10kernel_argIT3_EE_param_1];
	cvta.to.global.u64 	%rd1, %rd16;
	cvta.to.global.u64 	%rd2, %rd15;
	shl.b32 	%r55, %r54, 7;
	mov.u32 	%r56, %ctaid.x;
	cvt.u64.u32 	%rd17, %r56;
	cvt.s64.s32 	%rd18, %r55;
	mul.lo.s64 	%rd3, %rd18, %rd17;
	sub.s64 	%rd19, %rd14, %rd3;
	min.s64 	%rd20, %rd19, %rd18;
	cvt.u32.u64 	%r2, %rd20;
	shl.b64 	%rd21, %rd3, 2;
	add.s64 	%rd4, %rd1, %rd21;
	setp.eq.s32 	%p1, %r55, %r2;
	@%p1 bra 	$L__BB2_72;
	setp.lt.s32 	%p2, %r54, 1;
	@%p2 bra 	$L__BB2_85;
	mov.u32 	%r3, %tid.x;
	and.b32  	%r4, %r54, 15;
	setp.lt.u32 	%p3, %r54, 16;
	mov.b32 	%r152, 0;
	@%p3 bra 	$L__BB2_37;
	and.b32  	%r152, %r54, 2147483632;
	mov.b32 	%r146, 0;
$L__BB2_4:
	.pragma "nounroll";
	shl.b32 	%r59, %r146, 7;
	add.s32 	%r16, %r59, %r3;
	setp.ge.s32 	%p4, %r16, %r2;
	@%p4 bra 	$L__BB2_6;
	mul.wide.u32 	%rd22, %r16, 4;
	add.s64 	%rd23, %rd4, %rd22;
	ld.global.u32 	%r60, [%rd23];
	mul.wide.u32 	%rd24, %r60, 4;
	add.s64 	%rd25, %rd2, %rd24;
	st.global.u32 	[%rd25], %r1;
$L__BB2_6:
	add.s32 	%r17, %r16, 128;
	setp.ge.s32 	%p5, %r17, %r2;
	@%p5 bra 	$L__BB2_8;
	mul.wide.u32 	%rd26, %r17, 4;
	add.s64 	%rd27, %rd4, %rd26;
	ld.global.u32 	%r61, [%rd27];
	mul.wide.u32 	%rd28, %r61, 4;
	add.s64 	%rd29, %rd2, %rd28;
	st.global.u32 	[%rd29], %r1;
$L__BB2_8:
	add.s32 	%r18, %r16, 256;
	setp.ge.s32 	%p6, %r18, %r2;
	@%p6 bra 	$L__BB2_10;
	mul.wide.u32 	%rd30, %r18, 4;
	add.s64 	%rd31, %rd4, %rd30;
	ld.global.u32 	%r62, [%rd31];
	mul.wide.u32 	%rd32, %r62, 4;
	add.s64 	%rd33, %rd2, %rd32;
	st.global.u32 	[%rd33], %r1;
$L__BB2_10:
	add.s32 	%r19, %r16, 384;
	setp.ge.s32 	%p7, %r19, %r2;
	@%p7 bra 	$L__BB2_12;
	mul.wide.u32 	%rd34, %r19, 4;
	add.s64 	%rd35, %rd4, %rd34;
	ld.global.u32 	%r63, [%rd35];
	mul.wide.u32 	%rd36, %r63, 4;
	add.s64 	%rd37, %rd2, %rd36;
	st.global.u32 	[%rd37], %r1;
$L__BB2_12:
	add.s32 	%r20, %r16, 512;
	setp.ge.s32 	%p8, %r20, %r2;
	@%p8 bra 	$L__BB2_14;
	mul.wide.u32 	%rd38, %r20, 4;
	add.s64 	%rd39, %rd4, %rd38;
	ld.global.u32 	%r64, [%rd39];
	mul.wide.u32 	%rd40, %r64, 4;
	add.s64 	%rd41, %rd2, %rd40;
	st.global.u32 	[%rd41], %r1;
$L__BB2_14:
	add.s32 	%r21, %r16, 640;
	setp.ge.s32 	%p9, %r21, %r2;
	@%p9 bra 	$L__BB2_16;
	mul.wide.u32 	%rd42, %r21, 4;
	add.s64 	%rd43, %rd4, %rd42;
	ld.global.u32 	%r65, [%rd43];
	mul.wide.u32 	%rd44, %r65, 4;
	add.s64 	%rd45, %rd2, %rd44;
	st.global.u32 	[%rd45], %r1;
$L__BB2_16:
	add.s32 	%r22, %r16, 768;
	setp.ge.s32 	%p10, %r22, %r2;
	@%p10 bra 	$L__BB2_18;
	mul.wide.u32 	%rd46, %r22, 4;
	add.s64 	%rd47, %rd4, %rd46;
	ld.global.u32 	%r66, [%rd47];
	mul.wide.u32 	%rd48, %r66, 4;
	add.s64 	%rd49, %rd2, %rd48;
	st.global.u32 	[%rd49], %r1;
$L__BB2_18:
	add.s32 	%r23, %r16, 896;
	setp.ge.s32 	%p11, %r23, %r2;
	@%p11 bra 	$L__BB2_20;
	mul.wide.u32 	%rd50, %r23, 4;
	add.s64 	%rd51, %rd4, %rd50;
	ld.global.u32 	%r67, [%rd51];
	mul.wide.u32 	%rd52, %r67, 4;
	add.s64 	%rd53, %rd2, %rd52;
	st.global.u32 	[%rd53], %r1;
$L__BB2_20:
	add.s32 	%r24, %r16, 1024;
	setp.ge.s32 	%p12, %r24, %r2;
	@%p12 bra 	$L__BB2_22;
	mul.wide.u32 	%rd54, %r24, 4;
	add.s64 	%rd55, %rd4, %rd54;
	ld.global.u32 	%r68, [%rd55];
	mul.wide.u32 	%rd56, %r68, 4;
	add.s64 	%rd57, %rd2, %rd56;
	st.global.u32 	[%rd57], %r1;
$L__BB2_22:
	add.s32 	%r69, %r16, 1152;
	setp.ge.s32 	%p13, %r69, %r2;
	mul.wide.s32 	%rd58, %r69, 4;
	add.s64 	%rd9, %rd4, %rd58;
	@%p13 bra 	$L__BB2_24;
	ld.global.u32 	%r70, [%rd9];
	mul.wide.u32 	%rd59, %r70, 4;
	add.s64 	%rd60, %rd2, %rd59;
	st.global.u32 	[%rd60], %r1;
$L__BB2_24:
	add.s32 	%r71, %r16, 1280;
	setp.ge.s32 	%p14, %r71, %r2;
	@%p14 bra 	$L__BB2_26;
	ld.global.u32 	%r72, [%rd9+512];
	mul.wide.u32 	%rd61, %r72, 4;
	add.s64 	%rd62, %rd2, %rd61;
	st.global.u32 	[%rd62], %r1;
$L__BB2_26:
	add.s32 	%r73, %r16, 1408;
	setp.ge.s32 	%p15, %r73, %r2;
	@%p15 bra 	$L__BB2_28;
	ld.global.u32 	%r74, [%rd9+1024];
	mul.wide.u32 	%rd63, %r74, 4;
	add.s64 	%rd64, %rd2, %rd63;
	st.global.u32 	[%rd64], %r1;
$L__BB2_28:
	add.s32 	%r75, %r16, 1536;
	setp.ge.s32 	%p16, %r75, %r2;
	@%p16 bra 	$L__BB2_30;
	ld.global.u32 	%r76, [%rd9+1536];
	mul.wide.u32 	%rd65, %r76, 4;
	add.s64 	%rd66, %rd2, %rd65;
	st.global.u32 	[%rd66], %r1;
$L__BB2_30:
	add.s32 	%r77, %r16, 1664;
	setp.ge.s32 	%p17, %r77, %r2;
	@%p17 bra 	$L__BB2_32;
	ld.global.u32 	%r78, [%rd9+2048];
	mul.wide.u32 	%rd67, %r78, 4;
	add.s64 	%rd68, %rd2, %rd67;
	st.global.u32 	[%rd68], %r1;
$L__BB2_32:
	add.s32 	%r79, %r16, 1792;
	setp.ge.s32 	%p18, %r79, %r2;
	@%p18 bra 	$L__BB2_34;
	ld.global.u32 	%r80, [%rd9+2560];
	mul.wide.u32 	%rd69, %r80, 4;
	add.s64 	%rd70, %rd2, %rd69;
	st.global.u32 	[%rd70], %r1;
$L__BB2_34:
	add.s32 	%r81, %r16, 1920;
	setp.ge.s32 	%p19, %r81, %r2;
	@%p19 bra 	$L__BB2_36;
	ld.global.u32 	%r82, [%rd9+3072];
	mul.wide.u32 	%rd71, %r82, 4;
	add.s64 	%rd72, %rd2, %rd71;
	st.global.u32 	[%rd72], %r1;
$L__BB2_36:
	add.s32 	%r146, %r146, 16;
	setp.eq.s32 	%p20, %r146, %r152;
	@%p20 bra 	$L__BB2_37;
	bra.uni 	$L__BB2_4;
$L__BB2_37:
	setp.eq.s32 	%p21, %r4, 0;
	@%p21 bra 	$L__BB2_85;
	and.b32  	%r40, %r54, 7;
	setp.lt.u32 	%p22, %r4, 8;
	@%p22 bra 	$L__BB2_56;
	shl.b32 	%r83, %r152, 7;
	add.s32 	%r41, %r83, %r3;
	setp.ge.s32 	%p23, %r41, %r2;
	mul.wide.s32 	%rd73, %r41, 4;
	add.s64 	%rd11, %rd4, %rd73;
	@%p23 bra 	$L__BB2_41;
	ld.global.u32 	%r84, [%rd11];
	mul.wide.u32 	%rd74, %r84, 4;
	add.s64 	%rd75, %rd2, %rd74;
	st.global.u32 	[%rd75], %r1;
$L__BB2_41:
	add.s32 	%r85, %r41, 128;
	setp.ge.s32 	%p24, %r85, %r2;
	@%p24 bra 	$L__BB2_43;
	ld.global.u32 	%r86, [%rd11+512];
	mul.wide.u32 	%rd76, %r86, 4;
	add.s64 	%rd77, %rd2, %rd76;
	st.global.u32 	[%rd77], %r1;
$L__BB2_43:
	add.s32 	%r87, %r41, 256;
	setp.ge.s32 	%p25, %r87, %r2;
	@%p25 bra 	$L__BB2_45;
	ld.global.u32 	%r88, [%rd11+1024];
	mul.wide.u32 	%rd78, %r88, 4;
	add.s64 	%rd79, %rd2, %rd78;
	st.global.u32 	[%rd79], %r1;
$L__BB2_45:
	add.s32 	%r89, %r41, 384;
	setp.ge.s32 	%p26, %r89, %r2;
	@%p26 bra 	$L__BB2_47;
	ld.global.u32 	%r90, [%rd11+1536];
	mul.wide.u32 	%rd80, %r90, 4;
	add.s64 	%rd81, %rd2, %rd80;
	st.global.u32 	[%rd81], %r1;
$L__BB2_47:
	add.s32 	%r91, %r41, 512;
	setp.ge.s32 	%p27, %r91, %r2;
	@%p27 bra 	$L__BB2_49;
	ld.global.u32 	%r92, [%rd11+2048];
	mul.wide.u32 	%rd82, %r92, 4;
	add.s64 	%rd83, %rd2, %rd82;
	st.global.u32 	[%rd83], %r1;
$L__BB2_49:
	add.s32 	%r93, %r41, 640;
	setp.ge.s32 	%p28, %r93, %r2;
	@%p28 bra 	$L__BB2_51;
	ld.global.u32 	%r94, [%rd11+2560];
	mul.wide.u32 	%rd84, %r94, 4;
	add.s64 	%rd85, %rd2, %rd84;
	st.global.u32 	[%rd85], %r1;
$L__BB2_51:
	add.s32 	%r95, %r41, 768;
	setp.ge.s32 	%p29, %r95, %r2;
	@%p29 bra 	$L__BB2_53;
	ld.global.u32 	%r96, [%rd11+3072];
	mul.wide.u32 	%rd86, %r96, 4;
	add.s64 	%rd87, %rd2, %rd86;
	st.global.u32 	[%rd87], %r1;
$L__BB2_53:
	add.s32 	%r97, %r41, 896;
	setp.ge.s32 	%p30, %r97, %r2;
	@%p30 bra 	$L__BB2_55;
	ld.global.u32 	%r98, [%rd11+3584];
	mul.wide.u32 	%rd88, %r98, 4;
	add.s64 	%rd89, %rd2, %rd88;
	st.global.u32 	[%rd89], %r1;
$L__BB2_55:
	add.s32 	%r152, %r152, 8;
$L__BB2_56:
	setp.eq.s32 	%p31, %r40, 0;
	@%p31 bra 	$L__BB2_85;
	and.b32  	%r44, %r54, 3;
	setp.lt.u32 	%p32, %r40, 4;
	@%p32 bra 	$L__BB2_67;
	shl.b32 	%r99, %r152, 7;
	add.s32 	%r45, %r99, %r3;
	setp.ge.s32 	%p33, %r45, %r2;
	mul.wide.s32 	%rd90, %r45, 4;
	add.s64 	%rd12, %rd4, %rd90;
	@%p33 bra 	$L__BB2_60;
	ld.global.u32 	%r100, [%rd12];
	mul.wide.u32 	%rd91, %r100, 4;
	add.s64 	%rd92, %rd2, %rd91;
	st.global.u32 	[%rd92], %r1;
$L__BB2_60:
	add.s32 	%r101, %r45, 128;
	setp.ge.s32 	%p34, %r101, %r2;
	@%p34 bra 	$L__BB2_62;
	ld.global.u32 	%r102, [%rd12+512];
	mul.wide.u32 	%rd93, %r102, 4;
	add.s64 	%rd94, %rd2, %rd93;
	st.global.u32 	[%rd94], %r1;
$L__BB2_62:
	add.s32 	%r103, %r45, 256;
	setp.ge.s32 	%p35, %r103, %r2;
	@%p35 bra 	$L__BB2_64;
	ld.global.u32 	%r104, [%rd12+1024];
	mul.wide.u32 	%rd95, %r104, 4;
	add.s64 	%rd96, %rd2, %rd95;
	st.global.u32 	[%rd96], %r1;
$L__BB2_64:
	add.s32 	%r105, %r45, 384;
	setp.ge.s32 	%p36, %r105, %r2;
	@%p36 bra 	$L__BB2_66;
	ld.global.u32 	%r106, [%rd12+1536];
	mul.wide.u32 	%rd97, %r106, 4;
	add.s64 	%rd98, %rd2, %rd97;
	st.global.u32 	[%rd98], %r1;
$L__BB2_66:
	add.s32 	%r152, %r152, 4;
$L__BB2_67:
	setp.eq.s32 	%p37, %r44, 0;
	@%p37 bra 	$L__BB2_85;
	shl.b32 	%r107, %r152, 7;
	add.s32 	%r156, %r3, %r107;
	neg.s32 	%r155, %r44;
$L__BB2_69:
	.pragma "nounroll";
	setp.ge.s32 	%p38, %r156, %r2;
	@%p38 bra 	$L__BB2_71;
	mul.wide.s32 	%rd100, %r156, 4;
	add.s64 	%rd101, %rd4, %rd100;
	ld.global.u32 	%r108, [%rd101];
	mul.wide.u32 	%rd102, %r108, 4;
	add.s64 	%rd103, %rd2, %rd102;
	st.global.u32 	[%rd103], %r1;
$L__BB2_71:
	add.s32 	%r156, %r156, 128;
	add.s32 	%r155, %r155, 1;
	setp.ne.s32 	%p39, %r155, 0;
	@%p39 bra 	$L__BB2_69;
	bra.uni 	$L__BB2_85;
$L__BB2_72:
	setp.lt.s32 	%p40, %r54, 1;
	@%p40 bra 	$L__BB2_85;
	mov.u32 	%r6, %tid.x;
	and.b32  	%r7, %r54, 15;
	setp.lt.u32 	%p41, %r54, 16;
	mov.b32 	%r148, 0;
	@%p41 bra 	$L__BB2_76;
	and.b32  	%r148, %r54, 2147483632;
	neg.s32 	%r145, %r148;
	add.s64 	%rd105, %rd21, %rd1;
	add.s64 	%rd5, %rd105, 1536;
	add.s32 	%r144, %r6, 1152;
	mul.wide.u32 	%rd106, %r6, 4;
	add.s64 	%rd107, %rd105, %rd106;
	add.s64 	%rd175, %rd107, 2048;
$L__BB2_75:
	.pragma "nounroll";
	mul.wide.s32 	%rd108, %r144, 4;
	add.s64 	%rd109, %rd5, %rd108;
	ld.global.u32 	%r110, [%rd175+-2048];
	mul.wide.u32 	%rd110, %r110, 4;
	add.s64 	%rd111, %rd2, %rd110;
	st.global.u32 	[%rd111], %r1;
	ld.global.u32 	%r111, [%rd175+-1536];
	mul.wide.u32 	%rd112, %r111, 4;
	add.s64 	%rd113, %rd2, %rd112;
	st.global.u32 	[%rd113], %r1;
	ld.global.u32 	%r112, [%rd175+-1024];
	mul.wide.u32 	%rd114, %r112, 4;
	add.s64 	%rd115, %rd2, %rd114;
	st.global.u32 	[%rd115], %r1;
	ld.global.u32 	%r113, [%rd175+-512];
	mul.wide.u32 	%rd116, %r113, 4;
	add.s64 	%rd117, %rd2, %rd116;
	st.global.u32 	[%rd117], %r1;
	ld.global.u32 	%r114, [%rd175];
	mul.wide.u32 	%rd118, %r114, 4;
	add.s64 	%rd119, %rd2, %rd118;
	st.global.u32 	[%rd119], %r1;
	ld.global.u32 	%r115, [%rd175+512];
	mul.wide.u32 	%rd120, %r115, 4;
	add.s64 	%rd121, %rd2, %rd120;
	st.global.u32 	[%rd121], %r1;
	ld.global.u32 	%r116, [%rd175+1024];
	mul.wide.u32 	%rd122, %r116, 4;
	add.s64 	%rd123, %rd2, %rd122;
	st.global.u32 	[%rd123], %r1;
	ld.global.u32 	%r117, [%rd175+1536];
	mul.wide.u32 	%rd124, %r117, 4;
	add.s64 	%rd125, %rd2, %rd124;
	st.global.u32 	[%rd125], %r1;
	ld.global.u32 	%r118, [%rd175+2048];
	mul.wide.u32 	%rd126, %r118, 4;
	add.s64 	%rd127, %rd2, %rd126;
	st.global.u32 	[%rd127], %r1;
	ld.global.u32 	%r119, [%rd109+-1536];
	mul.wide.u32 	%rd128, %r119, 4;
	add.s64 	%rd129, %rd2, %rd128;
	st.global.u32 	[%rd129], %r1;
	ld.global.u32 	%r120, [%rd109+-1024];
	mul.wide.u32 	%rd130, %r120, 4;
	add.s64 	%rd131, %rd2, %rd130;
	st.global.u32 	[%rd131], %r1;
	ld.global.u32 	%r121, [%rd109+-512];
	mul.wide.u32 	%rd132, %r121, 4;
	add.s64 	%rd133, %rd2, %rd132;
	st.global.u32 	[%rd133], %r1;
	ld.global.u32 	%r122, [%rd109];
	mul.wide.u32 	%rd134, %r122, 4;
	add.s64 	%rd135, %rd2, %rd134;
	st.global.u32 	[%rd135], %r1;
	ld.global.u32 	%r123, [%rd109+512];
	mul.wide.u32 	%rd136, %r123, 4;
	add.s64 	%rd137, %rd2, %rd136;
	st.global.u32 	[%rd137], %r1;
	ld.global.u32 	%r124, [%rd109+1024];
	mul.wide.u32 	%rd138, %r124, 4;
	add.s64 	%rd139, %rd2, %rd138;
	st.global.u32 	[%rd139], %r1;
	ld.global.u32 	%r125, [%rd109+1536];
	mul.wide.u32 	%rd140, %r125, 4;
	add.s64 	%rd141, %rd2, %rd140;
	st.global.u32 	[%rd141], %r1;
	add.s32 	%r145, %r145, 16;
	add.s32 	%r144, %r144, 2048;
	add.s64 	%rd175, %rd175, 8192;
	setp.eq.s32 	%p42, %r145, 0;
	@%p42 bra 	$L__BB2_76;
	bra.uni 	$L__BB2_75;
$L__BB2_76:
	setp.eq.s32 	%p43, %r7, 0;
	@%p43 bra 	$L__BB2_85;
	and.b32  	%r27, %r54, 7;
	setp.lt.u32 	%p44, %r7, 8;
	@%p44 bra 	$L__BB2_79;
	shl.b32 	%r126, %r148, 7;
	add.s32 	%r127, %r126, %r6;
	mul.wide.s32 	%rd142, %r127, 4;
	add.s64 	%rd143, %rd4, %rd142;
	ld.global.u32 	%r128, [%rd143];
	mul.wide.u32 	%rd144, %r128, 4;
	add.s64 	%rd145, %rd2, %rd144;
	st.global.u32 	[%rd145], %r1;
	ld.global.u32 	%r129, [%rd143+512];
	mul.wide.u32 	%rd146, %r129, 4;
	add.s64 	%rd147, %rd2, %rd146;
	st.global.u32 	[%rd147], %r1;
	ld.global.u32 	%r130, [%rd143+1024];
	mul.wide.u32 	%rd148, %r130, 4;
	add.s64 	%rd149, %rd2, %rd148;
	st.global.u32 	[%rd149], %r1;
	ld.global.u32 	%r131, [%rd143+1536];
	mul.wide.u32 	%rd150, %r131, 4;
	add.s64 	%rd151, %rd2, %rd150;
	st.global.u32 	[%rd151], %r1;
	ld.global.u32 	%r132, [%rd143+2048];
	mul.wide.u32 	%rd152, %r132, 4;
	add.s64 	%rd153, %rd2, %rd152;
	st.global.u32 	[%rd153], %r1;
	ld.global.u32 	%r133, [%rd143+2560];
	mul.wide.u32 	%rd154, %r133, 4;
	add.s64 	%rd155, %rd2, %rd154;
	st.global.u32 	[%rd155], %r1;
	ld.global.u32 	%r134, [%rd143+3072];
	mul.wide.u32 	%rd156, %r134, 4;
	add.s64 	%rd157, %rd2, %rd156;
	st.global.u32 	[%rd157], %r1;
	ld.global.u32 	%r135, [%rd143+3584];
	mul.wide.u32 	%rd158, %r135, 4;
	add.s64 	%rd159, %rd2, %rd158;
	st.global.u32 	[%rd159], %r1;
	add.s32 	%r148, %r148, 8;
$L__BB2_79:
	setp.eq.s32 	%p45, %r27, 0;
	@%p45 bra 	$L__BB2_85;
	and.b32  	%r30, %r54, 3;
	setp.lt.u32 	%p46, %r27, 4;
	@%p46 bra 	$L__BB2_82;
	shl.b32 	%r136, %r148, 7;
	add.s32 	%r137, %r136, %r6;
	mul.wide.s32 	%rd160, %r137, 4;
	add.s64 	%rd161, %rd4, %rd160;
	ld.global.u32 	%r138, [%rd161];
	mul.wide.u32 	%rd162, %r138, 4;
	add.s64 	%rd163, %rd2, %rd162;
	st.global.u32 	[%rd163], %r1;
	ld.global.u32 	%r139, [%rd161+512];
	mul.wide.u32 	%rd164, %r139, 4;
	add.s64 	%rd165, %rd2, %rd164;
	st.global.u32 	[%rd165], %r1;
	ld.global.u32 	%r140, [%rd161+1024];
	mul.wide.u32 	%rd166, %r140, 4;
	add.s64 	%rd167, %rd2, %rd166;
	st.global.u32 	[%rd167], %r1;
	ld.global.u32 	%r141, [%rd161+1536];
	mul.wide.u32 	%rd168, %r141, 4;
	add.s64 	%rd169, %rd2, %rd168;
	st.global.u32 	[%rd169], %r1;
	add.s32 	%r148, %r148, 4;
$L__BB2_82:
	setp.eq.s32 	%p47, %r30, 0;
	@%p47 bra 	$L__BB2_85;
	shl.b32 	%r142, %r148, 7;
	add.s32 	%r151, %r6, %r142;
	neg.s32 	%r150, %r30;
$L__BB2_84:
	.pragma "nounroll";
	mul.wide.s32 	%rd171, %r151, 4;
	add.s64 	%rd172, %rd4, %rd171;
	ld.global.u32 	%r143, [%rd172];
	mul.wide.u32 	%rd173, %r143, 4;
	add.s64 	%rd174, %rd2, %rd173;
	st.global.u32 	[%rd174], %r1;
	add.s32 	%r151, %r151, 128;
	add.s32 	%r150, %r150, 1;
	setp.eq.s32 	%p48, %r150, 0;
	@%p48 bra 	$L__BB2_85;
	bra.uni 	$L__BB2_84;
$L__BB2_85:
	ret;

}
	// .globl	_ZN3cub18CUB_300001_SM_10006detail4scan20DeviceScanInitKernelINS0_13ScanTileStateIjLb1EEEEEvT_i
.visible .entry _ZN3cub18CUB_300001_SM_10006detail4scan20DeviceScanInitKernelINS0_13ScanTileStateIjLb1EEEEEvT_i(
	.param .align 8 .b8 _ZN3cub18CUB_300001_SM_10006detail4scan20DeviceScanInitKernelINS0_13ScanTileStateIjLb1EEEEEvT_i_param_0[8],
	.param .u32 _ZN3cub18CUB_300001_SM_10006detail4scan20DeviceScanInitKernelINS0_13ScanTileStateIjLb1EEEEEvT_i_param_1
)
{
	.reg .pred 	%p<5>;
	.reg .b32 	%r<10>;
	.reg .b64 	%rd<7>;

	ld.param.u64 	%rd2, [_ZN3cub18CUB_300001_SM_10006detail4scan20DeviceScanInitKernelINS0_13ScanTileStateIjLb1EEEEEvT_i_param_0];
	ld.param.u32 	%r4, [_ZN3cub18CUB_300001_SM_10006detail4scan20DeviceScanInitKernelINS0_13ScanTileStateIjLb1EEEEEvT_i_param_1];
	cvta.to.global.u64 	%rd1, %rd2;
	mov.u32 	%r1, %ctaid.x;
	mov.u32 	%r5, %ntid.x;
	mov.u32 	%r2, %tid.x;
	mad.lo.s32 	%r3, %r1, %r5, %r2;
	setp.ge.s32 	%p1, %r3, %r4;
	@%p1 bra 	$L__BB3_2;
	mul.wide.s32 	%rd3, %r3, 8;
	add.s64 	%rd4, %rd1, %rd3;
	mov.b32 	%r6, 0;
	mov.b32 	%r7, 99;
	st.global.v2.u32 	[%rd4+256], {%r7, %r6};
$L__BB3_2:
	setp.ne.s32 	%p2, %r1, 0;
	setp.gt.u32 	%p3, %r2, 31;
	or.pred  	%p4, %p2, %p3;
	@%p4 bra 	$L__BB3_4;
	mul.wide.u32 	%rd5, %r2, 8;
	add.s64 	%rd6, %rd1, %rd5;
	mov.b32 	%r9, 0;
	st.global.v2.u32 	[%rd6], {%r9, %r9};
$L__BB3_4:
	ret;

}
	// .globl	_ZN3cub18CUB_300001_SM_10006detail4scan16DeviceScanKernelINS2_10policy_hubIjjjjN4cuda3std3__44plusIvEEE10Policy1000EN6thrust24THRUST_300001_SM_1000_NS6detail15normal_iteratorINSD_10device_ptrIjEEEESI_NS0_13ScanTileStateIjLb1EEES9_NS0_8NullTypeEjjLb0ESL_EEvT0_T1_T2_iT3_T4_T5_
.visible .entry _ZN3cub18CUB_300001_SM_10006detail4scan16DeviceScanKernelINS2_10policy_hubIjjjjN4cuda3std3__44plusIvEEE10Policy1000EN6thrust24THRUST_300001_SM_1000_NS6detail15normal_iteratorINSD_10device_ptrIjEEEESI_NS0_13ScanTileStateIjLb1EEES9_NS0_8NullTypeEjjLb0ESL_EEvT0_T1_T2_iT3_T4_T5_(
	.param .align 8 .b8 _ZN3cub18CUB_300001_SM_10006detail4scan16DeviceScanKernelINS2_10policy_hubIjjjjN4cuda3std3__44plusIvEEE10Policy1000EN6thrust24THRUST_300001_SM_1000_NS6detail15normal_iteratorINSD_10device_ptrIjEEEESI_NS0_13ScanTileStateIjLb1EEES9_NS0_8NullTypeEjjLb0ESL_EEvT0_T1_T2_iT3_T4_T5__param_0[8],
	.param .align 8 .b8 _ZN3cub18CUB_300001_SM_10006detail4scan16DeviceScanKernelINS2_10policy_hubIjjjjN4cuda3std3__44plusIvEEE10Policy1000EN6thrust24THRUST_300001_SM_1000_NS6detail15normal_iteratorINSD_10device_ptrIjEEEESI_NS0_13ScanTileStateIjLb1EEES9_NS0_8NullTypeEjjLb0ESL_EEvT0_T1_T2_iT3_T4_T5__param_1[8],
	.param .align 8 .b8 _ZN3cub18CUB_300001_SM_10006detail4scan16DeviceScanKernelINS2_10policy_hubIjjjjN4cuda3std3__44plusIvEEE10Policy1000EN6thrust24THRUST_300001_SM_1000_NS6detail15normal_iteratorINSD_10device_ptrIjEEEESI_NS0_13ScanTileStateIjLb1EEES9_NS0_8NullTypeEjjLb0ESL_EEvT0_T1_T2_iT3_T4_T5__param_2[8],
	.param .u32 _ZN3cub18CUB_300001_SM_10006detail4scan16DeviceScanKernelINS2_10policy_hubIjjjjN4cuda3std3__44plusIvEEE10Policy1000EN6thrust24THRUST_300001_SM_1000_NS6detail15normal_iteratorINSD_10device_ptrIjEEEESI_NS0_13ScanTileStateIjLb1EEES9_NS0_8NullTypeEjjLb0ESL_EEvT0_T1_T2_iT3_T4_T5__param_3,
	.param .align 1 .b8 _ZN3cub18CUB_300001_SM_10006detail4scan16DeviceScanKernelINS2_10policy_hubIjjjjN4cuda3std3__44plusIvEEE10Policy1000EN6thrust24THRUST_300001_SM_1000_NS6detail15normal_iteratorINSD_10device_ptrIjEEEESI_NS0_13ScanTileStateIjLb1EEES9_NS0_8NullTypeEjjLb0ESL_EEvT0_T1_T2_iT3_T4_T5__param_4[1],
	.param .align 1 .b8 _ZN3cub18CUB_300001_SM_10006detail4scan16DeviceScanKernelINS2_10policy_hubIjjjjN4cuda3std3__44plusIvEEE10Policy1000EN6thrust24THRUST_300001_SM_1000_NS6detail15normal_iteratorINSD_10device_ptrIjEEEESI_NS0_13ScanTileStateIjLb1EEES9_NS0_8NullTypeEjjLb0ESL_EEvT0_T1_T2_iT3_T4_T5__param_5[1],
	.param .u32 _ZN3cub18CUB_300001_SM_10006detail4scan16DeviceScanKernelINS2_10policy_hubIjjjjN4cuda3std3__44plusIvEEE10Policy1000EN6thrust24THRUST_300001_SM_1000_NS6detail15normal_iteratorINSD_10device_ptrIjEEEESI_NS0_13ScanTileStateIjLb1EEES9_NS0_8NullTypeEjjLb0ESL_EEvT0_T1_T2_iT3_T4_T5__param_6
)
.maxntid 384
{
	.reg .pred 	%p<160>;
	.reg .b32 	%r<1050>;
	.reg .b64 	%rd<55>;
	// demoted variable
	.shared .align 16 .b8 _ZZN3cub18CUB_300001_SM_10006detail4scan16DeviceScanKernelINS2_10policy_hubIjjjjN4cuda3std3__44plusIvEEE10Policy1000EN6thrust24THRUST_300001_SM_1000_NS6detail15normal_iteratorINSD_10device_ptrIjEEEESI_NS0_13ScanTileStateIjLb1EEES9_NS0_8NullTypeEjjLb0ESL_EEvT0_T1_T2_iT3_T4_T5_E12temp_storage[33808];
	ld.param.u64 	%rd1, [_ZN3cub18CUB_300001_SM_10006detail4scan16DeviceScanKernelINS2_10policy_hubIjjjjN4cuda3std3__44plusIvEEE10Policy1000EN6thrust24THRUST_300001_SM_1000_NS6detail15normal_iteratorINSD_10device_ptrIjEEEESI_NS0_13ScanTileStateIjLb1EEES9_NS0_8NullTypeEjjLb0ESL_EEvT0_T1_T2_iT3_T4_T5__param_2];
	ld.param.u64 	%rd13, [_ZN3cub18CUB_300001_SM_10006detail4scan16DeviceScanKernelINS2_10policy_hubIjjjjN4cuda3std3__44plusIvEEE10Policy1000EN6thrust24THRUST_300001_SM_1000_NS6detail15normal_iteratorINSD_10device_ptrIjEEEESI_NS0_13ScanTileStateIjLb1EEES9_NS0_8NullTypeEjjLb0ESL_EEvT0_T1_T2_iT3_T4_T5__param_1];
	ld.param.u64 	%rd14, [_ZN3cub18CUB_300001_SM_10006detail4scan16DeviceScanKernelINS2_10policy_hubIjjjjN4cuda3std3__44plusIvEEE10Policy1000EN6thrust24THRUST_300001_SM_1000_NS6detail15normal_iteratorINSD_10device_ptrIjEEEESI_NS0_13ScanTileStateIjLb1EEES9_NS0_8NullTypeEjjLb0ESL_EEvT0_T1_T2_iT3_T4_T5__param_0];
	ld.param.u32 	%r233, [_ZN3cub18CUB_300001_SM_10006detail4scan16DeviceScanKernelINS2_10policy_hubIjjjjN4cuda3std3__44plusIvEEE10Policy1000EN6thrust24THRUST_300001_SM_1000_NS6detail15normal_iteratorINSD_10device_ptrIjEEEESI_NS0_13ScanTileStateIjLb1EEES9_NS0_8NullTypeEjjLb0ESL_EEvT0_T1_T2_iT3_T4_T5__param_3];
	ld.param.u32 	%r234, [_ZN3cub18CUB_300001_SM_10006detail4scan16DeviceScanKernelINS2_10policy_hubIjjjjN4cuda3std3__44plusIvEEE10Policy1000EN6thrust24THRUST_300001_SM_1000_NS6detail15normal_iteratorINSD_10device_ptrIjEEEESI_NS0_13ScanTileStateIjLb1EEES9_NS0_8NullTypeEjjLb0ESL_EEvT0_T1_T2_iT3_T4_T5__param_6];
	cvta.to.global.u64 	%rd2, %rd14;
	cvta.to.global.u64 	%rd3, %rd13;
	mov.u32 	%r235, %ctaid.x;
	add.s32 	%r998, %r233, %r235;
	mul.lo.s32 	%r2, %r998, 8448;
	sub.s32 	%r3, %r234, %r2;
	setp.lt.u32 	%p1, %r3, 8449;
	@%p1 bra 	$L__BB4_26;
	cvt.u64.u32 	%rd37, %r2;
	mov.u32 	%r4, %tid.x;
	and.b32  	%r642, %r4, 31;
	and.b32  	%r643, %r4, 992;
	mul.lo.s32 	%r644, %r643, 22;
	or.b32  	%r645, %r644, %r642;
	cvt.u64.u32 	%rd38, %r645;
	add.s64 	%rd4, %rd38, %rd37;
	shl.b64 	%rd39, %rd4, 2;
	add.s64 	%rd40, %rd2, %rd39;
	ld.global.u32 	%r646, [%rd40];
	ld.global.u32 	%r647, [%rd40+128];
	ld.global.u32 	%r648, [%rd40+256];
	ld.global.u32 	%r649, [%rd40+384];
	ld.global.u32 	%r650, [%rd40+512];
	ld.global.u32 	%r651, [%rd40+640];
	ld.global.u32 	%r652, [%rd40+768];
	ld.global.u32 	%r653, [%rd40+896];
	ld.global.u32 	%r654, [%rd40+1024];
	ld.global.u32 	%r655, [%rd40+1152];
	ld.global.u32 	%r656, [%rd40+1280];
	ld.global.u32 	%r657, [%rd40+1408];
	ld.global.u32 	%r658, [%rd40+1536];
	ld.global.u32 	%r659, [%rd40+1664];
	ld.global.u32 	%r660, [%rd40+1792];
	ld.global.u32 	%r661, [%rd40+1920];
	ld.global.u32 	%r662, [%rd40+2048];
	ld.global.u32 	%r663, [%rd40+2176];
	ld.global.u32 	%r664, [%rd40+2304];
	ld.global.u32 	%r665, [%rd40+2432];
	ld.global.u32 	%r666, [%rd40+2560];
	ld.global.u32 	%r667, [%rd40+2688];
	// begin inline asm
	mov.u32 %r641, %laneid;
	// end inline asm
	shr.u32 	%r6, %r4, 5;
	mad.lo.s32 	%r668, %r6, 704, %r641;
	shl.b32 	%r669, %r668, 2;
	mov.u32 	%r670, _ZZN3cub18CUB_300001_SM_10006detail4scan16DeviceScanKernelINS2_10policy_hubIjjjjN4cuda3std3__44plusIvEEE10Policy1000EN6thrust24THRUST_300001_SM_1000_NS6detail15normal_iteratorINSD_10device_ptrIjEEEESI_NS0_13ScanTileStateIjLb1EEES9_NS0_8NullTypeEjjLb0ESL_EEvT0_T1_T2_iT3_T4_T5_E12temp_storage;
	add.s32 	%r7, %r670, %r669;
	st.shared.u32 	[%r7], %r646;
	st.shared.u32 	[%r7+128], %r647;
	st.shared.u32 	[%r7+256], %r648;
	st.shared.u32 	[%r7+384], %r649;
	st.shared.u32 	[%r7+512], %r650;
	st.shared.u32 	[%r7+640], %r651;
	st.shared.u32 	[%r7+768], %r652;
	st.shared.u32 	[%r7+896], %r653;
	st.shared.u32 	[%r7+1024], %r654;
	st.shared.u32 	[%r7+1152], %r655;
	st.shared.u32 	[%r7+1280], %r656;
	st.shared.u32 	[%r7+1408], %r657;
	st.shared.u32 	[%r7+1536], %r658;
	st.shared.u32 	[%r7+1664], %r659;
	st.shared.u32 	[%r7+1792], %r660;
	st.shared.u32 	[%r7+1920], %r661;
	st.shared.u32 	[%r7+2048], %r662;
	st.shared.u32 	[%r7+2176], %r663;
	st.shared.u32 	[%r7+2304], %r664;
	st.shared.u32 	[%r7+2432], %r665;
	st.shared.u32 	[%r7+2560], %r666;
	st.shared.u32 	[%r7+2688], %r667;
	bar.warp.sync 	-1;
	mad.lo.s32 	%r8, %r641, 84, %r7;
	ld.shared.v2.u32 	{%r9, %r10}, [%r8];
	ld.shared.v2.u32 	{%r11, %r12}, [%r8+8];
	ld.shared.v2.u32 	{%r13, %r14}, [%r8+16];
	ld.shared.v2.u32 	{%r15, %r16}, [%r8+24];
	ld.shared.v2.u32 	{%r17, %r18}, [%r8+32];
	ld.shared.v2.u32 	{%r19, %r20}, [%r8+40];
	ld.shared.v2.u32 	{%r21, %r22}, [%r8+48];
	ld.shared.v2.u32 	{%r23, %r24}, [%r8+56];
	ld.shared.v2.u32 	{%r25, %r26}, [%r8+64];
	ld.shared.v2.u32 	{%r27, %r28}, [%r8+72];
	ld.shared.v2.u32 	{%r29, %r30}, [%r8+80];
	bar.sync 	0;
	setp.ne.s32 	%p104, %r998, 0;
	@%p104 bra 	$L__BB4_6;
	add.s32 	%r892, %r10, %r9;
	add.s32 	%r893, %r11, %r892;
	add.s32 	%r894, %r12, %r893;
	add.s32 	%r895, %r13, %r894;
	add.s32 	%r896, %r14, %r895;
	add.s32 	%r897, %r15, %r896;
	add.s32 	%r898, %r16, %r897;
	add.s32 	%r899, %r17, %r898;
	add.s32 	%r900, %r18, %r899;
	add.s32 	%r901, %r19, %r900;
	add.s32 	%r902, %r20, %r901;
	add.s32 	%r903, %r21, %r902;
	add.s32 	%r904, %r22, %r903;
	add.s32 	%r905, %r23, %r904;
	add.s32 	%r906, %r24, %r905;
	add.s32 	%r907, %r25, %r906;
	add.s32 	%r908, %r26, %r907;
	add.s32 	%r909, %r27, %r908;
	add.s32 	%r910, %r28, %r909;
	add.s32 	%r911, %r29, %r910;
	add.s32 	%r866, %r30, %r911;
	mov.b32 	%r864, 1;
	mov.b32 	%r889, 0;
	mov.b32 	%r891, -1;
	// begin inline asm
	{  .reg .u32 r0;  .reg .pred p;  shfl.sync.up.b32 r0|p, %r866, %r864, %r889, %r891;  @p add.u32 r0, r0, %r866;  mov.u32 %r862, r0;}
	// end inline asm
	mov.b32 	%r870, 2;
	// begin inline asm
	{  .reg .u32 r0;  .reg .pred p;  shfl.sync.up.b32 r0|p, %r862, %r870, %r889, %r891;  @p add.u32 r0, r0, %r862;  mov.u32 %r868, r0;}
	// end inline asm
	mov.b32 	%r876, 4;
	// begin inline asm
	{  .reg .u32 r0;  .reg .pred p;  shfl.sync.up.b32 r0|p, %r868, %r876, %r889, %r891;  @p add.u32 r0, r0, %r868;  mov.u32 %r874, r0;}
	// end inline asm
	mov.b32 	%r882, 8;
	// begin inline asm
	{  .reg .u32 r0;  .reg .pred p;  shfl.sync.up.b32 r0|p, %r874, %r882, %r889, %r891;  @p add.u32 r0, r0, %r874;  mov.u32 %r880, r0;}
	// end inline asm
	mov.b32 	%r888, 16;
	// begin inline asm
	{  .reg .u32 r0;  .reg .pred p;  shfl.sync.up.b32 r0|p, %r880, %r888, %r889, %r891;  @p add.u32 r0, r0, %r880;  mov.u32 %r886, r0;}
	// end inline asm
	setp.ne.s32 	%p146, %r641, 31;
	@%p146 bra 	$L__BB4_4;
	shl.b32 	%r912, %r6, 2;
	add.s32 	%r914, %r670, %r912;
	st.shared.u32 	[%r914+16], %r886;
$L__BB4_4:
	sub.s32 	%r915, %r886, %r866;
	bar.sync 	0;
	ld.shared.v4.u32 	{%r916, %r917, %r918, %r919}, [_ZZN3cub18CUB_300001_SM_10006detail4scan16DeviceScanKernelINS2_10policy_hubIjjjjN4cuda3std3__44plusIvEEE10Policy1000EN6thrust24THRUST_300001_SM_1000_NS6detail15normal_iteratorINSD_10device_ptrIjEEEESI_NS0_13ScanTileStateIjLb1EEES9_NS0_8NullTypeEjjLb0ESL_EEvT0_T1_T2_iT3_T4_T5_E12temp_storage+16];
	add.s32 	%r920, %r917, %r916;
	setp.eq.s32 	%p147, %r6, 2;
	selp.b32 	%r921, %r920, %r916, %p147;
	add.s32 	%r922, %r920, %r918;
	setp.eq.s32 	%p148, %r6, 3;
	selp.b32 	%r923, %r922, %r921, %p148;
	add.s32 	%r924, %r922, %r919;
	setp.eq.s32 	%p149, %r6, 4;
	selp.b32 	%r925, %r924, %r923, %p149;
	ld.shared.v4.u32 	{%r926, %r927, %r928, %r929}, [_ZZN3cub18CUB_300001_SM_10006detail4scan16DeviceScanKernelINS2_10policy_hubIjjjjN4cuda3std3__44plusIvEEE10Policy1000EN6thrust24THRUST_300001_SM_1000_NS6detail15normal_iteratorINSD_10device_ptrIjEEEESI_NS0_13ScanTileStateIjLb1EEES9_NS0_8NullTypeEjjLb0ESL_EEvT0_T1_T2_iT3_T4_T5_E12temp_storage+32];
	add.s32 	%r930, %r924, %r926;
	setp.eq.s32 	%p150, %r6, 5;
	selp.b32 	%r931, %r930, %r925, %p150;
	add.s32 	%r932, %r930, %r927;
	setp.eq.s32 	%p151, %r6, 6;
	selp.b32 	%r933, %r932, %r931, %p151;
	add.s32 	%r934, %r932, %r928;
	setp.eq.s32 	%p152, %r6, 7;
	selp.b32 	%r935, %r934, %r933, %p152;
	add.s32 	%r936, %r934, %r929;
	setp.eq.s32 	%p153, %r6, 8;
	selp.b32 	%r937, %r936, %r935, %p153;
	ld.shared.v4.u32 	{%r938, %r939, %r940, %r941}, [_ZZN3cub18CUB_300001_SM_10006detail4scan16DeviceScanKernelINS2_10policy_hubIjjjjN4cuda3std3__44plusIvEEE10Policy1000EN6thrust24THRUST_300001_SM_1000_NS6detail15normal_iteratorINSD_10device_ptrIjEEEESI_NS0_13ScanTileStateIjLb1EEES9_NS0_8NullTypeEjjLb0ESL_EEvT0_T1_T2_iT3_T4_T5_E12temp_storage+48];
	add.s32 	%r942, %r936, %r938;
	setp.eq.s32 	%p154, %r6, 9;
	selp.b32 	%r943, %r942, %r937, %p154;
	add.s32 	%r944, %r942, %r939;
	setp.eq.s32 	%p155, %r6, 10;
	selp.b32 	%r945, %r944, %r943, %p155;
	add.s32 	%r946, %r944, %r940;
	setp.eq.s32 	%p156, %r6, 11;
	selp.b32 	%r947, %r946, %r945, %p156;
	add.s32 	%r33, %r946, %r941;
	setp.lt.u32 	%p157, %r4, 32;
	setp.eq.s32 	%p158, %r641, 0;
	selp.b32 	%r948, 0, %r915, %p158;
	add.s32 	%r949, %r947, %r948;
	selp.b32 	%r1012, %r915, %r949, %p157;
	setp.ne.s32 	%p159, %r4, 0;
	@%p159 bra 	$L__BB4_25;
	add.s64 	%rd52, %rd1, 256;
	mov.b32 	%r950, 101;
	// begin inline asm
	st.relaxed.gpu.v2.u32 [%rd52], {%r950, %r33};
	// end inline asm
	mov.b32 	%r1012, 0;
	bra.uni 	$L__BB4_25;
$L__BB4_6:
	add.s32 	%r701, %r10, %r9;
	add.s32 	%r702, %r11, %r701;
	add.s32 	%r703, %r12, %r702;
	add.s32 	%r704, %r13, %r703;
	add.s32 	%r705, %r14, %r704;
	add.s32 	%r706, %r15, %r705;
	add.s32 	%r707, %r16, %r706;
	add.s32 	%r708, %r17, %r707;
	add.s32 	%r709, %r18, %r708;
	add.s32 	%r710, %r19, %r709;
	add.s32 	%r711, %r20, %r710;
	add.s32 	%r712, %r21, %r711;
	add.s32 	%r713, %r22, %r712;
	add.s32 	%r714, %r23, %r713;
	add.s32 	%r715, %r24, %r714;
	add.s32 	%r716, %r25, %r715;
	add.s32 	%r717, %r26, %r716;
	add.s32 	%r718, %r27, %r717;
	add.s32 	%r719, %r28, %r718;
	add.s32 	%r720, %r29, %r719;
	add.s32 	%r675, %r30, %r720;
	mov.b32 	%r673, 1;
	mov.b32 	%r698, 0;
	mov.b32 	%r700, -1;
	// begin inline asm
	{  .reg .u32 r0;  .reg .pred p;  shfl.sync.up.b32 r0|p, %r675, %r673, %r698, %r700;  @p add.u32 r0, r0, %r675;  mov.u32 %r671, r0;}
	// end inline asm
	mov.b32 	%r679, 2;
	// begin inline asm
	{  .reg .u32 r0;  .reg .pred p;  shfl.sync.up.b32 r0|p, %r671, %r679, %r698, %r700;  @p add.u32 r0, r0, %r671;  mov.u32 %r677, r0;}
	// end inline asm
	mov.b32 	%r685, 4;
	// begin inline asm
	{  .reg .u32 r0;  .reg .pred p;  shfl.sync.up.b32 r0|p, %r677, %r685, %r698, %r700;  @p add.u32 r0, r0, %r677;  mov.u32 %r683, r0;}
	// end inline asm
	mov.b32 	%r691, 8;
	// begin inline asm
	{  .reg .u32 r0;  .reg .pred p;  shfl.sync.up.b32 r0|p, %r683, %r691, %r698, %r700;  @p add.u32 r0, r0, %r683;  mov.u32 %r689, r0;}
	// end inline asm
	mov.b32 	%r697, 16;
	// begin inline asm
	{  .reg .u32 r0;  .reg .pred p;  shfl.sync.up.b32 r0|p, %r689, %r697, %r698, %r700;  @p add.u32 r0, r0, %r689;  mov.u32 %r695, r0;}
	// end inline asm
	setp.ne.s32 	%p105, %r641, 31;
	@%p105 bra 	$L__BB4_8;
	shl.b32 	%r721, %r6, 2;
	add.s32 	%r723, %r670, %r721;
	st.shared.u32 	[%r723+16], %r695;
$L__BB4_8:
	sub.s32 	%r724, %r695, %r675;
	bar.sync 	0;
	ld.shared.v4.u32 	{%r725, %r726, %r727, %r728}, [_ZZN3cub18CUB_300001_SM_10006detail4scan16DeviceScanKernelINS2_10policy_hubIjjjjN4cuda3std3__44plusIvEEE10Policy1000EN6thrust24THRUST_300001_SM_1000_NS6detail15normal_iteratorINSD_10device_ptrIjEEEESI_NS0_13ScanTileStateIjLb1EEES9_NS0_8NullTypeEjjLb0ESL_EEvT0_T1_T2_iT3_T4_T5_E12temp_storage+16];
	add.s32 	%r729, %r726, %r725;
	setp.eq.s32 	%p106, %r6, 2;
	selp.b32 	%r730, %r729, %r725, %p106;
	add.s32 	%r731, %r729, %r727;
	setp.eq.s32 	%p107, %r6, 3;
	selp.b32 	%r732, %r731, %r730, %p107;
	add.s32 	%r733, %r731, %r728;
	setp.eq.s32 	%p108, %r6, 4;
	selp.b32 	%r734, %r733, %r732, %p108;
	ld.shared.v4.u32 	{%r735, %r736, %r737, %r738}, [_ZZN3cub18CUB_300001_SM_10006detail4scan16DeviceScanKernelINS2_10policy_hubIjjjjN4cuda3std3__44plusIvEEE10Policy1000EN6thrust24THRUST_300001_SM_1000_NS6detail15normal_iteratorINSD_10device_ptrIjEEEESI_NS0_13ScanTileStateIjLb1EEES9_NS0_8NullTypeEjjLb0ESL_EEvT0_T1_T2_iT3_T4_T5_E12temp_storage+32];
	add.s32 	%r739, %r733, %r735;
	setp.eq.s32 	%p109, %r6, 5;
	selp.b32 	%r740, %r739, %r734, %p109;
	add.s32 	%r741, %r739, %r736;
	setp.eq.s32 	%p110, %r6, 6;
	selp.b32 	%r742, %r741, %r740, %p110;
	add.s32 	%r743, %r741, %r737;
	setp.eq.s32 	%p111, %r6, 7;
	selp.b32 	%r744, %r743, %r742, %p111;
	add.s32 	%r745, %r743, %r738;
	setp.eq.s32 	%p112, %r6, 8;
	selp.b32 	%r746, %r745, %r744, %p112;
	ld.shared.v4.u32 	{%r747, %r748, %r749, %r750}, [_ZZN3cub18CUB_300001_SM_10006detail4scan16DeviceScanKernelINS2_10policy_hubIjjjjN4cuda3std3__44plusIvEEE10Policy1000EN6thrust24THRUST_300001_SM_1000_NS6detail15normal_iteratorINSD_10device_ptrIjEEEESI_NS0_13ScanTileStateIjLb1EEES9_NS0_8NullTypeEjjLb0ESL_EEvT0_T1_T2_iT3_T4_T5_E12temp_storage+48];
	add.s32 	%r751, %r745, %r747;
	setp.eq.s32 	%p113, %r6, 9;
	selp.b32 	%r752, %r751, %r746, %p113;
	add.s32 	%r753, %r751, %r748;
	setp.eq.s32 	%p114, %r6, 10;
	selp.b32 	%r754, %r753, %r752, %p114;
	add.s32 	%r755, %r753, %r749;
	setp.eq.s32 	%p115, %r6, 11;
	selp.b32 	%r756, %r755, %r754, %p115;
	add.s32 	%r37, %r755, %r750;
	setp.gt.u32 	%p116, %r4, 31;
	setp.lt.u32 	%p117, %r4, 32;
	setp.eq.s32 	%p118, %r641, 0;
	selp.b32 	%r757, 0, %r724, %p118;
	add.s32 	%r1011, %r756, %r757;
	selp.b32 	%r39, %r724, %r1011, %p117;
	@%p116 bra 	$L__BB4_24;
	setp.ne.s32 	%p119, %r4, 0;
	mul.wide.s32 	%rd41, %r998, 8;
	add.s64 	%rd5, %rd1, %rd41;
	@%p119 bra 	$L__BB4_11;
	st.shared.u32 	[_ZZN3cub18CUB_300001_SM_10006detail4scan16DeviceScanKernelINS2_10policy_hubIjjjjN4cuda3std3__44plusIvEEE10Policy1000EN6thrust24THRUST_300001_SM_1000_NS6detail15normal_iteratorINSD_10device_ptrIjEEEESI_NS0_13ScanTileStateIjLb1EEES9_NS0_8NullTypeEjjLb0ESL_EEvT0_T1_T2_iT3_T4_T5_E12temp_storage+12], %r37;
	add.s64 	%rd42, %rd5, 256;
	mov.b32 	%r758, 100;
	// begin inline asm
	st.relaxed.gpu.v2.u32 [%rd42], {%r758, %r37};
	// end inline asm
$L__BB4_11:
	not.b32 	%r764, %r4;
	add.s32 	%r1006, %r998, %r764;
	mov.b32 	%r760, 830;
	// begin inline asm
	nanosleep.u32 %r760;
	// end inline asm
	mul.wide.s32 	%rd44, %r1006, 8;
	add.s64 	%rd45, %rd1, %rd44;
	add.s64 	%rd43, %rd45, 256;
	// begin inline asm
	ld.relaxed.gpu.v2.u32 {%r1008, %r1000}, [%rd43];
	// end inline asm
	mov.b32 	%r1001, 952;
$L__BB4_12:
	setp.eq.s32 	%p120, %r1008, 99;
	mov.b32 	%r765, -1;
	vote.sync.any.pred 	%p121, %p120, %r765;
	not.pred 	%p122, %p121;
	@%p122 bra 	$L__BB4_14;
	mul.lo.s32 	%r860, %r998, 16807;
	and.b32  	%r998, %r860, 2147483647;
	add.s32 	%r861, %r1001, 1;
	rem.u32 	%r857, %r998, %r861;
	// begin inline asm
	nanosleep.u32 %r857;
	// end inline asm
	shr.u32 	%r1001, %r1001, 1;
	// begin inline asm
	ld.relaxed.gpu.v2.u32 {%r1008, %r1000}, [%rd43];
	// end inline asm
	bra.uni 	$L__BB4_12;
$L__BB4_14:
	setp.eq.s32 	%p123, %r1008, 101;
	mov.b32 	%r792, -1;
	vote.sync.ballot.b32 	%r794, %p123, %r792;
	// begin inline asm
	mov.u32 %r767, %lanemask_ge;
	// end inline asm
	and.b32  	%r795, %r794, %r767;
	or.b32  	%r796, %r795, -2147483648;
	add.s32 	%r797, %r796, -1;
	not.b32 	%r798, %r796;
	and.b32  	%r799, %r798, %r797;
	popc.b32 	%r771, %r799;
	mov.b32 	%r770, 1;
	// begin inline asm
	shfl.sync.down.b32 %r768, %r1000, %r770, %r771, %r792;
	// end inline asm
	setp.lt.s32 	%p125, %r641, %r771;
	selp.b32 	%r800, %r768, 0, %p125;
	add.s32 	%r774, %r800, %r1000;
	mov.b32 	%r775, 2;
	// begin inline asm
	shfl.sync.down.b32 %r773, %r774, %r775, %r771, %r792;
	// end inline asm
	add.s32 	%r54, %r641, 2;
	setp.gt.s32 	%p126, %r54, %r771;
	selp.b32 	%r801, 0, %r773, %p126;
	add.s32 	%r779, %r774, %r801;
	mov.b32 	%r780, 4;
	// begin inline asm
	shfl.sync.down.b32 %r778, %r779, %r780, %r771, %r792;
	// end inline asm
	add.s32 	%r55, %r641, 4;
	setp.gt.s32 	%p127, %r55, %r771;
	selp.b32 	%r802, 0, %r778, %p127;
	add.s32 	%r784, %r779, %r802;
	mov.b32 	%r785, 8;
	// begin inline asm
	shfl.sync.down.b32 %r783, %r784, %r785, %r771, %r792;
	// end inline asm
	add.s32 	%r56, %r641, 8;
	setp.gt.s32 	%p128, %r56, %r771;
	selp.b32 	%r803, 0, %r783, %p128;
	add.s32 	%r789, %r784, %r803;
	mov.b32 	%r790, 16;
	// begin inline asm
	shfl.sync.down.b32 %r788, %r789, %r790, %r771, %r792;
	// end inline asm
	add.s32 	%r57, %r641, 16;
	setp.gt.s32 	%p129, %r57, %r771;
	selp.b32 	%r804, 0, %r788, %p129;
	add.s32 	%r1005, %r789, %r804;
	add.s64 	%rd7, %rd1, 256;
	mov.b32 	%r1002, 952;
$L__BB4_15:
	setp.ne.s32 	%p130, %r1008, 101;
	mov.b32 	%r805, -1;
	vote.sync.all.pred 	%p131, %p130, %r805;
	not.pred 	%p132, %p131;
	@%p132 bra 	$L__BB4_20;
	shr.u32 	%r1002, %r1002, 1;
	mul.wide.s32 	%rd48, %r1006, 8;
	add.s64 	%rd49, %rd7, %rd48;
	add.s64 	%rd47, %rd49, -256;
	// begin inline asm
	ld.relaxed.gpu.v2.u32 {%r1008, %r1009}, [%rd47];
	// end inline asm
	mov.u32 	%r1010, %r1002;
$L__BB4_17:
	setp.eq.s32 	%p136, %r1008, 99;
	mov.b32 	%r813, -1;
	vote.sync.any.pred 	%p137, %p136, %r813;
	not.pred 	%p138, %p137;
	@%p138 bra 	$L__BB4_19;
	mul.lo.s32 	%r855, %r998, 16807;
	and.b32  	%r998, %r855, 2147483647;
	add.s32 	%r856, %r1010, 1;
	rem.u32 	%r852, %r998, %r856;
	// begin inline asm
	nanosleep.u32 %r852;
	// end inline asm
	shr.u32 	%r1010, %r1010, 1;
	// begin inline asm
	ld.relaxed.gpu.v2.u32 {%r1008, %r1009}, [%rd47];
	// end inline asm
	bra.uni 	$L__BB4_17;
$L__BB4_19:
	setp.eq.s32 	%p139, %r1008, 101;
	mov.b32 	%r839, -1;
	vote.sync.ballot.b32 	%r840, %p139, %r839;
	and.b32  	%r841, %r840, %r767;
	or.b32  	%r842, %r841, -2147483648;
	add.s32 	%r843, %r842, -1;
	not.b32 	%r844, %r842;
	and.b32  	%r845, %r844, %r843;
	popc.b32 	%r818, %r845;
	mov.b32 	%r817, 1;
	// begin inline asm
	shfl.sync.down.b32 %r815, %r1009, %r817, %r818, %r839;
	// end inline asm
	setp.lt.s32 	%p141, %r641, %r818;
	selp.b32 	%r846, %r815, 0, %p141;
	add.s32 	%r821, %r846, %r1009;
	mov.b32 	%r822, 2;
	// begin inline asm
	shfl.sync.down.b32 %r820, %r821, %r822, %r818, %r839;
	// end inline asm
	setp.gt.s32 	%p142, %r54, %r818;
	selp.b32 	%r847, 0, %r820, %p142;
	add.s32 	%r826, %r821, %r847;
	mov.b32 	%r827, 4;
	// begin inline asm
	shfl.sync.down.b32 %r825, %r826, %r827, %r818, %r839;
	// end inline asm
	setp.gt.s32 	%p143, %r55, %r818;
	selp.b32 	%r848, 0, %r825, %p143;
	add.s32 	%r831, %r826, %r848;
	mov.b32 	%r832, 8;
	// begin inline asm
	shfl.sync.down.b32 %r830, %r831, %r832, %r818, %r839;
	// end inline asm
	setp.gt.s32 	%p144, %r56, %r818;
	selp.b32 	%r849, 0, %r830, %p144;
	add.s32 	%r836, %r831, %r849;
	mov.b32 	%r837, 16;
	// begin inline asm
	shfl.sync.down.b32 %r835, %r836, %r837, %r818, %r839;
	// end inline asm
	setp.gt.s32 	%p145, %r57, %r818;
	selp.b32 	%r850, 0, %r835, %p145;
	add.s32 	%r851, %r850, %r1005;
	add.s32 	%r1005, %r851, %r836;
	add.s32 	%r1006, %r1006, -32;
	bra.uni 	$L__BB4_15;
$L__BB4_20:
	@%p119 bra 	$L__BB4_22;
	add.s32 	%r808, %r1005, %r37;
	add.s64 	%rd46, %rd5, 256;
	mov.b32 	%r807, 101;
	// begin inline asm
	st.relaxed.gpu.v2.u32 [%rd46], {%r807, %r808};
	// end inline asm
	st.shared.u32 	[_ZZN3cub18CUB_300001_SM_10006detail4scan16DeviceScanKernelINS2_10policy_hubIjjjjN4cuda3std3__44plusIvEEE10Policy1000EN6thrust24THRUST_300001_SM_1000_NS6detail15normal_iteratorINSD_10device_ptrIjEEEESI_NS0_13ScanTileStateIjLb1EEES9_NS0_8NullTypeEjjLb0ESL_EEvT0_T1_T2_iT3_T4_T5_E12temp_storage+4], %r1005;
	st.shared.u32 	[_ZZN3cub18CUB_300001_SM_10006detail4scan16DeviceScanKernelINS2_10policy_hubIjjjjN4cuda3std3__44plusIvEEE10Policy1000EN6thrust24THRUST_300001_SM_1000_NS6detail15normal_iteratorINSD_10device_ptrIjEEEESI_NS0_13ScanTileStateIjLb1EEES9_NS0_8NullTypeEjjLb0ESL_EEvT0_T1_T2_iT3_T4_T5_E12temp_storage+8], %r808;
$L__BB4_22:
	setp.ne.s32 	%p134, %r641, 0;
	mov.u32 	%r1011, %r39;
	@%p134 bra 	$L__BB4_24;
	st.shared.u32 	[_ZZN3cub18CUB_300001_SM_10006detail4scan16DeviceScanKernelINS2_10policy_hubIjjjjN4cuda3std3__44plusIvEEE10Policy1000EN6thrust24THRUST_300001_SM_1000_NS6detail15normal_iteratorINSD_10device_ptrIjEEEESI_NS0_13ScanTileStateIjLb1EEES9_NS0_8NullTypeEjjLb0ESL_EEvT0_T1_T2_iT3_T4_T5_E12temp_storage+76], %r1005;
	mov.u32 	%r1011, %r1005;
$L__BB4_24:
	bar.sync 	0;
	setp.eq.s32 	%p135, %r4, 0;
	ld.shared.u32 	%r809, [_ZZN3cub18CUB_300001_SM_10006detail4scan16DeviceScanKernelINS2_10policy_hubIjjjjN4cuda3std3__44plusIvEEE10Policy1000EN6thrust24THRUST_300001_SM_1000_NS6detail15normal_iteratorINSD_10device_ptrIjEEEESI_NS0_13ScanTileStateIjLb1EEES9_NS0_8NullTypeEjjLb0ESL_EEvT0_T1_T2_iT3_T4_T5_E12temp_storage+76];
	selp.b32 	%r810, 0, %r809, %p135;
	add.s32 	%r1012, %r810, %r1011;
$L__BB4_25:
	add.s32 	%r953, %r1012, %r9;
	add.s32 	%r954, %r10, %r953;
	add.s32 	%r955, %r11, %r954;
	add.s32 	%r956, %r12, %r955;
	add.s32 	%r957, %r13, %r956;
	add.s32 	%r958, %r14, %r957;
	add.s32 	%r959, %r15, %r958;
	add.s32 	%r960, %r16, %r959;
	add.s32 	%r961, %r17, %r960;
	add.s32 	%r962, %r18, %r961;
	add.s32 	%r963, %r19, %r962;
	add.s32 	%r964, %r20, %r963;
	add.s32 	%r965, %r21, %r964;
	add.s32 	%r966, %r22, %r965;
	add.s32 	%r967, %r23, %r966;
	add.s32 	%r968, %r24, %r967;
	add.s32 	%r969, %r25, %r968;
	add.s32 	%r970, %r26, %r969;
	add.s32 	%r971, %r27, %r970;
	add.s32 	%r972, %r28, %r971;
	add.s32 	%r973, %r29, %r972;
	add.s32 	%r974, %r30, %r973;
	bar.sync 	0;
	st.shared.v2.u32 	[%r8], {%r953, %r954};
	st.shared.v2.u32 	[%r8+8], {%r955, %r956};
	st.shared.v2.u32 	[%r8+16], {%r957, %r958};
	st.shared.v2.u32 	[%r8+24], {%r959, %r960};
	st.shared.v2.u32 	[%r8+32], {%r961, %r962};
	st.shared.v2.u32 	[%r8+40], {%r963, %r964};
	st.shared.v2.u32 	[%r8+48], {%r965, %r966};
	st.shared.v2.u32 	[%r8+56], {%r967, %r968};
	st.shared.v2.u32 	[%r8+64], {%r969, %r970};
	st.shared.v2.u32 	[%r8+72], {%r971, %r972};
	st.shared.v2.u32 	[%r8+80], {%r973, %r974};
	bar.warp.sync 	-1;
	ld.shared.u32 	%r975, [%r7];
	ld.shared.u32 	%r976, [%r7+128];
	ld.shared.u32 	%r977, [%r7+256];
	ld.shared.u32 	%r978, [%r7+384];
	ld.shared.u32 	%r979, [%r7+512];
	ld.shared.u32 	%r980, [%r7+640];
	ld.shared.u32 	%r981, [%r7+768];
	ld.shared.u32 	%r982, [%r7+896];
	ld.shared.u32 	%r983, [%r7+1024];
	ld.shared.u32 	%r984, [%r7+1152];
	ld.shared.u32 	%r985, [%r7+1280];
	ld.shared.u32 	%r986, [%r7+1408];
	ld.shared.u32 	%r987, [%r7+1536];
	ld.shared.u32 	%r988, [%r7+1664];
	ld.shared.u32 	%r989, [%r7+1792];
	ld.shared.u32 	%r990, [%r7+1920];
	ld.shared.u32 	%r991, [%r7+2048];
	ld.shared.u32 	%r992, [%r7+2176];
	ld.shared.u32 	%r993, [%r7+2304];
	ld.shared.u32 	%r994, [%r7+2432];
	ld.shared.u32 	%r995, [%r7+2560];
	ld.shared.u32 	%r996, [%r7+2688];
	add.s64 	%rd54, %rd3, %rd39;
	st.global.u32 	[%rd54], %r975;
	st.global.u32 	[%rd54+128], %r976;
	st.global.u32 	[%rd54+256], %r977;
	st.global.u32 	[%rd54+384], %r978;
	st.global.u32 	[%rd54+512], %r979;
	st.global.u32 	[%rd54+640], %r980;
	st.global.u32 	[%rd54+768], %r981;
	st.global.u32 	[%rd54+896], %r982;
	st.global.u32 	[%rd54+1024], %r983;
	st.global.u32 	[%rd54+1152], %r984;
	st.global.u32 	[%rd54+1280], %r985;
	st.global.u32 	[%rd54+1408], %r986;
	st.global.u32 	[%rd54+1536], %r987;
	st.global.u32 	[%rd54+1664], %r988;
	st.global.u32 	[%rd54+1792], %r989;
	st.global.u32 	[%rd54+1920], %r990;
	st.global.u32 	[%rd54+2048], %r991;
	st.global.u32 	[%rd54+2176], %r992;
	st.global.u32 	[%rd54+2304], %r993;
	st.global.u32 	[%rd54+2432], %r994;
	st.global.u32 	[%rd54+2560], %r995;
	st.global.u32 	[%rd54+2688], %r996;
	bra.uni 	$L__BB4_140;
$L__BB4_26:
	setp.eq.s32 	%p2, %r3, 0;
	@%p2 bra 	$L__BB4_140;
	mul.wide.u32 	%rd15, %r2, 4;
	add.s64 	%rd16, %rd2, %rd15;
	mov.u32 	%r82, %tid.x;
	ld.global.u32 	%r1034, [%rd16];
	and.b32  	%r236, %r82, 31;
	and.b32  	%r237, %r82, 992;
	mul.lo.s32 	%r238, %r237, 22;
	or.b32  	%r84, %r238, %r236;
	setp.ge.u32 	%p3, %r84, %r3;
	shl.b32 	%r239, %r84, 2;
	cvt.u64.u32 	%rd17, %r239;
	add.s64 	%rd9, %rd16, %rd17;
	mov.u32 	%r1013, %r1034;
	@%p3 bra 	$L__BB4_29;
	ld.global.u32 	%r1013, [%rd9];
$L__BB4_29:
	add.s32 	%r240, %r84, 32;
	setp.ge.u32 	%p4, %r240, %r3;
	mov.u32 	%r1014, %r1034;
	@%p4 bra 	$L__BB4_31;
	ld.global.u32 	%r1014, [%rd9+128];
$L__BB4_31:
	add.s32 	%r89, %r84, 64;
	setp.ge.u32 	%p5, %r89, %r3;
	mov.u32 	%r1015, %r1034;
	@%p5 bra 	$L__BB4_33;
	ld.global.u32 	%r1015, [%rd9+256];
$L__BB4_33:
	add.s32 	%r92, %r84, 96;
	setp.ge.u32 	%p6, %r92, %r3;
	mov.u32 	%r1016, %r1034;
	@%p6 bra 	$L__BB4_35;
	ld.global.u32 	%r1016, [%rd9+384];
$L__BB4_35:
	add.s32 	%r241, %r84, 128;
	setp.ge.u32 	%p7, %r241, %r3;
	mov.u32 	%r1017, %r1034;
	@%p7 bra 	$L__BB4_37;
	ld.global.u32 	%r1017, [%rd9+512];
$L__BB4_37:
	add.s32 	%r242, %r84, 160;
	setp.ge.u32 	%p8, %r242, %r3;
	mov.u32 	%r1018, %r1034;
	@%p8 bra 	$L__BB4_39;
	ld.global.u32 	%r1018, [%rd9+640];
$L__BB4_39:
	add.s32 	%r243, %r84, 192;
	setp.ge.u32 	%p9, %r243, %r3;
	mov.u32 	%r1019, %r1034;
	@%p9 bra 	$L__BB4_41;
	ld.global.u32 	%r1019, [%rd9+768];
$L__BB4_41:
	add.s32 	%r101, %r84, 224;
	setp.ge.u32 	%p10, %r101, %r3;
	mov.u32 	%r1020, %r1034;
	@%p10 bra 	$L__BB4_43;
	ld.global.u32 	%r1020, [%rd9+896];
$L__BB4_43:
	add.s32 	%r244, %r84, 256;
	setp.ge.u32 	%p11, %r244, %r3;
	mov.u32 	%r1021, %r1034;
	@%p11 bra 	$L__BB4_45;
	ld.global.u32 	%r1021, [%rd9+1024];
$L__BB4_45:
	add.s32 	%r245, %r84, 288;
	setp.ge.u32 	%p12, %r245, %r3;
	mov.u32 	%r1022, %r1034;
	@%p12 bra 	$L__BB4_47;
	ld.global.u32 	%r1022, [%rd9+1152];
$L__BB4_47:
	add.s32 	%r246, %r84, 320;
	setp.ge.u32 	%p13, %r246, %r3;
	mov.u32 	%r1023, %r1034;
	@%p13 bra 	$L__BB4_49;
	ld.global.u32 	%r1023, [%rd9+1280];
$L__BB4_49:
	add.s32 	%r110, %r84, 352;
	setp.ge.u32 	%p14, %r110, %r3;
	mov.u32 	%r1024, %r1034;
	@%p14 bra 	$L__BB4_51;
	ld.global.u32 	%r1024, [%rd9+1408];
$L__BB4_51:
	add.s32 	%r113, %r84, 384;
	setp.ge.u32 	%p15, %r113, %r3;
	mov.u32 	%r1025, %r1034;
	@%p15 bra 	$L__BB4_53;
	ld.global.u32 	%r1025, [%rd9+1536];
$L__BB4_53:
	add.s32 	%r116, %r84, 416;
	setp.ge.u32 	%p16, %r116, %r3;
	mov.u32 	%r1026, %r1034;
	@%p16 bra 	$L__BB4_55;
	ld.global.u32 	%r1026, [%rd9+1664];
$L__BB4_55:
	add.s32 	%r119, %r84, 448;
	setp.ge.u32 	%p17, %r119, %r3;
	mov.u32 	%r1027, %r1034;
	@%p17 bra 	$L__BB4_57;
	ld.global.u32 	%r1027, [%rd9+1792];
$L__BB4_57:
	add.s32 	%r247, %r84, 480;
	setp.ge.u32 	%p18, %r247, %r3;
	mov.u32 	%r1028, %r1034;
	@%p18 bra 	$L__BB4_59;
	ld.global.u32 	%r1028, [%rd9+1920];
$L__BB4_59:
	add.s32 	%r248, %r84, 512;
	setp.ge.u32 	%p19, %r248, %r3;
	mov.u32 	%r1029, %r1034;
	@%p19 bra 	$L__BB4_61;
	ld.global.u32 	%r1029, [%rd9+2048];
$L__BB4_61:
	add.s32 	%r126, %r84, 544;
	setp.ge.u32 	%p20, %r126, %r3;
	mov.u32 	%r1030, %r1034;
	@%p20 bra 	$L__BB4_63;
	ld.global.u32 	%r1030, [%rd9+2176];
$L__BB4_63:
	add.s32 	%r249, %r84, 576;
	setp.ge.u32 	%p21, %r249, %r3;
	mov.u32 	%r1031, %r1034;
	@%p21 bra 	$L__BB4_65;
	ld.global.u32 	%r1031, [%rd9+2304];
$L__BB4_65:
	add.s32 	%r131, %r84, 608;
	setp.ge.u32 	%p22, %r131, %r3;
	mov.u32 	%r1032, %r1034;
	@%p22 bra 	$L__BB4_67;
	ld.global.u32 	%r1032, [%rd9+2432];
$L__BB4_67:
	add.s32 	%r250, %r84, 640;
	setp.ge.u32 	%p23, %r250, %r3;
	mov.u32 	%r1033, %r1034;
	@%p23 bra 	$L__BB4_69;
	ld.global.u32 	%r1033, [%rd9+2560];
$L__BB4_69:
	add.s32 	%r251, %r84, 672;
	setp.ge.u32 	%p24, %r251, %r3;
	@%p24 bra 	$L__BB4_71;
	ld.global.u32 	%r1034, [%rd9+2688];
$L__BB4_71:
	// begin inline asm
	mov.u32 %r252, %laneid;
	// end inline asm
	shr.u32 	%r139, %r82, 5;
	mad.lo.s32 	%r253, %r139, 704, %r252;
	shl.b32 	%r254, %r253, 2;
	mov.u32 	%r255, _ZZN3cub18CUB_300001_SM_10006detail4scan16DeviceScanKernelINS2_10policy_hubIjjjjN4cuda3std3__44plusIvEEE10Policy1000EN6thrust24THRUST_300001_SM_1000_NS6detail15normal_iteratorINSD_10device_ptrIjEEEESI_NS0_13ScanTileStateIjLb1EEES9_NS0_8NullTypeEjjLb0ESL_EEvT0_T1_T2_iT3_T4_T5_E12temp_storage;
	add.s32 	%r140, %r255, %r254;
	st.shared.u32 	[%r140], %r1013;
	st.shared.u32 	[%r140+128], %r1014;
	st.shared.u32 	[%r140+256], %r1015;
	st.shared.u32 	[%r140+384], %r1016;
	st.shared.u32 	[%r140+512], %r1017;
	st.shared.u32 	[%r140+640], %r1018;
	st.shared.u32 	[%r140+768], %r1019;
	st.shared.u32 	[%r140+896], %r1020;
	st.shared.u32 	[%r140+1024], %r1021;
	st.shared.u32 	[%r140+1152], %r1022;
	st.shared.u32 	[%r140+1280], %r1023;
	st.shared.u32 	[%r140+1408], %r1024;
	st.shared.u32 	[%r140+1536], %r1025;
	st.shared.u32 	[%r140+1664], %r1026;
	st.shared.u32 	[%r140+1792], %r1027;
	st.shared.u32 	[%r140+1920], %r1028;
	st.shared.u32 	[%r140+2048], %r1029;
	st.shared.u32 	[%r140+2176], %r1030;
	st.shared.u32 	[%r140+2304], %r1031;
	st.shared.u32 	[%r140+2432], %r1032;
	st.shared.u32 	[%r140+2560], %r1033;
	st.shared.u32 	[%r140+2688], %r1034;
	bar.warp.sync 	-1;
	mad.lo.s32 	%r141, %r252, 84, %r140;
	ld.shared.v2.u32 	{%r142, %r143}, [%r141];
	ld.shared.v2.u32 	{%r144, %r145}, [%r141+8];
	ld.shared.v2.u32 	{%r146, %r147}, [%r141+16];
	ld.shared.v2.u32 	{%r148, %r149}, [%r141+24];
	ld.shared.v2.u32 	{%r150, %r151}, [%r141+32];
	ld.shared.v2.u32 	{%r152, %r153}, [%r141+40];
	ld.shared.v2.u32 	{%r154, %r155}, [%r141+48];
	ld.shared.v2.u32 	{%r156, %r157}, [%r141+56];
	ld.shared.v2.u32 	{%r158, %r159}, [%r141+64];
	ld.shared.v2.u32 	{%r160, %r161}, [%r141+72];
	ld.shared.v2.u32 	{%r162, %r163}, [%r141+80];
	bar.sync 	0;
	setp.ne.s32 	%p25, %r998, 0;
	@%p25 bra 	$L__BB4_75;
	add.s32 	%r485, %r143, %r142;
	add.s32 	%r486, %r144, %r485;
	add.s32 	%r487, %r145, %r486;
	add.s32 	%r488, %r146, %r487;
	add.s32 	%r489, %r147, %r488;
	add.s32 	%r490, %r148, %r489;
	add.s32 	%r491, %r149, %r490;
	add.s32 	%r492, %r150, %r491;
	add.s32 	%r493, %r151, %r492;
	add.s32 	%r494, %r152, %r493;
	add.s32 	%r495, %r153, %r494;
	add.s32 	%r496, %r154, %r495;
	add.s32 	%r497, %r155, %r496;
	add.s32 	%r498, %r156, %r497;
	add.s32 	%r499, %r157, %r498;
	add.s32 	%r500, %r158, %r499;
	add.s32 	%r501, %r159, %r500;
	add.s32 	%r502, %r160, %r501;
	add.s32 	%r503, %r161, %r502;
	add.s32 	%r504, %r162, %r503;
	add.s32 	%r459, %r163, %r504;
	mov.b32 	%r457, 1;
	mov.b32 	%r482, 0;
	mov.b32 	%r484, -1;
	// begin inline asm
	{  .reg .u32 r0;  .reg .pred p;  shfl.sync.up.b32 r0|p, %r459, %r457, %r482, %r484;  @p add.u32 r0, r0, %r459;  mov.u32 %r455, r0;}
	// end inline asm
	mov.b32 	%r463, 2;
	// begin inline asm
	{  .reg .u32 r0;  .reg .pred p;  shfl.sync.up.b32 r0|p, %r455, %r463, %r482, %r484;  @p add.u32 r0, r0, %r455;  mov.u32 %r461, r0;}
	// end inline asm
	mov.b32 	%r469, 4;
	// begin inline asm
	{  .reg .u32 r0;  .reg .pred p;  shfl.sync.up.b32 r0|p, %r461, %r469, %r482, %r484;  @p add.u32 r0, r0, %r461;  mov.u32 %r467, r0;}
	// end inline asm
	mov.b32 	%r475, 8;
	// begin inline asm
	{  .reg .u32 r0;  .reg .pred p;  shfl.sync.up.b32 r0|p, %r467, %r475, %r482, %r484;  @p add.u32 r0, r0, %r467;  mov.u32 %r473, r0;}
	// end inline asm
	mov.b32 	%r481, 16;
	// begin inline asm
	{  .reg .u32 r0;  .reg .pred p;  shfl.sync.up.b32 r0|p, %r473, %r481, %r482, %r484;  @p add.u32 r0, r0, %r473;  mov.u32 %r479, r0;}
	// end inline asm
	setp.ne.s32 	%p67, %r252, 31;
	@%p67 bra 	$L__BB4_74;
	shl.b32 	%r505, %r139, 2;
	mov.u32 	%r506, _ZZN3cub18CUB_300001_SM_10006detail4scan16DeviceScanKernelINS2_10policy_hubIjjjjN4cuda3std3__44plusIvEEE10Policy1000EN6thrust24THRUST_300001_SM_1000_NS6detail15normal_iteratorINSD_10device_ptrIjEEEESI_NS0_13ScanTileStateIjLb1EEES9_NS0_8NullTypeEjjLb0ESL_EEvT0_T1_T2_iT3_T4_T5_E12temp_storage;
	add.s32 	%r507, %r506, %r505;
	st.shared.u32 	[%r507+16], %r479;
$L__BB4_74:
	sub.s32 	%r508, %r479, %r459;
	bar.sync 	0;
	ld.shared.v4.u32 	{%r509, %r510, %r511, %r512}, [_ZZN3cub18CUB_300001_SM_10006detail4scan16DeviceScanKernelINS2_10policy_hubIjjjjN4cuda3std3__44plusIvEEE10Policy1000EN6thrust24THRUST_300001_SM_1000_NS6detail15normal_iteratorINSD_10device_ptrIjEEEESI_NS0_13ScanTileStateIjLb1EEES9_NS0_8NullTypeEjjLb0ESL_EEvT0_T1_T2_iT3_T4_T5_E12temp_storage+16];
	add.s32 	%r513, %r510, %r509;
	setp.eq.s32 	%p68, %r139, 2;
	selp.b32 	%r514, %r513, %r509, %p68;
	add.s32 	%r515, %r513, %r511;
	setp.eq.s32 	%p69, %r139, 3;
	selp.b32 	%r516, %r515, %r514, %p69;
	add.s32 	%r517, %r515, %r512;
	setp.eq.s32 	%p70, %r139, 4;
	selp.b32 	%r518, %r517, %r516, %p70;
	ld.shared.v4.u32 	{%r519, %r520, %r521, %r522}, [_ZZN3cub18CUB_300001_SM_10006detail4scan16DeviceScanKernelINS2_10policy_hubIjjjjN4cuda3std3__44plusIvEEE10Policy1000EN6thrust24THRUST_300001_SM_1000_NS6detail15normal_iteratorINSD_10device_ptrIjEEEESI_NS0_13ScanTileStateIjLb1EEES9_NS0_8NullTypeEjjLb0ESL_EEvT0_T1_T2_iT3_T4_T5_E12temp_storage+32];
	add.s32 	%r523, %r517, %r519;
	setp.eq.s32 	%p71, %r139, 5;
	selp.b32 	%r524, %r523, %r518, %p71;
	add.s32 	%r525, %r523, %r520;
	setp.eq.s32 	%p72, %r139, 6;
	selp.b32 	%r526, %r525, %r524, %p72;
	add.s32 	%r527, %r525, %r521;
	setp.eq.s32 	%p73, %r139, 7;
	selp.b32 	%r528, %r527, %r526, %p73;
	add.s32 	%r529, %r527, %r522;
	setp.eq.s32 	%p74, %r139, 8;
	selp.b32 	%r530, %r529, %r528, %p74;
	.pragma "used_bytes_mask 4095";
	ld.shared.v4.u32 	{%r531, %r532, %r533, %r534}, [_ZZN3cub18CUB_300001_SM_10006detail4scan16DeviceScanKernelINS2_10policy_hubIjjjjN4cuda3std3__44plusIvEEE10Policy1000EN6thrust24THRUST_300001_SM_1000_NS6detail15normal_iteratorINSD_10device_ptrIjEEEESI_NS0_13ScanTileStateIjLb1EEES9_NS0_8NullTypeEjjLb0ESL_EEvT0_T1_T2_iT3_T4_T5_E12temp_storage+48];
	add.s32 	%r535, %r529, %r531;
	setp.eq.s32 	%p75, %r139, 9;
	selp.b32 	%r536, %r535, %r530, %p75;
	add.s32 	%r537, %r535, %r532;
	setp.eq.s32 	%p76, %r139, 10;
	selp.b32 	%r538, %r537, %r536, %p76;
	add.s32 	%r539, %r537, %r533;
	setp.eq.s32 	%p77, %r139, 11;
	selp.b32 	%r540, %r539, %r538, %p77;
	setp.lt.u32 	%p78, %r82, 32;
	setp.eq.s32 	%p79, %r252, 0;
	selp.b32 	%r541, 0, %r508, %p79;
	add.s32 	%r542, %r540, %r541;
	selp.b32 	%r543, %r508, %r542, %p78;
	setp.eq.s32 	%p80, %r82, 0;
	selp.b32 	%r1049, 0, %r543, %p80;
	bra.uni 	$L__BB4_94;
$L__BB4_75:
	add.s32 	%r286, %r143, %r142;
	add.s32 	%r287, %r144, %r286;
	add.s32 	%r288, %r145, %r287;
	add.s32 	%r289, %r146, %r288;
	add.s32 	%r290, %r147, %r289;
	add.s32 	%r291, %r148, %r290;
	add.s32 	%r292, %r149, %r291;
	add.s32 	%r293, %r150, %r292;
	add.s32 	%r294, %r151, %r293;
	add.s32 	%r295, %r152, %r294;
	add.s32 	%r296, %r153, %r295;
	add.s32 	%r297, %r154, %r296;
	add.s32 	%r298, %r155, %r297;
	add.s32 	%r299, %r156, %r298;
	add.s32 	%r300, %r157, %r299;
	add.s32 	%r301, %r158, %r300;
	add.s32 	%r302, %r159, %r301;
	add.s32 	%r303, %r160, %r302;
	add.s32 	%r304, %r161, %r303;
	add.s32 	%r305, %r162, %r304;
	add.s32 	%r260, %r163, %r305;
	mov.b32 	%r258, 1;
	mov.b32 	%r283, 0;
	mov.b32 	%r285, -1;
	// begin inline asm
	{  .reg .u32 r0;  .reg .pred p;  shfl.sync.up.b32 r0|p, %r260, %r258, %r283, %r285;  @p add.u32 r0, r0, %r260;  mov.u32 %r256, r0;}
	// end inline asm
	mov.b32 	%r264, 2;
	// begin inline asm
	{  .reg .u32 r0;  .reg .pred p;  shfl.sync.up.b32 r0|p, %r256, %r264, %r283, %r285;  @p add.u32 r0, r0, %r256;  mov.u32 %r262, r0;}
	// end inline asm
	mov.b32 	%r270, 4;
	// begin inline asm
	{  .reg .u32 r0;  .reg .pred p;  shfl.sync.up.b32 r0|p, %r262, %r270, %r283, %r285;  @p add.u32 r0, r0, %r262;  mov.u32 %r268, r0;}
	// end inline asm
	mov.b32 	%r276, 8;
	// begin inline asm
	{  .reg .u32 r0;  .reg .pred p;  shfl.sync.up.b32 r0|p, %r268, %r276, %r283, %r285;  @p add.u32 r0, r0, %r268;  mov.u32 %r274, r0;}
	// end inline asm
	mov.b32 	%r282, 16;
	// begin inline asm
	{  .reg .u32 r0;  .reg .pred p;  shfl.sync.up.b32 r0|p, %r274, %r282, %r283, %r285;  @p add.u32 r0, r0, %r274;  mov.u32 %r280, r0;}
	// end inline asm
	setp.ne.s32 	%p26, %r252, 31;
	@%p26 bra 	$L__BB4_77;
	shl.b32 	%r306, %r139, 2;
	mov.u32 	%r307, _ZZN3cub18CUB_300001_SM_10006detail4scan16DeviceScanKernelINS2_10policy_hubIjjjjN4cuda3std3__44plusIvEEE10Policy1000EN6thrust24THRUST_300001_SM_1000_NS6detail15normal_iteratorINSD_10device_ptrIjEEEESI_NS0_13ScanTileStateIjLb1EEES9_NS0_8NullTypeEjjLb0ESL_EEvT0_T1_T2_iT3_T4_T5_E12temp_storage;
	add.s32 	%r308, %r307, %r306;
	st.shared.u32 	[%r308+16], %r280;
$L__BB4_77:
	sub.s32 	%r309, %r280, %r260;
	bar.sync 	0;
	ld.shared.v4.u32 	{%r310, %r311, %r312, %r313}, [_ZZN3cub18CUB_300001_SM_10006detail4scan16DeviceScanKernelINS2_10policy_hubIjjjjN4cuda3std3__44plusIvEEE10Policy1000EN6thrust24THRUST_300001_SM_1000_NS6detail15normal_iteratorINSD_10device_ptrIjEEEESI_NS0_13ScanTileStateIjLb1EEES9_NS0_8NullTypeEjjLb0ESL_EEvT0_T1_T2_iT3_T4_T5_E12temp_storage+16];
	add.s32 	%r314, %r311, %r310;
	setp.eq.s32 	%p27, %r139, 2;
	selp.b32 	%r315, %r314, %r310, %p27;
	add.s32 	%r316, %r314, %r312;
	setp.eq.s32 	%p28, %r139, 3;
	selp.b32 	%r317, %r316, %r315, %p28;
	add.s32 	%r318, %r316, %r313;
	setp.eq.s32 	%p29, %r139, 4;
	selp.b32 	%r319, %r318, %r317, %p29;
	ld.shared.v4.u32 	{%r320, %r321, %r322, %r323}, [_ZZN3cub18CUB_300001_SM_10006detail4scan16DeviceScanKernelINS2_10policy_hubIjjjjN4cuda3std3__44plusIvEEE10Policy1000EN6thrust24THRUST_300001_SM_1000_NS6detail15normal_iteratorINSD_10device_ptrIjEEEESI_NS0_13ScanTileStateIjLb1EEES9_NS0_8NullTypeEjjLb0ESL_EEvT0_T1_T2_iT3_T4_T5_E12temp_storage+32];
	add.s32 	%r324, %r318, %r320;
	setp.eq.s32 	%p30, %r139, 5;
	selp.b32 	%r325, %r324, %r319, %p30;
	add.s32 	%r326, %r324, %r321;
	setp.eq.s32 	%p31, %r139, 6;
	selp.b32 	%r327, %r326, %r325, %p31;
	add.s32 	%r328, %r326, %r322;
	setp.eq.s32 	%p32, %r139, 7;
	selp.b32 	%r329, %r328, %r327, %p32;
	add.s32 	%r330, %r328, %r323;
	setp.eq.s32 	%p33, %r139, 8;
	selp.b32 	%r331, %r330, %r329, %p33;
	ld.shared.v4.u32 	{%r332, %r333, %r334, %r335}, [_ZZN3cub18CUB_300001_SM_10006detail4scan16DeviceScanKernelINS2_10policy_hubIjjjjN4cuda3std3__44plusIvEEE10Policy1000EN6thrust24THRUST_300001_SM_1000_NS6detail15normal_iteratorINSD_10device_ptrIjEEEESI_NS0_13ScanTileStateIjLb1EEES9_NS0_8NullTypeEjjLb0ESL_EEvT0_T1_T2_iT3_T4_T5_E12temp_storage+48];
	add.s32 	%r336, %r330, %r332;
	setp.eq.s32 	%p34, %r139, 9;
	selp.b32 	%r337, %r336, %r331, %p34;
	add.s32 	%r338, %r336, %r333;
	setp.eq.s32 	%p35, %r139, 10;
	selp.b32 	%r339, %r338, %r337, %p35;
	add.s32 	%r340, %r338, %r334;
	setp.eq.s32 	%p36, %r139, 11;
	selp.b32 	%r341, %r340, %r339, %p36;
	add.s32 	%r169, %r340, %r335;
	setp.gt.u32 	%p37, %r82, 31;
	setp.lt.u32 	%p38, %r82, 32;
	setp.eq.s32 	%p39, %r252, 0;
	selp.b32 	%r342, 0, %r309, %p39;
	add.s32 	%r1048, %r341, %r342;
	selp.b32 	%r171, %r309, %r1048, %p38;
	@%p37 bra 	$L__BB4_93;
	setp.ne.s32 	%p40, %r82, 0;
	mul.wide.s32 	%rd18, %r998, 8;
	add.s64 	%rd10, %rd1, %rd18;
	@%p40 bra 	$L__BB4_80;
	st.shared.u32 	[_ZZN3cub18CUB_300001_SM_10006detail4scan16DeviceScanKernelINS2_10policy_hubIjjjjN4cuda3std3__44plusIvEEE10Policy1000EN6thrust24THRUST_300001_SM_1000_NS6detail15normal_iteratorINSD_10device_ptrIjEEEESI_NS0_13ScanTileStateIjLb1EEES9_NS0_8NullTypeEjjLb0ESL_EEvT0_T1_T2_iT3_T4_T5_E12temp_storage+12], %r169;
	add.s64 	%rd19, %rd10, 256;
	mov.b32 	%r343, 100;
	// begin inline asm
	st.relaxed.gpu.v2.u32 [%rd19], {%r343, %r169};
	// end inline asm
$L__BB4_80:
	not.b32 	%r349, %r82;
	add.s32 	%r1043, %r998, %r349;
	mov.b32 	%r345, 830;
	// begin inline asm
	nanosleep.u32 %r345;
	// end inline asm
	mul.wide.s32 	%rd21, %r1043, 8;
	add.s64 	%rd22, %rd1, %rd21;
	add.s64 	%rd20, %rd22, 256;
	// begin inline asm
	ld.relaxed.gpu.v2.u32 {%r1045, %r1037}, [%rd20];
	// end inline asm
	mov.b32 	%r1038, 952;
$L__BB4_81:
	setp.eq.s32 	%p41, %r1045, 99;
	mov.b32 	%r350, -1;
	vote.sync.any.pred 	%p42, %p41, %r350;
	not.pred 	%p43, %p42;
	@%p43 bra 	$L__BB4_83;
	mul.lo.s32 	%r453, %r998, 16807;
	and.b32  	%r998, %r453, 2147483647;
	add.s32 	%r454, %r1038, 1;
	rem.u32 	%r450, %r998, %r454;
	// begin inline asm
	nanosleep.u32 %r450;
	// end inline asm
	shr.u32 	%r1038, %r1038, 1;
	// begin inline asm
	ld.relaxed.gpu.v2.u32 {%r1045, %r1037}, [%rd20];
	// end inline asm
	bra.uni 	$L__BB4_81;
$L__BB4_83:
	setp.eq.s32 	%p44, %r1045, 101;
	mov.b32 	%r377, -1;
	vote.sync.ballot.b32 	%r379, %p44, %r377;
	// begin inline asm
	mov.u32 %r352, %lanemask_ge;
	// end inline asm
	and.b32  	%r380, %r379, %r352;
	or.b32  	%r381, %r380, -2147483648;
	add.s32 	%r382, %r381, -1;
	not.b32 	%r383, %r381;
	and.b32  	%r384, %r383, %r382;
	popc.b32 	%r356, %r384;
	mov.b32 	%r355, 1;
	// begin inline asm
	shfl.sync.down.b32 %r353, %r1037, %r355, %r356, %r377;
	// end inline asm
	setp.lt.s32 	%p46, %r252, %r356;
	selp.b32 	%r385, %r353, 0, %p46;
	add.s32 	%r359, %r385, %r1037;
	mov.b32 	%r360, 2;
	// begin inline asm
	shfl.sync.down.b32 %r358, %r359, %r360, %r356, %r377;
	// end inline asm
	add.s32 	%r386, %r252, 2;
	setp.gt.s32 	%p47, %r386, %r356;
	selp.b32 	%r387, 0, %r358, %p47;
	add.s32 	%r364, %r359, %r387;
	mov.b32 	%r365, 4;
	// begin inline asm
	shfl.sync.down.b32 %r363, %r364, %r365, %r356, %r377;
	// end inline asm
	add.s32 	%r388, %r252, 4;
	setp.gt.s32 	%p48, %r388, %r356;
	selp.b32 	%r389, 0, %r363, %p48;
	add.s32 	%r369, %r364, %r389;
	mov.b32 	%r370, 8;
	// begin inline asm
	shfl.sync.down.b32 %r368, %r369, %r370, %r356, %r377;
	// end inline asm
	add.s32 	%r390, %r252, 8;
	setp.gt.s32 	%p49, %r390, %r356;
	selp.b32 	%r391, 0, %r368, %p49;
	add.s32 	%r374, %r369, %r391;
	mov.b32 	%r375, 16;
	// begin inline asm
	shfl.sync.down.b32 %r373, %r374, %r375, %r356, %r377;
	// end inline asm
	add.s32 	%r392, %r252, 16;
	setp.gt.s32 	%p50, %r392, %r356;
	selp.b32 	%r393, 0, %r373, %p50;
	add.s32 	%r1041, %r374, %r393;
	add.s64 	%rd11, %rd1, 256;
	mov.b32 	%r1039, 952;
$L__BB4_84:
	setp.ne.s32 	%p51, %r1045, 101;
	mov.b32 	%r394, -1;
	vote.sync.all.pred 	%p52, %p51, %r394;
	not.pred 	%p53, %p52;
	@%p53 bra 	$L__BB4_89;
	shr.u32 	%r1039, %r1039, 1;
	mul.wide.s32 	%rd25, %r1043, 8;
	add.s64 	%rd26, %rd11, %rd25;
	add.s64 	%rd24, %rd26, -256;
	// begin inline asm
	ld.relaxed.gpu.v2.u32 {%r1045, %r1046}, [%rd24];
	// end inline asm
	mov.u32 	%r1047, %r1039;
$L__BB4_86:
	setp.eq.s32 	%p57, %r1045, 99;
	mov.b32 	%r402, -1;
	vote.sync.any.pred 	%p58, %p57, %r402;
	not.pred 	%p59, %p58;
	@%p59 bra 	$L__BB4_88;
	mul.lo.s32 	%r448, %r998, 16807;
	and.b32  	%r998, %r448, 2147483647;
	add.s32 	%r449, %r1047, 1;
	rem.u32 	%r445, %r998, %r449;
	// begin inline asm
	nanosleep.u32 %r445;
	// end inline asm
	shr.u32 	%r1047, %r1047, 1;
	// begin inline asm
	ld.relaxed.gpu.v2.u32 {%r1045, %r1046}, [%rd24];
	// end inline asm
	bra.uni 	$L__BB4_86;
$L__BB4_88:
	setp.eq.s32 	%p60, %r1045, 101;
	mov.b32 	%r428, -1;
	vote.sync.ballot.b32 	%r429, %p60, %r428;
	and.b32  	%r430, %r429, %r352;
	or.b32  	%r431, %r430, -2147483648;
	add.s32 	%r432, %r431, -1;
	not.b32 	%r433, %r431;
	and.b32  	%r434, %r433, %r432;
	popc.b32 	%r407, %r434;
	mov.b32 	%r406, 1;
	// begin inline asm
	shfl.sync.down.b32 %r404, %r1046, %r406, %r407, %r428;
	// end inline asm
	setp.lt.s32 	%p62, %r252, %r407;
	selp.b32 	%r435, %r404, 0, %p62;
	add.s32 	%r410, %r435, %r1046;
	mov.b32 	%r411, 2;
	// begin inline asm
	shfl.sync.down.b32 %r409, %r410, %r411, %r407, %r428;
	// end inline asm
	add.s32 	%r436, %r252, 2;
	setp.gt.s32 	%p63, %r436, %r407;
	selp.b32 	%r437, 0, %r409, %p63;
	add.s32 	%r415, %r410, %r437;
	mov.b32 	%r416, 4;
	// begin inline asm
	shfl.sync.down.b32 %r414, %r415, %r416, %r407, %r428;
	// end inline asm
	add.s32 	%r438, %r252, 4;
	setp.gt.s32 	%p64, %r438, %r407;
	selp.b32 	%r439, 0, %r414, %p64;
	add.s32 	%r420, %r415, %r439;
	mov.b32 	%r421, 8;
	// begin inline asm
	shfl.sync.down.b32 %r419, %r420, %r421, %r407, %r428;
	// end inline asm
	add.s32 	%r440, %r252, 8;
	setp.gt.s32 	%p65, %r440, %r407;
	selp.b32 	%r441, 0, %r419, %p65;
	add.s32 	%r425, %r420, %r441;
	mov.b32 	%r426, 16;
	// begin inline asm
	shfl.sync.down.b32 %r424, %r425, %r426, %r407, %r428;
	// end inline asm
	add.s32 	%r442, %r252, 16;
	setp.gt.s32 	%p66, %r442, %r407;
	selp.b32 	%r443, 0, %r424, %p66;
	add.s32 	%r444, %r443, %r1041;
	add.s32 	%r1041, %r444, %r425;
	add.s32 	%r1043, %r1043, -32;
	bra.uni 	$L__BB4_84;
$L__BB4_89:
	@%p40 bra 	$L__BB4_91;
	add.s32 	%r397, %r1041, %r169;
	add.s64 	%rd23, %rd10, 256;
	mov.b32 	%r396, 101;
	// begin inline asm
	st.relaxed.gpu.v2.u32 [%rd23], {%r396, %r397};
	// end inline asm
	st.shared.u32 	[_ZZN3cub18CUB_300001_SM_10006detail4scan16DeviceScanKernelINS2_10policy_hubIjjjjN4cuda3std3__44plusIvEEE10Policy1000EN6thrust24THRUST_300001_SM_1000_NS6detail15normal_iteratorINSD_10device_ptrIjEEEESI_NS0_13ScanTileStateIjLb1EEES9_NS0_8NullTypeEjjLb0ESL_EEvT0_T1_T2_iT3_T4_T5_E12temp_storage+4], %r1041;
	st.shared.u32 	[_ZZN3cub18CUB_300001_SM_10006detail4scan16DeviceScanKernelINS2_10policy_hubIjjjjN4cuda3std3__44plusIvEEE10Policy1000EN6thrust24THRUST_300001_SM_1000_NS6detail15normal_iteratorINSD_10device_ptrIjEEEESI_NS0_13ScanTileStateIjLb1EEES9_NS0_8NullTypeEjjLb0ESL_EEvT0_T1_T2_iT3_T4_T5_E12temp_storage+8], %r397;
$L__BB4_91:
	setp.ne.s32 	%p55, %r252, 0;
	mov.u32 	%r1048, %r171;
	@%p55 bra 	$L__BB4_93;
	st.shared.u32 	[_ZZN3cub18CUB_300001_SM_10006detail4scan16DeviceScanKernelINS2_10policy_hubIjjjjN4cuda3std3__44plusIvEEE10Policy1000EN6thrust24THRUST_300001_SM_1000_NS6detail15normal_iteratorINSD_10device_ptrIjEEEESI_NS0_13ScanTileStateIjLb1EEES9_NS0_8NullTypeEjjLb0ESL_EEvT0_T1_T2_iT3_T4_T5_E12temp_storage+76], %r1041;
	mov.u32 	%r1048, %r1041;
$L__BB4_93:
	bar.sync 	0;
	setp.eq.s32 	%p56, %r82, 0;
	ld.shared.u32 	%r398, [_ZZN3cub18CUB_300001_SM_10006detail4scan16DeviceScanKernelINS2_10policy_hubIjjjjN4cuda3std3__44plusIvEEE10Policy1000EN6thrust24THRUST_300001_SM_1000_NS6detail15normal_iteratorINSD_10device_ptrIjEEEESI_NS0_13ScanTileStateIjLb1EEES9_NS0_8NullTypeEjjLb0ESL_EEvT0_T1_T2_iT3_T4_T5_E12temp_storage+76];
	selp.b32 	%r399, 0, %r398, %p56;
	add.s32 	%r1049, %r399, %r1048;
$L__BB4_94:
	add.s32 	%r544, %r1049, %r142;
	add.s32 	%r545, %r143, %r544;
	add.s32 	%r546, %r144, %r545;
	add.s32 	%r547, %r145, %r546;
	add.s32 	%r548, %r146, %r547;
	add.s32 	%r549, %r147, %r548;
	add.s32 	%r550, %r148, %r549;
	add.s32 	%r551, %r149, %r550;
	add.s32 	%r552, %r150, %r551;
	add.s32 	%r553, %r151, %r552;
	add.s32 	%r554, %r152, %r553;
	add.s32 	%r555, %r153, %r554;
	add.s32 	%r556, %r154, %r555;
	add.s32 	%r557, %r155, %r556;
	add.s32 	%r558, %r156, %r557;
	add.s32 	%r559, %r157, %r558;
	add.s32 	%r560, %r158, %r559;
	add.s32 	%r561, %r159, %r560;
	add.s32 	%r562, %r160, %r561;
	add.s32 	%r563, %r161, %r562;
	add.s32 	%r564, %r162, %r563;
	add.s32 	%r565, %r163, %r564;
	bar.sync 	0;
	st.shared.v2.u32 	[%r141], {%r544, %r545};
	st.shared.v2.u32 	[%r141+8], {%r546, %r547};
	st.shared.v2.u32 	[%r141+16], {%r548, %r549};
	st.shared.v2.u32 	[%r141+24], {%r550, %r551};
	st.shared.v2.u32 	[%r141+32], {%r552, %r553};
	st.shared.v2.u32 	[%r141+40], {%r554, %r555};
	st.shared.v2.u32 	[%r141+48], {%r556, %r557};
	st.shared.v2.u32 	[%r141+56], {%r558, %r559};
	st.shared.v2.u32 	[%r141+64], {%r560, %r561};
	st.shared.v2.u32 	[%r141+72], {%r562, %r563};
	st.shared.v2.u32 	[%r141+80], {%r564, %r565};
	bar.warp.sync 	-1;
	ld.shared.u32 	%r210, [%r140];
	ld.shared.u32 	%r211, [%r140+128];
	ld.shared.u32 	%r212, [%r140+256];
	ld.shared.u32 	%r213, [%r140+384];
	ld.shared.u32 	%r214, [%r140+512];
	ld.shared.u32 	%r215, [%r140+640];
	ld.shared.u32 	%r216, [%r140+768];
	ld.shared.u32 	%r217, [%r140+896];
	ld.shared.u32 	%r218, [%r140+1024];
	ld.shared.u32 	%r219, [%r140+1152];
	ld.shared.u32 	%r220, [%r140+1280];
	ld.shared.u32 	%r221, [%r140+1408];
	ld.shared.u32 	%r222, [%r140+1536];
	ld.shared.u32 	%r223, [%r140+1664];
	ld.shared.u32 	%r224, [%r140+1792];
	ld.shared.u32 	%r225, [%r140+1920];
	ld.shared.u32 	%r226, [%r140+2048];
	ld.shared.u32 	%r227, [%r140+2176];
	ld.shared.u32 	%r228, [%r140+2304];
	ld.shared.u32 	%r229, [%r140+2432];
	ld.shared.u32 	%r230, [%r140+2560];
	ld.shared.u32 	%r231, [%r140+2688];
	setp.ne.s32 	%p81, %r82, 0;
	@%p81 bra 	$L__BB4_96;
	st.volatile.shared.u32 	[_ZZN3cub18CUB_300001_SM_10006detail4scan16DeviceScanKernelINS2_10policy_hubIjjjjN4cuda3std3__44plusIvEEE10Policy1000EN6thrust24THRUST_300001_SM_1000_NS6detail15normal_iteratorINSD_10device_ptrIjEEEESI_NS0_13ScanTileStateIjLb1EEES9_NS0_8NullTypeEjjLb0ESL_EEvT0_T1_T2_iT3_T4_T5_E12temp_storage+33792], %r3;
$L__BB4_96:
	ld.param.u32 	%r997, [_ZN3cub18CUB_300001_SM_10006detail4scan16DeviceScanKernelINS2_10policy_hubIjjjjN4cuda3std3__44plusIvEEE10Policy1000EN6thrust24THRUST_300001_SM_1000_NS6detail15normal_iteratorINSD_10device_ptrIjEEEESI_NS0_13ScanTileStateIjLb1EEES9_NS0_8NullTypeEjjLb0ESL_EEvT0_T1_T2_iT3_T4_T5__param_3];
	bar.sync 	0;
	ld.volatile.shared.u32 	%r232, [_ZZN3cub18CUB_300001_SM_10006detail4scan16DeviceScanKernelINS2_10policy_hubIjjjjN4cuda3std3__44plusIvEEE10Policy1000EN6thrust24THRUST_300001_SM_1000_NS6detail15normal_iteratorINSD_10device_ptrIjEEEESI_NS0_13ScanTileStateIjLb1EEES9_NS0_8NullTypeEjjLb0ESL_EEvT0_T1_T2_iT3_T4_T5_E12temp_storage+33792];
	cvt.u64.u32 	%rd33, %r84;
	mov.u32 	%r566, %ctaid.x;
	add.s32 	%r567, %r997, %r566;
	mul.lo.s32 	%r568, %r567, 8448;
	cvt.u64.u32 	%rd34, %r568;
	add.s64 	%rd35, %rd33, %rd34;
	setp.ge.s32 	%p82, %r84, %r232;
	shl.b64 	%rd36, %rd35, 2;
	add.s64 	%rd12, %rd3, %rd36;
	@%p82 bra 	$L__BB4_98;
	st.global.u32 	[%rd12], %r210;
$L__BB4_98:
	mov.u32 	%r569, %tid.x;
	and.b32  	%r570, %r569, 992;
	mul.lo.s32 	%r571, %r570, 22;
	and.b32  	%r572, %r569, 31;
	or.b32  	%r573, %r571, %r572;
	or.b32  	%r574, %r573, 32;
	setp.ge.s32 	%p83, %r574, %r232;
	@%p83 bra 	$L__BB4_100;
	st.global.u32 	[%rd12+128], %r211;
$L__BB4_100:
	setp.ge.s32 	%p84, %r89, %r232;
	@%p84 bra 	$L__BB4_102;
	st.global.u32 	[%rd12+256], %r212;
$L__BB4_102:
	setp.ge.s32 	%p85, %r92, %r232;
	@%p85 bra 	$L__BB4_104;
	st.global.u32 	[%rd12+384], %r213;
$L__BB4_104:
	add.s32 	%r580, %r573, 128;
	setp.ge.s32 	%p86, %r580, %r232;
	@%p86 bra 	$L__BB4_106;
	st.global.u32 	[%rd12+512], %r214;
$L__BB4_106:
	add.s32 	%r586, %r573, 160;
	setp.ge.s32 	%p87, %r586, %r232;
	@%p87 bra 	$L__BB4_108;
	st.global.u32 	[%rd12+640], %r215;
$L__BB4_108:
	add.s32 	%r592, %r573, 192;
	setp.ge.s32 	%p88, %r592, %r232;
	@%p88 bra 	$L__BB4_110;
	st.global.u32 	[%rd12+768], %r216;
$L__BB4_110:
	setp.ge.s32 	%p89, %r101, %r232;
	@%p89 bra 	$L__BB4_112;
	st.global.u32 	[%rd12+896], %r217;
$L__BB4_112:
	add.s32 	%r598, %r573, 256;
	setp.ge.s32 	%p90, %r598, %r232;
	@%p90 bra 	$L__BB4_114;
	st.global.u32 	[%rd12+1024], %r218;
$L__BB4_114:
	add.s32 	%r604, %r573, 288;
	setp.ge.s32 	%p91, %r604, %r232;
	@%p91 bra 	$L__BB4_116;
	st.global.u32 	[%rd12+1152], %r219;
$L__BB4_116:
	add.s32 	%r610, %r573, 320;
	setp.ge.s32 	%p92, %r610, %r232;
	@%p92 bra 	$L__BB4_118;
	st.global.u32 	[%rd12+1280], %r220;
$L__BB4_118:
	setp.ge.s32 	%p93, %r110, %r232;
	@%p93 bra 	$L__BB4_120;
	st.global.u32 	[%rd12+1408], %r221;
$L__BB4_120:
	setp.ge.s32 	%p94, %r113, %r232;
	@%p94 bra 	$L__BB4_122;
	st.global.u32 	[%rd12+1536], %r222;
$L__BB4_122:
	setp.ge.s32 	%p95, %r116, %r232;
	@%p95 bra 	$L__BB4_124;
	st.global.u32 	[%rd12+1664], %r223;
$L__BB4_124:
	setp.ge.s32 	%p96, %r119, %r232;
	@%p96 bra 	$L__BB4_126;
	st.global.u32 	[%rd12+1792], %r224;
$L__BB4_126:
	add.s32 	%r616, %r573, 480;
	setp.ge.s32 	%p97, %r616, %r232;
	@%p97 bra 	$L__BB4_128;
	st.global.u32 	[%rd12+1920], %r225;
$L__BB4_128:
	add.s32 	%r622, %r573, 512;
	setp.ge.s32 	%p98, %r622, %r232;
	@%p98 bra 	$L__BB4_130;
	st.global.u32 	[%rd12+2048], %r226;
$L__BB4_130:
	setp.ge.s32 	%p99, %r126, %r232;
	@%p99 bra 	$L__BB4_132;
	st.global.u32 	[%rd12+2176], %r227;
$L__BB4_132:
	add.s32 	%r628, %r573, 576;
	setp.ge.s32 	%p100, %r628, %r232;
	@%p100 bra 	$L__BB4_134;
	st.global.u32 	[%rd12+2304], %r228;
$L__BB4_134:
	setp.ge.s32 	%p101, %r131, %r232;
	@%p101 bra 	$L__BB4_136;
	st.global.u32 	[%rd12+2432], %r229;
$L__BB4_136:
	add.s32 	%r634, %r573, 640;
	setp.ge.s32 	%p102, %r634, %r232;
	@%p102 bra 	$L__BB4_138;
	st.global.u32 	[%rd12+2560], %r230;
$L__BB4_138:
	add.s32 	%r640, %r573, 672;
	setp.ge.s32 	%p103, %r640, %r232;
	@%p103 bra 	$L__BB4_140;
	st.global.u32 	[%rd12+2688], %r231;
$L__BB4_140:
	ret;

}
	// .globl	_ZN3cub18CUB_300001_SM_10006detail4scan16DeviceScanKernelINS2_10policy_hubIjjjmN4cuda3std3__44plusIvEEE10Policy1000EN6thrust24THRUST_300001_SM_1000_NS6detail15normal_iteratorINSD_10device_ptrIjEEEESI_NS0_13ScanTileStateIjLb1EEES9_NS0_8NullTypeEmjLb0ESL_EEvT0_T1_T2_iT3_T4_T5_
.visible .entry _ZN3cub18CUB_300001_SM_10006detail4scan16DeviceScanKernelINS2_10policy_hubIjjjmN4cuda3std3__44plusIvEEE10Policy1000EN6thrust24THRUST_300001_SM_1000_NS6detail15normal_iteratorINSD_10device_ptrIjEEEESI_NS0_13ScanTileStateIjLb1EEES9_NS0_8NullTypeEmjLb0ESL_EEvT0_T1_T2_iT3_T4_T5_(
	.param .align 8 .b8 _ZN3cub18CUB_300001_SM_10006detail4scan16DeviceScanKernelINS2_10policy_hubIjjjmN4cuda3std3__44plusIvEEE10Policy1000EN6thrust24THRUST_300001_SM_1000_NS6detail15normal_iteratorINSD_10device_ptrIjEEEESI_NS0_13ScanTileStateIjLb1EEES9_NS0_8NullTypeEmjLb0ESL_EEvT0_T1_T2_iT3_T4_T5__param_0[8],
	.param .align 8 .b8 _ZN3cub18CUB_300001_SM_10006detail4scan16DeviceScanKernelINS2_10policy_hubIjjjmN4cuda3std3__44plusIvEEE10Policy1000EN6thrust24THRUST_300001_SM_1000_NS6detail15normal_iteratorINSD_10device_ptrIjEEEESI_NS0_13ScanTileStateIjLb1EEES9_NS0_8NullTypeEmjLb0ESL_EEvT0_T1_T2_iT3_T4_T5__param_1[8],
	.param .align 8 .b8 _ZN3cub18CUB_300001_SM_10006detail4scan16DeviceScanKernelINS2_10policy_hubIjjjmN4cuda3std3__44plusIvEEE10Policy1000EN6thrust24THRUST_300001_SM_1000_NS6detail15normal_iteratorINSD_10device_ptrIjEEEESI_NS0_13ScanTileStateIjLb1EEES9_NS0_8NullTypeEmjLb0ESL_EEvT0_T1_T2_iT3_T4_T5__param_2[8],
	.param .u32 _ZN3cub18CUB_300001_SM_10006detail4scan16DeviceScanKernelINS2_10policy_hubIjjjmN4cuda3std3__44plusIvEEE10Policy1000EN6thrust24THRUST_300001_SM_1000_NS6detail15normal_iteratorINSD_10device_ptrIjEEEESI_NS0_13ScanTileStateIjLb1EEES9_NS0_8NullTypeEmjLb0ESL_EEvT0_T1_T2_iT3_T4_T5__param_3,
	.param .align 1 .b8 _ZN3cub18CUB_300001_SM_10006detail4scan16DeviceScanKernelINS2_10policy_hubIjjjmN4cuda3std3__44plusIvEEE10Policy1000EN6thrust24THRUST_300001_SM_1000_NS6detail15normal_iteratorINSD_10device_ptrIjEEEESI_NS0_13ScanTileStateIjLb1EEES9_NS0_8NullTypeEmjLb0ESL_EEvT0_T1_T2_iT3_T4_T5__param_4[1],
	.param .align 1 .b8 _ZN3cub18CUB_300001_SM_10006detail4scan16DeviceScanKernelINS2_10policy_hubIjjjmN4cuda3std3__44plusIvEEE10Policy1000EN6thrust24THRUST_300001_SM_1000_NS6detail15normal_iteratorINSD_10device_ptrIjEEEESI_NS0_13ScanTileStateIjLb1EEES9_NS0_8NullTypeEmjLb0ESL_EEvT0_T1_T2_iT3_T4_T5__param_5[1],
	.param .u64 _ZN3cub18CUB_300001_SM_10006detail4scan16DeviceScanKernelINS2_10policy_hubIjjjmN4cuda3std3__44plusIvEEE10Policy1000EN6thrust24THRUST_300001_SM_1000_NS6detail15normal_iteratorINSD_10device_ptrIjEEEESI_NS0_13ScanTileStateIjLb1EEES9_NS0_8NullTypeEmjLb0ESL_EEvT0_T1_T2_iT3_T4_T5__param_6
)
.maxntid 416
{
	.reg .pred 	%p<158>;
	.reg .b32 	%r<1009>;
	.reg .b64 	%rd<55>;
	// demoted variable
	.shared .align 16 .b8 _ZZN3cub18CUB_300001_SM_10006detail4scan16DeviceScanKernelINS2_10policy_hubIjjjmN4cuda3std3__44plusIvEEE10Policy1000EN6thrust24THRUST_300001_SM_1000_NS6detail15normal_iteratorINSD_10device_ptrIjEEEESI_NS0_13ScanTileStateIjLb1EEES9_NS0_8NullTypeEmjLb0ESL_EEvT0_T1_T2_iT3_T4_T5_E12temp_storage[31632];
	ld.param.u64 	%rd1, [_ZN3cub18CUB_300001_SM_10006detail4scan16DeviceScanKernelINS2_10policy_hubIjjjmN4cuda3std3__44plusIvEEE10Policy1000EN6thrust24THRUST_300001_SM_1000_NS6detail15normal_iteratorINSD_10device_ptrIjEEEESI_NS0_13ScanTileStateIjLb1EEES9_NS0_8NullTypeEmjLb0ESL_EEvT0_T1_T2_iT3_T4_T5__param_2];
	ld.param.u64 	%rd16, [_ZN3cub18CUB_300001_SM_10006detail4scan16DeviceScanKernelINS2_10policy_hubIjjjmN4cuda3std3__44plusIvEEE10Policy1000EN6thrust24THRUST_300001_SM_1000_NS6detail15normal_iteratorINSD_10device_ptrIjEEEESI_NS0_13ScanTileStateIjLb1EEES9_NS0_8NullTypeEmjLb0ESL_EEvT0_T1_T2_iT3_T4_T5__param_1];
	ld.param.u64 	%rd17, [_ZN3cub18CUB_300001_SM_10006detail4scan16DeviceScanKernelINS2_10policy_hubIjjjmN4cuda3std3__44plusIvEEE10Policy1000EN6thrust24THRUST_300001_SM_1000_NS6detail15normal_iteratorINSD_10device_ptrIjEEEESI_NS0_13ScanTileStateIjLb1EEES9_NS0_8NullTypeEmjLb0ESL_EEvT0_T1_T2_iT3_T4_T5__param_0];
	ld.param.u32 	%r200, [_ZN3cub18CUB_300001_SM_10006detail4scan16DeviceScanKernelINS2_10policy_hubIjjjmN4cuda3std3__44plusIvEEE10Policy1000EN6thrust24THRUST_300001_SM_1000_NS6detail15normal_iteratorINSD_10device_ptrIjEEEESI_NS0_13ScanTileStateIjLb1EEES9_NS0_8NullTypeEmjLb0ESL_EEvT0_T1_T2_iT3_T4_T5__param_3];
	ld.param.u64 	%rd18, [_ZN3cub18CUB_300001_SM_10006detail4scan16DeviceScanKernelINS2_10policy_hubIjjjmN4cuda3std3__44plusIvEEE10Policy1000EN6thrust24THRUST_300001_SM_1000_NS6detail15normal_iteratorINSD_10device_ptrIjEEEESI_NS0_13ScanTileStateIjLb1EEES9_NS0_8NullTypeEmjLb0ESL_EEvT0_T1_T2_iT3_T4_T5__param_6];
	cvta.to.global.u64 	%rd2, %rd17;
	cvta.to.global.u64 	%rd3, %rd16;
	mov.u32 	%r201, %ctaid.x;
	add.s32 	%r1, %r200, %r201;
	mul.wide.s32 	%rd4, %r1, 7904;
	sub.s64 	%rd5, %rd18, %rd4;
	setp.lt.u64 	%p1, %rd5, 7905;
	@%p1 bra 	$L__BB5_26;
	mov.u32 	%r2, %tid.x;
	and.b32  	%r625, %r2, 31;
	and.b32  	%r626, %r2, 992;
	mul.lo.s32 	%r627, %r626, 19;
	or.b32  	%r628, %r627, %r625;
	cvt.u64.u32 	%rd38, %r628;
	add.s64 	%rd6, %rd4, %rd38;
	shl.b64 	%rd39, %rd6, 2;
	add.s64 	%rd40, %rd2, %rd39;
	ld.global.u32 	%r629, [%rd40];
	ld.global.u32 	%r630, [%rd40+128];
	ld.global.u32 	%r631, [%rd40+256];
	ld.global.u32 	%r632, [%rd40+384];
	ld.global.u32 	%r633, [%rd40+512];
	ld.global.u32 	%r634, [%rd40+640];
	ld.global.u32 	%r635, [%rd40+768];
	ld.global.u32 	%r636, [%rd40+896];
	ld.global.u32 	%r637, [%rd40+1024];
	ld.global.u32 	%r638, [%rd40+1152];
	ld.global.u32 	%r639, [%rd40+1280];
	ld.global.u32 	%r640, [%rd40+1408];
	ld.global.u32 	%r641, [%rd40+1536];
	ld.global.u32 	%r642, [%rd40+1664];
	ld.global.u32 	%r643, [%rd40+1792];
	ld.global.u32 	%r644, [%rd40+1920];
	ld.global.u32 	%r645, [%rd40+2048];
	ld.global.u32 	%r646, [%rd40+2176];
	ld.global.u32 	%r647, [%rd40+2304];
	// begin inline asm
	mov.u32 %r624, %laneid;
	// end inline asm
	shr.u32 	%r4, %r2, 5;
	mad.lo.s32 	%r648, %r4, 608, %r624;
	shl.b32 	%r649, %r648, 2;
	mov.u32 	%r650, _ZZN3cub18CUB_300001_SM_10006detail4scan16DeviceScanKernelINS2_10policy_hubIjjjmN4cuda3std3__44plusIvEEE10Policy1000EN6thrust24THRUST_300001_SM_1000_NS6detail15normal_iteratorINSD_10device_ptrIjEEEESI_NS0_13ScanTileStateIjLb1EEES9_NS0_8NullTypeEmjLb0ESL_EEvT0_T1_T2_iT3_T4_T5_E12temp_storage;
	add.s32 	%r5, %r650, %r649;
	st.shared.u32 	[%r5], %r629;
	st.shared.u32 	[%r5+128], %r630;
	st.shared.u32 	[%r5+256], %r631;
	st.shared.u32 	[%r5+384], %r632;
	st.shared.u32 	[%r5+512], %r633;
	st.shared.u32 	[%r5+640], %r634;
	st.shared.u32 	[%r5+768], %r635;
	st.shared.u32 	[%r5+896], %r636;
	st.shared.u32 	[%r5+1024], %r637;
	st.shared.u32 	[%r5+1152], %r638;
	st.shared.u32 	[%r5+1280], %r639;
	st.shared.u32 	[%r5+1408], %r640;
	st.shared.u32 	[%r5+1536], %r641;
	st.shared.u32 	[%r5+1664], %r642;
	st.shared.u32 	[%r5+1792], %r643;
	st.shared.u32 	[%r5+1920], %r644;
	st.shared.u32 	[%r5+2048], %r645;
	st.shared.u32 	[%r5+2176], %r646;
	st.shared.u32 	[%r5+2304], %r647;
	bar.warp.sync 	-1;
	mad.lo.s32 	%r6, %r624, 72, %r5;
	ld.shared.u32 	%r7, [%r6];
	ld.shared.u32 	%r8, [%r6+4];
	ld.shared.u32 	%r9, [%r6+8];
	ld.shared.u32 	%r10, [%r6+12];
	ld.shared.u32 	%r11, [%r6+16];
	ld.shared.u32 	%r12, [%r6+20];
	ld.shared.u32 	%r13, [%r6+24];
	ld.shared.u32 	%r14, [%r6+28];
	ld.shared.u32 	%r15, [%r6+32];
	ld.shared.u32 	%r16, [%r6+36];
	ld.shared.u32 	%r17, [%r6+40];
	ld.shared.u32 	%r18, [%r6+44];
	ld.shared.u32 	%r19, [%r6+48];
	ld.shared.u32 	%r20, [%r6+52];
	ld.shared.u32 	%r21, [%r6+56];
	ld.shared.u32 	%r22, [%r6+60];
	ld.shared.u32 	%r23, [%r6+64];
	ld.shared.u32 	%r24, [%r6+68];
	ld.shared.u32 	%r25, [%r6+72];
	bar.sync 	0;
	setp.ne.s32 	%p100, %r1, 0;
	@%p100 bra 	$L__BB5_6;
	add.s32 	%r868, %r8, %r7;
	add.s32 	%r869, %r9, %r868;
	add.s32 	%r870, %r10, %r869;
	add.s32 	%r871, %r11, %r870;
	add.s32 	%r872, %r12, %r871;
	add.s32 	%r873, %r13, %r872;
	add.s32 	%r874, %r14, %r873;
	add.s32 	%r875, %r15, %r874;
	add.s32 	%r876, %r16, %r875;
	add.s32 	%r877, %r17, %r876;
	add.s32 	%r878, %r18, %r877;
	add.s32 	%r879, %r19, %r878;
	add.s32 	%r880, %r20, %r879;
	add.s32 	%r881, %r21, %r880;
	add.s32 	%r882, %r22, %r881;
	add.s32 	%r883, %r23, %r882;
	add.s32 	%r884, %r24, %r883;
	add.s32 	%r842, %r25, %r884;
	mov.b32 	%r840, 1;
	mov.b32 	%r865, 0;
	mov.b32 	%r867, -1;
	// begin inline asm
	{  .reg .u32 r0;  .reg .pred p;  shfl.sync.up.b32 r0|p, %r842, %r840, %r865, %r867;  @p add.u32 r0, r0, %r842;  mov.u32 %r838, r0;}
	// end inline asm
	mov.b32 	%r846, 2;
	// begin inline asm
	{  .reg .u32 r0;  .reg .pred p;  shfl.sync.up.b32 r0|p, %r838, %r846, %r865, %r867;  @p add.u32 r0, r0, %r838;  mov.u32 %r844, r0;}
	// end inline asm
	mov.b32 	%r852, 4;
	// begin inline asm
	{  .reg .u32 r0;  .reg .pred p;  shfl.sync.up.b32 r0|p, %r844, %r852, %r865, %r867;  @p add.u32 r0, r0, %r844;  mov.u32 %r850, r0;}
	// end inline asm
	mov.b32 	%r858, 8;
	// begin inline asm
	{  .reg .u32 r0;  .reg .pred p;  shfl.sync.up.b32 r0|p, %r850, %r858, %r865, %r867;  @p add.u32 r0, r0, %r850;  mov.u32 %r856, r0;}
	// end inline asm
	mov.b32 	%r864, 16;
	// begin inline asm
	{  .reg .u32 r0;  .reg .pred p;  shfl.sync.up.b32 r0|p, %r856, %r864, %r865, %r867;  @p add.u32 r0, r0, %r856;  mov.u32 %r862, r0;}
	// end inline asm
	setp.ne.s32 	%p143, %r624, 31;
	@%p143 bra 	$L__BB5_4;
	shl.b32 	%r885, %r4, 2;
	mov.u32 	%r886, _ZZN3cub18CUB_300001_SM_10006detail4scan16DeviceScanKernelINS2_10policy_hubIjjjmN4cuda3std3__44plusIvEEE10Policy1000EN6thrust24THRUST_300001_SM_1000_NS6detail15normal_iteratorINSD_10device_ptrIjEEEESI_NS0_13ScanTileStateIjLb1EEES9_NS0_8NullTypeEmjLb0ESL_EEvT0_T1_T2_iT3_T4_T5_E12temp_storage;
	add.s32 	%r887, %r886, %r885;
	st.shared.u32 	[%r887+16], %r862;
$L__BB5_4:
	sub.s32 	%r888, %r862, %r842;
	bar.sync 	0;
	ld.shared.v4.u32 	{%r889, %r890, %r891, %r892}, [_ZZN3cub18CUB_300001_SM_10006detail4scan16DeviceScanKernelINS2_10policy_hubIjjjmN4cuda3std3__44plusIvEEE10Policy1000EN6thrust24THRUST_300001_SM_1000_NS6detail15normal_iteratorINSD_10device_ptrIjEEEESI_NS0_13ScanTileStateIjLb1EEES9_NS0_8NullTypeEmjLb0ESL_EEvT0_T1_T2_iT3_T4_T5_E12temp_storage+16];
	add.s32 	%r893, %r890, %r889;
	setp.eq.s32 	%p144, %r4, 2;
	selp.b32 	%r894, %r893, %r889, %p144;
	add.s32 	%r895, %r893, %r891;
	setp.eq.s32 	%p145, %r4, 3;
	selp.b32 	%r896, %r895, %r894, %p145;
	add.s32 	%r897, %r895, %r892;
	setp.eq.s32 	%p146, %r4, 4;
	selp.b32 	%r898, %r897, %r896, %p146;
	ld.shared.v4.u32 	{%r899, %r900, %r901, %r902}, [_ZZN3cub18CUB_300001_SM_10006detail4scan16DeviceScanKernelINS2_10policy_hubIjjjmN4cuda3std3__44plusIvEEE10Policy1000EN6thrust24THRUST_300001_SM_1000_NS6detail15normal_iteratorINSD_10device_ptrIjEEEESI_NS0_13ScanTileStateIjLb1EEES9_NS0_8NullTypeEmjLb0ESL_EEvT0_T1_T2_iT3_T4_T5_E12temp_storage+32];
	add.s32 	%r903, %r897, %r899;
	setp.eq.s32 	%p147, %r4, 5;
	selp.b32 	%r904, %r903, %r898, %p147;
	add.s32 	%r905, %r903, %r900;
	setp.eq.s32 	%p148, %r4, 6;
	selp.b32 	%r906, %r905, %r904, %p148;
	add.s32 	%r907, %r905, %r901;
	setp.eq.s32 	%p149, %r4, 7;
	selp.b32 	%r908, %r907, %r906, %p149;
	add.s32 	%r909, %r907, %r902;
	setp.eq.s32 	%p150, %r4, 8;
	selp.b32 	%r910, %r909, %r908, %p150;
	ld.shared.v4.u32 	{%r911, %r912, %r913, %r914}, [_ZZN3cub18CUB_300001_SM_10006detail4scan16DeviceScanKernelINS2_10policy_hubIjjjmN4cuda3std3__44plusIvEEE10Policy1000EN6thrust24THRUST_300001_SM_1000_NS6detail15normal_iteratorINSD_10device_ptrIjEEEESI_NS0_13ScanTileStateIjLb1EEES9_NS0_8NullTypeEmjLb0ESL_EEvT0_T1_T2_iT3_T4_T5_E12temp_storage+48];
	add.s32 	%r915, %r909, %r911;
	setp.eq.s32 	%p151, %r4, 9;
	selp.b32 	%r916, %r915, %r910, %p151;
	add.s32 	%r917, %r915, %r912;
	setp.eq.s32 	%p152, %r4, 10;
	selp.b32 	%r918, %r917, %r916, %p152;
	add.s32 	%r919, %r917, %r913;
	setp.eq.s32 	%p153, %r4, 11;
	selp.b32 	%r920, %r919, %r918, %p153;
	add.s32 	%r28, %r919, %r914;
	setp.eq.s32 	%p154, %r4, 12;
	selp.b32 	%r921, %r28, %r920, %p154;
	setp.lt.u32 	%p155, %r2, 32;
	setp.eq.s32 	%p156, %r624, 0;
	selp.b32 	%r922, 0, %r888, %p156;
	add.s32 	%r923, %r921, %r922;
	selp.b32 	%r977, %r888, %r923, %p155;
	setp.ne.s32 	%p157, %r2, 0;
	@%p157 bra 	$L__BB5_25;
	ld.shared.u32 	%r927, [_ZZN3cub18CUB_300001_SM_10006detail4scan16DeviceScanKernelINS2_10policy_hubIjjjmN4cuda3std3__44plusIvEEE10Policy1000EN6thrust24THRUST_300001_SM_1000_NS6detail15normal_iteratorINSD_10device_ptrIjEEEESI_NS0_13ScanTileStateIjLb1EEES9_NS0_8NullTypeEmjLb0ESL_EEvT0_T1_T2_iT3_T4_T5_E12temp_storage+64];
	add.s64 	%rd52, %rd1, 256;
	add.s32 	%r925, %r28, %r927;
	mov.b32 	%r924, 101;
	// begin inline asm
	st.relaxed.gpu.v2.u32 [%rd52], {%r924, %r925};
	// end inline asm
	mov.b32 	%r977, 0;
	bra.uni 	$L__BB5_25;
$L__BB5_6:
	add.s32 	%r681, %r8, %r7;
	add.s32 	%r682, %r9, %r681;
	add.s32 	%r683, %r10, %r682;
	add.s32 	%r684, %r11, %r683;
	add.s32 	%r685, %r12, %r684;
	add.s32 	%r686, %r13, %r685;
	add.s32 	%r687, %r14, %r686;
	add.s32 	%r688, %r15, %r687;
	add.s32 	%r689, %r16, %r688;
	add.s32 	%r690, %r17, %r689;
	add.s32 	%r691, %r18, %r690;
	add.s32 	%r692, %r19, %r691;
	add.s32 	%r693, %r20, %r692;
	add.s32 	%r694, %r21, %r693;
	add.s32 	%r695, %r22, %r694;
	add.s32 	%r696, %r23, %r695;
	add.s32 	%r697, %r24, %r696;
	add.s32 	%r655, %r25, %r697;
	mov.b32 	%r653, 1;
	mov.b32 	%r678, 0;
	mov.b32 	%r680, -1;
	// begin inline asm
	{  .reg .u32 r0;  .reg .pred p;  shfl.sync.up.b32 r0|p, %r655, %r653, %r678, %r680;  @p add.u32 r0, r0, %r655;  mov.u32 %r651, r0;}
	// end inline asm
	mov.b32 	%r659, 2;
	// begin inline asm
	{  .reg .u32 r0;  .reg .pred p;  shfl.sync.up.b32 r0|p, %r651, %r659, %r678, %r680;  @p add.u32 r0, r0, %r651;  mov.u32 %r657, r0;}
	// end inline asm
	mov.b32 	%r665, 4;
	// begin inline asm
	{  .reg .u32 r0;  .reg .pred p;  shfl.sync.up.b32 r0|p, %r657, %r665, %r678, %r680;  @p add.u32 r0, r0, %r657;  mov.u32 %r663, r0;}
	// end inline asm
	mov.b32 	%r671, 8;
	// begin inline asm
	{  .reg .u32 r0;  .reg .pred p;  shfl.sync.up.b32 r0|p, %r663, %r671, %r678, %r680;  @p add.u32 r0, r0, %r663;  mov.u32 %r669, r0;}
	// end inline asm
	mov.b32 	%r677, 16;
	// begin inline asm
	{  .reg .u32 r0;  .reg .pred p;  shfl.sync.up.b32 r0|p, %r669, %r677, %r678, %r680;  @p add.u32 r0, r0, %r669;  mov.u32 %r675, r0;}
	// end inline asm
	setp.ne.s32 	%p101, %r624, 31;
	@%p101 bra 	$L__BB5_8;
	shl.b32 	%r698, %r4, 2;
	mov.u32 	%r699, _ZZN3cub18CUB_300001_SM_10006detail4scan16DeviceScanKernelINS2_10policy_hubIjjjmN4cuda3std3__44plusIvEEE10Policy1000EN6thrust24THRUST_300001_SM_1000_NS6detail15normal_iteratorINSD_10device_ptrIjEEEESI_NS0_13ScanTileStateIjLb1EEES9_NS0_8NullTypeEmjLb0ESL_EEvT0_T1_T2_iT3_T4_T5_E12temp_storage;
	add.s32 	%r700, %r699, %r698;
	st.shared.u32 	[%r700+16], %r675;
$L__BB5_8:
	sub.s32 	%r701, %r675, %r655;
	bar.sync 	0;
	ld.shared.v4.u32 	{%r702, %r703, %r704, %r705}, [_ZZN3cub18CUB_300001_SM_10006detail4scan16DeviceScanKernelINS2_10policy_hubIjjjmN4cuda3std3__44plusIvEEE10Policy1000EN6thrust24THRUST_300001_SM_1000_NS6detail15normal_iteratorINSD_10device_ptrIjEEEESI_NS0_13ScanTileStateIjLb1EEES9_NS0_8NullTypeEmjLb0ESL_EEvT0_T1_T2_iT3_T4_T5_E12temp_storage+16];
	add.s32 	%r706, %r703, %r702;
	setp.eq.s32 	%p102, %r4, 2;
	selp.b32 	%r707, %r706, %r702, %p102;
	add.s32 	%r708, %r706, %r704;
	setp.eq.s32 	%p103, %r4, 3;
	selp.b32 	%r709, %r708, %r707, %p103;
	add.s32 	%r710, %r708, %r705;
	setp.eq.s32 	%p104, %r4, 4;
	selp.b32 	%r711, %r710, %r709, %p104;
	ld.shared.v4.u32 	{%r712, %r713, %r714, %r715}, [_ZZN3cub18CUB_300001_SM_10006detail4scan16DeviceScanKernelINS2_10policy_hubIjjjmN4cuda3std3__44plusIvEEE10Policy1000EN6thrust24THRUST_300001_SM_1000_NS6detail15normal_iteratorINSD_10device_ptrIjEEEESI_NS0_13ScanTileStateIjLb1EEES9_NS0_8NullTypeEmjLb0ESL_EEvT0_T1_T2_iT3_T4_T5_E12temp_storage+32];
	add.s32 	%r716, %r710, %r712;
	setp.eq.s32 	%p105, %r4, 5;
	selp.b32 	%r717, %r716, %r711, %p105;
	add.s32 	%r718, %r716, %r713;
	setp.eq.s32 	%p106, %r4, 6;
	selp.b32 	%r719, %r718, %r717, %p106;
	add.s32 	%r720, %r718, %r714;
	setp.eq.s32 	%p107, %r4, 7;
	selp.b32 	%r721, %r720, %r719, %p107;
	add.s32 	%r722, %r720, %r715;
	setp.eq.s32 	%p108, %r4, 8;
	selp.b32 	%r723, %r722, %r721, %p108;
	ld.shared.v4.u32 	{%r724, %r725, %r726, %r727}, [_ZZN3cub18CUB_300001_SM_10006detail4scan16DeviceScanKernelINS2_10policy_hubIjjjmN4cuda3std3__44plusIvEEE10Policy1000EN6thrust24THRUST_300001_SM_1000_NS6detail15normal_iteratorINSD_10device_ptrIjEEEESI_NS0_13ScanTileStateIjLb1EEES9_NS0_8NullTypeEmjLb0ESL_EEvT0_T1_T2_iT3_T4_T5_E12temp_storage+48];
	add.s32 	%r728, %r722, %r724;
	setp.eq.s32 	%p109, %r4, 9;
	selp.b32 	%r729, %r728, %r723, %p109;
	add.s32 	%r730, %r728, %r725;
	setp.eq.s32 	%p110, %r4, 10;
	selp.b32 	%r731, %r730, %r729, %p110;
	add.s32 	%r732, %r730, %r726;
	setp.eq.s32 	%p111, %r4, 11;
	selp.b32 	%r733, %r732, %r731, %p111;
	add.s32 	%r734, %r732, %r727;
	setp.eq.s32 	%p112, %r4, 12;
	selp.b32 	%r735, %r734, %r733, %p112;
	ld.shared.u32 	%r736, [_ZZN3cub18CUB_300001_SM_10006detail4scan16DeviceScanKernelINS2_10policy_hubIjjjmN4cuda3std3__44plusIvEEE10Policy1000EN6thrust24THRUST_300001_SM_1000_NS6detail15normal_iteratorINSD_10device_ptrIjEEEESI_NS0_13ScanTileStateIjLb1EEES9_NS0_8NullTypeEmjLb0ESL_EEvT0_T1_T2_iT3_T4_T5_E12temp_storage+64];
	add.s32 	%r32, %r734, %r736;
	setp.gt.u32 	%p113, %r2, 31;
	setp.lt.u32 	%p114, %r2, 32;
	setp.eq.s32 	%p115, %r624, 0;
	selp.b32 	%r737, 0, %r701, %p115;
	add.s32 	%r976, %r735, %r737;
	selp.b32 	%r34, %r701, %r976, %p114;
	@%p113 bra 	$L__BB5_24;
	setp.ne.s32 	%p116, %r2, 0;
	mul.wide.s32 	%rd41, %r1, 8;
	add.s64 	%rd7, %rd1, %rd41;
	@%p116 bra 	$L__BB5_11;
	st.shared.u32 	[_ZZN3cub18CUB_300001_SM_10006detail4scan16DeviceScanKernelINS2_10policy_hubIjjjmN4cuda3std3__44plusIvEEE10Policy1000EN6thrust24THRUST_300001_SM_1000_NS6detail15normal_iteratorINSD_10device_ptrIjEEEESI_NS0_13ScanTileStateIjLb1EEES9_NS0_8NullTypeEmjLb0ESL_EEvT0_T1_T2_iT3_T4_T5_E12temp_storage+12], %r32;
	add.s64 	%rd42, %rd7, 256;
	mov.b32 	%r738, 100;
	// begin inline asm
	st.relaxed.gpu.v2.u32 [%rd42], {%r738, %r32};
	// end inline asm
$L__BB5_11:
	not.b32 	%r744, %r2;
	add.s32 	%r972, %r1, %r744;
	mov.b32 	%r740, 550;
	// begin inline asm
	nanosleep.u32 %r740;
	// end inline asm
	mul.wide.s32 	%rd44, %r972, 8;
	add.s64 	%rd45, %rd1, %rd44;
	add.s64 	%rd43, %rd45, 256;
	// begin inline asm
	ld.relaxed.gpu.v2.u32 {%r973, %r967}, [%rd43];
	// end inline asm
	mov.b32 	%r968, 478;
$L__BB5_12:
	setp.eq.s32 	%p117, %r973, 99;
	mov.b32 	%r745, -1;
	vote.sync.any.pred 	%p118, %p117, %r745;
	not.pred 	%p119, %p118;
	@%p119 bra 	$L__BB5_14;
	// begin inline asm
	nanosleep.u32 %r968;
	// end inline asm
	shr.u32 	%r968, %r968, 1;
	// begin inline asm
	ld.relaxed.gpu.v2.u32 {%r973, %r967}, [%rd43];
	// end inline asm
	bra.uni 	$L__BB5_12;
$L__BB5_14:
	setp.eq.s32 	%p120, %r973, 101;
	mov.b32 	%r772, -1;
	vote.sync.ballot.b32 	%r774, %p120, %r772;
	// begin inline asm
	mov.u32 %r747, %lanemask_ge;
	// end inline asm
	and.b32  	%r775, %r774, %r747;
	or.b32  	%r776, %r775, -2147483648;
	add.s32 	%r777, %r776, -1;
	not.b32 	%r778, %r776;
	and.b32  	%r779, %r778, %r777;
	popc.b32 	%r751, %r779;
	mov.b32 	%r750, 1;
	// begin inline asm
	shfl.sync.down.b32 %r748, %r967, %r750, %r751, %r772;
	// end inline asm
	setp.lt.s32 	%p122, %r624, %r751;
	selp.b32 	%r780, %r748, 0, %p122;
	add.s32 	%r754, %r780, %r967;
	mov.b32 	%r755, 2;
	// begin inline asm
	shfl.sync.down.b32 %r753, %r754, %r755, %r751, %r772;
	// end inline asm
	add.s32 	%r47, %r624, 2;
	setp.gt.s32 	%p123, %r47, %r751;
	selp.b32 	%r781, 0, %r753, %p123;
	add.s32 	%r759, %r754, %r781;
	mov.b32 	%r760, 4;
	// begin inline asm
	shfl.sync.down.b32 %r758, %r759, %r760, %r751, %r772;
	// end inline asm
	add.s32 	%r48, %r624, 4;
	setp.gt.s32 	%p124, %r48, %r751;
	selp.b32 	%r782, 0, %r758, %p124;
	add.s32 	%r764, %r759, %r782;
	mov.b32 	%r765, 8;
	// begin inline asm
	shfl.sync.down.b32 %r763, %r764, %r765, %r751, %r772;
	// end inline asm
	add.s32 	%r49, %r624, 8;
	setp.gt.s32 	%p125, %r49, %r751;
	selp.b32 	%r783, 0, %r763, %p125;
	add.s32 	%r769, %r764, %r783;
	mov.b32 	%r770, 16;
	// begin inline asm
	shfl.sync.down.b32 %r768, %r769, %r770, %r751, %r772;
	// end inline asm
	add.s32 	%r50, %r624, 16;
	setp.gt.s32 	%p126, %r50, %r751;
	selp.b32 	%r784, 0, %r768, %p126;
	add.s32 	%r971, %r769, %r784;
	add.s64 	%rd9, %rd1, 256;
	mov.b32 	%r969, 478;
$L__BB5_15:
	setp.ne.s32 	%p127, %r973, 101;
	mov.b32 	%r785, -1;
	vote.sync.all.pred 	%p128, %p127, %r785;
	not.pred 	%p129, %p128;
	@%p129 bra 	$L__BB5_20;
	shr.u32 	%r969, %r969, 1;
	mul.wide.s32 	%rd48, %r972, 8;
	add.s64 	%rd49, %rd9, %rd48;
	add.s64 	%rd47, %rd49, -256;
	// begin inline asm
	ld.relaxed.gpu.v2.u32 {%r973, %r974}, [%rd47];
	// end inline asm
	mov.u32 	%r975, %r969;
$L__BB5_17:
	setp.eq.s32 	%p133, %r973, 99;
	mov.b32 	%r793, -1;
	vote.sync.any.pred 	%p134, %p133, %r793;
	not.pred 	%p135, %p134;
	@%p135 bra 	$L__BB5_19;
	// begin inline asm
	nanosleep.u32 %r975;
	// end inline asm
	shr.u32 	%r975, %r975, 1;
	// begin inline asm
	ld.relaxed.gpu.v2.u32 {%r973, %r974}, [%rd47];
	// end inline asm
	bra.uni 	$L__BB5_17;
$L__BB5_19:
	setp.eq.s32 	%p136, %r973, 101;
	mov.b32 	%r819, -1;
	vote.sync.ballot.b32 	%r820, %p136, %r819;
	and.b32  	%r821, %r820, %r747;
	or.b32  	%r822, %r821, -2147483648;
	add.s32 	%r823, %r822, -1;
	not.b32 	%r824, %r822;
	and.b32  	%r825, %r824, %r823;
	popc.b32 	%r798, %r825;
	mov.b32 	%r797, 1;
	// begin inline asm
	shfl.sync.down.b32 %r795, %r974, %r797, %r798, %r819;
	// end inline asm
	setp.lt.s32 	%p138, %r624, %r798;
	selp.b32 	%r826, %r795, 0, %p138;
	add.s32 	%r801, %r826, %r974;
	mov.b32 	%r802, 2;
	// begin inline asm
	shfl.sync.down.b32 %r800, %r801, %r802, %r798, %r819;
	// end inline asm
	setp.gt.s32 	%p139, %r47, %r798;
	selp.b32 	%r827, 0, %r800, %p139;
	add.s32 	%r806, %r801, %r827;
	mov.b32 	%r807, 4;
	// begin inline asm
	shfl.sync.down.b32 %r805, %r806, %r807, %r798, %r819;
	// end inline asm
	setp.gt.s32 	%p140, %r48, %r798;
	selp.b32 	%r828, 0, %r805, %p140;
	add.s32 	%r811, %r806, %r828;
	mov.b32 	%r812, 8;
	// begin inline asm
	shfl.sync.down.b32 %r810, %r811, %r812, %r798, %r819;
	// end inline asm
	setp.gt.s32 	%p141, %r49, %r798;
	selp.b32 	%r829, 0, %r810, %p141;
	add.s32 	%r816, %r811, %r829;
	mov.b32 	%r817, 16;
	// begin inline asm
	shfl.sync.down.b32 %r815, %r816, %r817, %r798, %r819;
	// end inline asm
	setp.gt.s32 	%p142, %r50, %r798;
	selp.b32 	%r830, 0, %r815, %p142;
	add.s32 	%r831, %r830, %r971;
	add.s32 	%r971, %r831, %r816;
	add.s32 	%r972, %r972, -32;
	bra.uni 	$L__BB5_15;
$L__BB5_20:
	@%p116 bra 	$L__BB5_22;
	add.s32 	%r788, %r971, %r32;
	add.s64 	%rd46, %rd7, 256;
	mov.b32 	%r787, 101;
	// begin inline asm
	st.relaxed.gpu.v2.u32 [%rd46], {%r787, %r788};
	// end inline asm
	st.shared.u32 	[_ZZN3cub18CUB_300001_SM_10006detail4scan16DeviceScanKernelINS2_10policy_hubIjjjmN4cuda3std3__44plusIvEEE10Policy1000EN6thrust24THRUST_300001_SM_1000_NS6detail15normal_iteratorINSD_10device_ptrIjEEEESI_NS0_13ScanTileStateIjLb1EEES9_NS0_8NullTypeEmjLb0ESL_EEvT0_T1_T2_iT3_T4_T5_E12temp_storage+4], %r971;
	st.shared.u32 	[_ZZN3cub18CUB_300001_SM_10006detail4scan16DeviceScanKernelINS2_10policy_hubIjjjmN4cuda3std3__44plusIvEEE10Policy1000EN6thrust24THRUST_300001_SM_1000_NS6detail15normal_iteratorINSD_10device_ptrIjEEEESI_NS0_13ScanTileStateIjLb1EEES9_NS0_8NullTypeEmjLb0ESL_EEvT0_T1_T2_iT3_T4_T5_E12temp_storage+8], %r788;
$L__BB5_22:
	setp.ne.s32 	%p131, %r624, 0;
	mov.u32 	%r976, %r34;
	@%p131 bra 	$L__BB5_24;
	st.shared.u32 	[_ZZN3cub18CUB_300001_SM_10006detail4scan16DeviceScanKernelINS2_10policy_hubIjjjmN4cuda3std3__44plusIvEEE10Policy1000EN6thrust24THRUST_300001_SM_1000_NS6detail15normal_iteratorINSD_10device_ptrIjEEEESI_NS0_13ScanTileStateIjLb1EEES9_NS0_8NullTypeEmjLb0ESL_EEvT0_T1_T2_iT3_T4_T5_E12temp_storage+84], %r971;
	mov.u32 	%r976, %r971;
$L__BB5_24:
	bar.sync 	0;
	setp.eq.s32 	%p132, %r2, 0;
	ld.shared.u32 	%r789, [_ZZN3cub18CUB_300001_SM_10006detail4scan16DeviceScanKernelINS2_10policy_hubIjjjmN4cuda3std3__44plusIvEEE10Policy1000EN6thrust24THRUST_300001_SM_1000_NS6detail15normal_iteratorINSD_10device_ptrIjEEEESI_NS0_13ScanTileStateIjLb1EEES9_NS0_8NullTypeEmjLb0ESL_EEvT0_T1_T2_iT3_T4_T5_E12temp_storage+84];
	selp.b32 	%r790, 0, %r789, %p132;
	add.s32 	%r977, %r790, %r976;
$L__BB5_25:
	add.s32 	%r928, %r977, %r7;
	add.s32 	%r929, %r8, %r928;
	add.s32 	%r930, %r9, %r929;
	add.s32 	%r931, %r10, %r930;
	add.s32 	%r932, %r11, %r931;
	add.s32 	%r933, %r12, %r932;
	add.s32 	%r934, %r13, %r933;
	add.s32 	%r935, %r14, %r934;
	add.s32 	%r936, %r15, %r935;
	add.s32 	%r937, %r16, %r936;
	add.s32 	%r938, %r17, %r937;
	add.s32 	%r939, %r18, %r938;
	add.s32 	%r940, %r19, %r939;
	add.s32 	%r941, %r20, %r940;
	add.s32 	%r942, %r21, %r941;
	add.s32 	%r943, %r22, %r942;
	add.s32 	%r944, %r23, %r943;
	add.s32 	%r945, %r24, %r944;
	add.s32 	%r946, %r25, %r945;
	bar.sync 	0;
	st.shared.u32 	[%r6], %r928;
	st.shared.u32 	[%r6+4], %r929;
	st.shared.u32 	[%r6+8], %r930;
	st.shared.u32 	[%r6+12], %r931;
	st.shared.u32 	[%r6+16], %r932;
	st.shared.u32 	[%r6+20], %r933;
	st.shared.u32 	[%r6+24], %r934;
	st.shared.u32 	[%r6+28], %r935;
	st.shared.u32 	[%r6+32], %r936;
	st.shared.u32 	[%r6+36], %r937;
	st.shared.u32 	[%r6+40], %r938;
	st.shared.u32 	[%r6+44], %r939;
	st.shared.u32 	[%r6+48], %r940;
	st.shared.u32 	[%r6+52], %r941;
	st.shared.u32 	[%r6+56], %r942;
	st.shared.u32 	[%r6+60], %r943;
	st.shared.u32 	[%r6+64], %r944;
	st.shared.u32 	[%r6+68], %r945;
	st.shared.u32 	[%r6+72], %r946;
	bar.warp.sync 	-1;
	ld.shared.u32 	%r947, [%r5];
	ld.shared.u32 	%r948, [%r5+128];
	ld.shared.u32 	%r949, [%r5+256];
	ld.shared.u32 	%r950, [%r5+384];
	ld.shared.u32 	%r951, [%r5+512];
	ld.shared.u32 	%r952, [%r5+640];
	ld.shared.u32 	%r953, [%r5+768];
	ld.shared.u32 	%r954, [%r5+896];
	ld.shared.u32 	%r955, [%r5+1024];
	ld.shared.u32 	%r956, [%r5+1152];
	ld.shared.u32 	%r957, [%r5+1280];
	ld.shared.u32 	%r958, [%r5+1408];
	ld.shared.u32 	%r959, [%r5+1536];
	ld.shared.u32 	%r960, [%r5+1664];
	ld.shared.u32 	%r961, [%r5+1792];
	ld.shared.u32 	%r962, [%r5+1920];
	ld.shared.u32 	%r963, [%r5+2048];
	ld.shared.u32 	%r964, [%r5+2176];
	ld.shared.u32 	%r965, [%r5+2304];
	add.s64 	%rd54, %rd3, %rd39;
	st.global.u32 	[%rd54], %r947;
	st.global.u32 	[%rd54+128], %r948;
	st.global.u32 	[%rd54+256], %r949;
	st.global.u32 	[%rd54+384], %r950;
	st.global.u32 	[%rd54+512], %r951;
	st.global.u32 	[%rd54+640], %r952;
	st.global.u32 	[%rd54+768], %r953;
	st.global.u32 	[%rd54+896], %r954;
	st.global.u32 	[%rd54+1024], %r955;
	st.global.u32 	[%rd54+1152], %r956;
	st.global.u32 	[%rd54+1280], %r957;
	st.global.u32 	[%rd54+1408], %r958;
	st.global.u32 	[%rd54+1536], %r959;
	st.global.u32 	[%rd54+1664], %r960;
	st.global.u32 	[%rd54+1792], %r961;
	st.global.u32 	[%rd54+1920], %r962;
	st.global.u32 	[%rd54+2048], %r963;
	st.global.u32 	[%rd54+2176], %r964;
	st.global.u32 	[%rd54+2304], %r965;
	bra.uni 	$L__BB5_128;
$L__BB5_26:
	setp.eq.s64 	%p2, %rd5, 0;
	@%p2 bra 	$L__BB5_128;
	cvt.u32.u64 	%r72, %rd5;
	shl.b64 	%rd19, %rd4, 2;
	add.s64 	%rd20, %rd2, %rd19;
	mov.u32 	%r73, %tid.x;
	ld.global.u32 	%r996, [%rd20];
	and.b32  	%r202, %r73, 31;
	and.b32  	%r203, %r73, 992;
	mul.lo.s32 	%r204, %r203, 19;
	or.b32  	%r75, %r204, %r202;
	setp.ge.u32 	%p3, %r75, %r72;
	shl.b32 	%r205, %r75, 2;
	cvt.u64.u32 	%rd21, %r205;
	add.s64 	%rd11, %rd20, %rd21;
	mov.u32 	%r978, %r996;
	@%p3 bra 	$L__BB5_29;
	ld.global.u32 	%r978, [%rd11];
$L__BB5_29:
	add.s32 	%r206, %r75, 32;
	setp.ge.u32 	%p4, %r206, %r72;
	mov.u32 	%r979, %r996;
	@%p4 bra 	$L__BB5_31;
	ld.global.u32 	%r979, [%rd11+128];
$L__BB5_31:
	add.s32 	%r207, %r75, 64;
	setp.ge.u32 	%p5, %r207, %r72;
	mov.u32 	%r980, %r996;
	@%p5 bra 	$L__BB5_33;
	ld.global.u32 	%r980, [%rd11+256];
$L__BB5_33:
	add.s32 	%r208, %r75, 96;
	setp.ge.u32 	%p6, %r208, %r72;
	mov.u32 	%r981, %r996;
	@%p6 bra 	$L__BB5_35;
	ld.global.u32 	%r981, [%rd11+384];
$L__BB5_35:
	add.s32 	%r209, %r75, 128;
	setp.ge.u32 	%p7, %r209, %r72;
	mov.u32 	%r982, %r996;
	@%p7 bra 	$L__BB5_37;
	ld.global.u32 	%r982, [%rd11+512];
$L__BB5_37:
	add.s32 	%r210, %r75, 160;
	setp.ge.u32 	%p8, %r210, %r72;
	mov.u32 	%r983, %r996;
	@%p8 bra 	$L__BB5_39;
	ld.global.u32 	%r983, [%rd11+640];
$L__BB5_39:
	add.s32 	%r211, %r75, 192;
	setp.ge.u32 	%p9, %r211, %r72;
	mov.u32 	%r984, %r996;
	@%p9 bra 	$L__BB5_41;
	ld.global.u32 	%r984, [%rd11+768];
$L__BB5_41:
	add.s32 	%r212, %r75, 224;
	setp.ge.u32 	%p10, %r212, %r72;
	mov.u32 	%r985, %r996;
	@%p10 bra 	$L__BB5_43;
	ld.global.u32 	%r985, [%rd11+896];
$L__BB5_43:
	add.s32 	%r92, %r75, 256;
	setp.ge.u32 	%p11, %r92, %r72;
	mov.u32 	%r986, %r996;
	@%p11 bra 	$L__BB5_45;
	ld.global.u32 	%r986, [%rd11+1024];
$L__BB5_45:
	add.s32 	%r213, %r75, 288;
	setp.ge.u32 	%p12, %r213, %r72;
	mov.u32 	%r987, %r996;
	@%p12 bra 	$L__BB5_47;
	ld.global.u32 	%r987, [%rd11+1152];
$L__BB5_47:
	add.s32 	%r214, %r75, 320;
	setp.ge.u32 	%p13, %r214, %r72;
	mov.u32 	%r988, %r996;
	@%p13 bra 	$L__BB5_49;
	ld.global.u32 	%r988, [%rd11+1280];
$L__BB5_49:
	add.s32 	%r215, %r75, 352;
	setp.ge.u32 	%p14, %r215, %r72;
	mov.u32 	%r989, %r996;
	@%p14 bra 	$L__BB5_51;
	ld.global.u32 	%r989, [%rd11+1408];
$L__BB5_51:
	add.s32 	%r216, %r75, 384;
	setp.ge.u32 	%p15, %r216, %r72;
	mov.u32 	%r990, %r996;
	@%p15 bra 	$L__BB5_53;
	ld.global.u32 	%r990, [%rd11+1536];
$L__BB5_53:
	add.s32 	%r217, %r75, 416;
	setp.ge.u32 	%p16, %r217, %r72;
	mov.u32 	%r991, %r996;
	@%p16 bra 	$L__BB5_55;
	ld.global.u32 	%r991, [%rd11+1664];
$L__BB5_55:
	add.s32 	%r218, %r75, 448;
	setp.ge.u32 	%p17, %r218, %r72;
	mov.u32 	%r992, %r996;
	@%p17 bra 	$L__BB5_57;
	ld.global.u32 	%r992, [%rd11+1792];
$L__BB5_57:
	add.s32 	%r219, %r75, 480;
	setp.ge.u32 	%p18, %r219, %r72;
	mov.u32 	%r993, %r996;
	@%p18 bra 	$L__BB5_59;
	ld.global.u32 	%r993, [%rd11+1920];
$L__BB5_59:
	add.s32 	%r220, %r75, 512;
	setp.ge.u32 	%p19, %r220, %r72;
	mov.u32 	%r994, %r996;
	@%p19 bra 	$L__BB5_61;
	ld.global.u32 	%r994, [%rd11+2048];
$L__BB5_61:
	add.s32 	%r221, %r75, 544;
	setp.ge.u32 	%p20, %r221, %r72;
	mov.u32 	%r995, %r996;
	@%p20 bra 	$L__BB5_63;
	ld.global.u32 	%r995, [%rd11+2176];
$L__BB5_63:
	add.s32 	%r113, %r75, 576;
	setp.ge.u32 	%p21, %r113, %r72;
	@%p21 bra 	$L__BB5_65;
	ld.global.u32 	%r996, [%rd11+2304];
$L__BB5_65:
	// begin inline asm
	mov.u32 %r222, %laneid;
	// end inline asm
	shr.u32 	%r117, %r73, 5;
	mad.lo.s32 	%r223, %r117, 608, %r222;
	shl.b32 	%r224, %r223, 2;
	mov.u32 	%r225, _ZZN3cub18CUB_300001_SM_10006detail4scan16DeviceScanKernelINS2_10policy_hubIjjjmN4cuda3std3__44plusIvEEE10Policy1000EN6thrust24THRUST_300001_SM_1000_NS6detail15normal_iteratorINSD_10device_ptrIjEEEESI_NS0_13ScanTileStateIjLb1EEES9_NS0_8NullTypeEmjLb0ESL_EEvT0_T1_T2_iT3_T4_T5_E12temp_storage;
	add.s32 	%r118, %r225, %r224;
	st.shared.u32 	[%r118], %r978;
	st.shared.u32 	[%r118+128], %r979;
	st.shared.u32 	[%r118+256], %r980;
	st.shared.u32 	[%r118+384], %r981;
	st.shared.u32 	[%r118+512], %r982;
	st.shared.u32 	[%r118+640], %r983;
	st.shared.u32 	[%r118+768], %r984;
	st.shared.u32 	[%r118+896], %r985;
	st.shared.u32 	[%r118+1024], %r986;
	st.shared.u32 	[%r118+1152], %r987;
	st.shared.u32 	[%r118+1280], %r988;
	st.shared.u32 	[%r118+1408], %r989;
	st.shared.u32 	[%r118+1536], %r990;
	st.shared.u32 	[%r118+1664], %r991;
	st.shared.u32 	[%r118+1792], %r992;
	st.shared.u32 	[%r118+1920], %r993;
	st.shared.u32 	[%r118+2048], %r994;
	st.shared.u32 	[%r118+2176], %r995;
	st.shared.u32 	[%r118+2304], %r996;
	bar.warp.sync 	-1;
	mad.lo.s32 	%r119, %r222, 72, %r118;
	ld.shared.u32 	%r120, [%r119];
	ld.shared.u32 	%r121, [%r119+4];
	ld.shared.u32 	%r122, [%r119+8];
	ld.shared.u32 	%r123, [%r119+12];
	ld.shared.u32 	%r124, [%r119+16];
	ld.shared.u32 	%r125, [%r119+20];
	ld.shared.u32 	%r126, [%r119+24];
	ld.shared.u32 	%r127, [%r119+28];
	ld.shared.u32 	%r128, [%r119+32];
	ld.shared.u32 	%r129, [%r119+36];
	ld.shared.u32 	%r130, [%r119+40];
	ld.shared.u32 	%r131, [%r119+44];
	ld.shared.u32 	%r132, [%r119+48];
	ld.shared.u32 	%r133, [%r119+52];
	ld.shared.u32 	%r134, [%r119+56];
	ld.shared.u32 	%r135, [%r119+60];
	ld.shared.u32 	%r136, [%r119+64];
	ld.shared.u32 	%r137, [%r119+68];
	ld.shared.u32 	%r138, [%r119+72];
	bar.sync 	0;
	setp.ne.s32 	%p22, %r1, 0;
	@%p22 bra 	$L__BB5_69;
	add.s32 	%r451, %r121, %r120;
	add.s32 	%r452, %r122, %r451;
	add.s32 	%r453, %r123, %r452;
	add.s32 	%r454, %r124, %r453;
	add.s32 	%r455, %r125, %r454;
	add.s32 	%r456, %r126, %r455;
	add.s32 	%r457, %r127, %r456;
	add.s32 	%r458, %r128, %r457;
	add.s32 	%r459, %r129, %r458;
	add.s32 	%r460, %r130, %r459;
	add.s32 	%r461, %r131, %r460;
	add.s32 	%r462, %r132, %r461;
	add.s32 	%r463, %r133, %r462;
	add.s32 	%r464, %r134, %r463;
	add.s32 	%r465, %r135, %r464;
	add.s32 	%r466, %r136, %r465;
	add.s32 	%r467, %r137, %r466;
	add.s32 	%r425, %r138, %r467;
	mov.b32 	%r423, 1;
	mov.b32 	%r448, 0;
	mov.b32 	%r450, -1;
	// begin inline asm
	{  .reg .u32 r0;  .reg .pred p;  shfl.sync.up.b32 r0|p, %r425, %r423, %r448, %r450;  @p add.u32 r0, r0, %r425;  mov.u32 %r421, r0;}
	// end inline asm
	mov.b32 	%r429, 2;
	// begin inline asm
	{  .reg .u32 r0;  .reg .pred p;  shfl.sync.up.b32 r0|p, %r421, %r429, %r448, %r450;  @p add.u32 r0, r0, %r421;  mov.u32 %r427, r0;}
	// end inline asm
	mov.b32 	%r435, 4;
	// begin inline asm
	{  .reg .u32 r0;  .reg .pred p;  shfl.sync.up.b32 r0|p, %r427, %r435, %r448, %r450;  @p add.u32 r0, r0, %r427;  mov.u32 %r433, r0;}
	// end inline asm
	mov.b32 	%r441, 8;
	// begin inline asm
	{  .reg .u32 r0;  .reg .pred p;  shfl.sync.up.b32 r0|p, %r433, %r441, %r448, %r450;  @p add.u32 r0, r0, %r433;  mov.u32 %r439, r0;}
	// end inline asm
	mov.b32 	%r447, 16;
	// begin inline asm
	{  .reg .u32 r0;  .reg .pred p;  shfl.sync.up.b32 r0|p, %r439, %r447, %r448, %r450;  @p add.u32 r0, r0, %r439;  mov.u32 %r445, r0;}
	// end inline asm
	setp.ne.s32 	%p65, %r222, 31;
	@%p65 bra 	$L__BB5_68;
	shl.b32 	%r468, %r117, 2;
	mov.u32 	%r469, _ZZN3cub18CUB_300001_SM_10006detail4scan16DeviceScanKernelINS2_10policy_hubIjjjmN4cuda3std3__44plusIvEEE10Policy1000EN6thrust24THRUST_300001_SM_1000_NS6detail15normal_iteratorINSD_10device_ptrIjEEEESI_NS0_13ScanTileStateIjLb1EEES9_NS0_8NullTypeEmjLb0ESL_EEvT0_T1_T2_iT3_T4_T5_E12temp_storage;
	add.s32 	%r470, %r469, %r468;
	st.shared.u32 	[%r470+16], %r445;
$L__BB5_68:
	sub.s32 	%r471, %r445, %r425;
	bar.sync 	0;
	ld.shared.v4.u32 	{%r472, %r473, %r474, %r475}, [_ZZN3cub18CUB_300001_SM_10006detail4scan16DeviceScanKernelINS2_10policy_hubIjjjmN4cuda3std3__44plusIvEEE10Policy1000EN6thrust24THRUST_300001_SM_1000_NS6detail15normal_iteratorINSD_10device_ptrIjEEEESI_NS0_13ScanTileStateIjLb1EEES9_NS0_8NullTypeEmjLb0ESL_EEvT0_T1_T2_iT3_T4_T5_E12temp_storage+16];
	add.s32 	%r476, %r473, %r472;
	setp.eq.s32 	%p66, %r117, 2;
	selp.b32 	%r477, %r476, %r472, %p66;
	add.s32 	%r478, %r476, %r474;
	setp.eq.s32 	%p67, %r117, 3;
	selp.b32 	%r479, %r478, %r477, %p67;
	add.s32 	%r480, %r478, %r475;
	setp.eq.s32 	%p68, %r117, 4;
	selp.b32 	%r481, %r480, %r479, %p68;
	ld.shared.v4.u32 	{%r482, %r483, %r484, %r485}, [_ZZN3cub18CUB_300001_SM_10006detail4scan16DeviceScanKernelINS2_10policy_hubIjjjmN4cuda3std3__44plusIvEEE10Policy1000EN6thrust24THRUST_300001_SM_1000_NS6detail15normal_iteratorINSD_10device_ptrIjEEEESI_NS0_13ScanTileStateIjLb1EEES9_NS0_8NullTypeEmjLb0ESL_EEvT0_T1_T2_iT3_T4_T5_E12temp_storage+32];
	add.s32 	%r486, %r480, %r482;
	setp.eq.s32 	%p69, %r117, 5;
	selp.b32 	%r487, %r486, %r481, %p69;
	add.s32 	%r488, %r486, %r483;
	setp.eq.s32 	%p70, %r117, 6;
	selp.b32 	%r489, %r488, %r487, %p70;
	add.s32 	%r490, %r488, %r484;
	setp.eq.s32 	%p71, %r117, 7;
	selp.b32 	%r491, %r490, %r489, %p71;
	add.s32 	%r492, %r490, %r485;
	setp.eq.s32 	%p72, %r117, 8;
	selp.b32 	%r493, %r492, %r491, %p72;
	ld.shared.v4.u32 	{%r494, %r495, %r496, %r497}, [_ZZN3cub18CUB_300001_SM_10006detail4scan16DeviceScanKernelINS2_10policy_hubIjjjmN4cuda3std3__44plusIvEEE10Policy1000EN6thrust24THRUST_300001_SM_1000_NS6detail15normal_iteratorINSD_10device_ptrIjEEEESI_NS0_13ScanTileStateIjLb1EEES9_NS0_8NullTypeEmjLb0ESL_EEvT0_T1_T2_iT3_T4_T5_E12temp_storage+48];
	add.s32 	%r498, %r492, %r494;
	setp.eq.s32 	%p73, %r117, 9;
	selp.b32 	%r499, %r498, %r493, %p73;
	add.s32 	%r500, %r498, %r495;
	setp.eq.s32 	%p74, %r117, 10;
	selp.b32 	%r501, %r500, %r499, %p74;
	add.s32 	%r502, %r500, %r496;
	setp.eq.s32 	%p75, %r117, 11;
	selp.b32 	%r503, %r502, %r501, %p75;
	add.s32 	%r504, %r502, %r497;
	setp.eq.s32 	%p76, %r117, 12;
	selp.b32 	%r505, %r504, %r503, %p76;
	setp.lt.u32 	%p77, %r73, 32;
	setp.eq.s32 	%p78, %r222, 0;
	selp.b32 	%r506, 0, %r471, %p78;
	add.s32 	%r507, %r505, %r506;
	selp.b32 	%r508, %r471, %r507, %p77;
	setp.eq.s32 	%p79, %r73, 0;
	selp.b32 	%r1008, 0, %r508, %p79;
	bra.uni 	$L__BB5_88;
$L__BB5_69:
	add.s32 	%r256, %r121, %r120;
	add.s32 	%r257, %r122, %r256;
	add.s32 	%r258, %r123, %r257;
	add.s32 	%r259, %r124, %r258;
	add.s32 	%r260, %r125, %r259;
	add.s32 	%r261, %r126, %r260;
	add.s32 	%r262, %r127, %r261;
	add.s32 	%r263, %r128, %r262;
	add.s32 	%r264, %r129, %r263;
	add.s32 	%r265, %r130, %r264;
	add.s32 	%r266, %r131, %r265;
	add.s32 	%r267, %r132, %r266;
	add.s32 	%r268, %r133, %r267;
	add.s32 	%r269, %r134, %r268;
	add.s32 	%r270, %r135, %r269;
	add.s32 	%r271, %r136, %r270;
	add.s32 	%r272, %r137, %r271;
	add.s32 	%r230, %r138, %r272;
	mov.b32 	%r228, 1;
	mov.b32 	%r253, 0;
	mov.b32 	%r255, -1;
	// begin inline asm
	{  .reg .u32 r0;  .reg .pred p;  shfl.sync.up.b32 r0|p, %r230, %r228, %r253, %r255;  @p add.u32 r0, r0, %r230;  mov.u32 %r226, r0;}
	// end inline asm
	mov.b32 	%r234, 2;
	// begin inline asm
	{  .reg .u32 r0;  .reg .pred p;  shfl.sync.up.b32 r0|p, %r226, %r234, %r253, %r255;  @p add.u32 r0, r0, %r226;  mov.u32 %r232, r0;}
	// end inline asm
	mov.b32 	%r240, 4;
	// begin inline asm
	{  .reg .u32 r0;  .reg .pred p;  shfl.sync.up.b32 r0|p, %r232, %r240, %r253, %r255;  @p add.u32 r0, r0, %r232;  mov.u32 %r238, r0;}
	// end inline asm
	mov.b32 	%r246, 8;
	// begin inline asm
	{  .reg .u32 r0;  .reg .pred p;  shfl.sync.up.b32 r0|p, %r238, %r246, %r253, %r255;  @p add.u32 r0, r0, %r238;  mov.u32 %r244, r0;}
	// end inline asm
	mov.b32 	%r252, 16;
	// begin inline asm
	{  .reg .u32 r0;  .reg .pred p;  shfl.sync.up.b32 r0|p, %r244, %r252, %r253, %r255;  @p add.u32 r0, r0, %r244;  mov.u32 %r250, r0;}
	// end inline asm
	setp.ne.s32 	%p23, %r222, 31;
	@%p23 bra 	$L__BB5_71;
	shl.b32 	%r273, %r117, 2;
	mov.u32 	%r274, _ZZN3cub18CUB_300001_SM_10006detail4scan16DeviceScanKernelINS2_10policy_hubIjjjmN4cuda3std3__44plusIvEEE10Policy1000EN6thrust24THRUST_300001_SM_1000_NS6detail15normal_iteratorINSD_10device_ptrIjEEEESI_NS0_13ScanTileStateIjLb1EEES9_NS0_8NullTypeEmjLb0ESL_EEvT0_T1_T2_iT3_T4_T5_E12temp_storage;
	add.s32 	%r275, %r274, %r273;
	st.shared.u32 	[%r275+16], %r250;
$L__BB5_71:
	sub.s32 	%r276, %r250, %r230;
	bar.sync 	0;
	ld.shared.v4.u32 	{%r277, %r278, %r279, %r280}, [_ZZN3cub18CUB_300001_SM_10006detail4scan16DeviceScanKernelINS2_10policy_hubIjjjmN4cuda3std3__44plusIvEEE10Policy1000EN6thrust24THRUST_300001_SM_1000_NS6detail15normal_iteratorINSD_10device_ptrIjEEEESI_NS0_13ScanTileStateIjLb1EEES9_NS0_8NullTypeEmjLb0ESL_EEvT0_T1_T2_iT3_T4_T5_E12temp_storage+16];
	add.s32 	%r281, %r278, %r277;
	setp.eq.s32 	%p24, %r117, 2;
	selp.b32 	%r282, %r281, %r277, %p24;
	add.s32 	%r283, %r281, %r279;
	setp.eq.s32 	%p25, %r117, 3;
	selp.b32 	%r284, %r283, %r282, %p25;
	add.s32 	%r285, %r283, %r280;
	setp.eq.s32 	%p26, %r117, 4;
	selp.b32 	%r286, %r285, %r284, %p26;
	ld.shared.v4.u32 	{%r287, %r288, %r289, %r290}, [_ZZN3cub18CUB_300001_SM_10006detail4scan16DeviceScanKernelINS2_10policy_hubIjjjmN4cuda3std3__44plusIvEEE10Policy1000EN6thrust24THRUST_300001_SM_1000_NS6detail15normal_iteratorINSD_10device_ptrIjEEEESI_NS0_13ScanTileStateIjLb1EEES9_NS0_8NullTypeEmjLb0ESL_EEvT0_T1_T2_iT3_T4_T5_E12temp_storage+32];
	add.s32 	%r291, %r285, %r287;
	setp.eq.s32 	%p27, %r117, 5;
	selp.b32 	%r292, %r291, %r286, %p27;
	add.s32 	%r293, %r291, %r288;
	setp.eq.s32 	%p28, %r117, 6;
	selp.b32 	%r294, %r293, %r292, %p28;
	add.s32 	%r295, %r293, %r289;
	setp.eq.s32 	%p29, %r117, 7;
	selp.b32 	%r296, %r295, %r294, %p29;
	add.s32 	%r297, %r295, %r290;
	setp.eq.s32 	%p30, %r117, 8;
	selp.b32 	%r298, %r297, %r296, %p30;
	ld.shared.v4.u32 	{%r299, %r300, %r301, %r302}, [_ZZN3cub18CUB_300001_SM_10006detail4scan16DeviceScanKernelINS2_10policy_hubIjjjmN4cuda3std3__44plusIvEEE10Policy1000EN6thrust24THRUST_300001_SM_1000_NS6detail15normal_iteratorINSD_10device_ptrIjEEEESI_NS0_13ScanTileStateIjLb1EEES9_NS0_8NullTypeEmjLb0ESL_EEvT0_T1_T2_iT3_T4_T5_E12temp_storage+48];
	add.s32 	%r303, %r297, %r299;
	setp.eq.s32 	%p31, %r117, 9;
	selp.b32 	%r304, %r303, %r298, %p31;
	add.s32 	%r305, %r303, %r300;
	setp.eq.s32 	%p32, %r117, 10;
	selp.b32 	%r306, %r305, %r304, %p32;
	add.s32 	%r307, %r305, %r301;
	setp.eq.s32 	%p33, %r117, 11;
	selp.b32 	%r308, %r307, %r306, %p33;
	add.s32 	%r309, %r307, %r302;
	setp.eq.s32 	%p34, %r117, 12;
	selp.b32 	%r310, %r309, %r308, %p34;
	ld.shared.u32 	%r311, [_ZZN3cub18CUB_300001_SM_10006detail4scan16DeviceScanKernelINS2_10policy_hubIjjjmN4cuda3std3__44plusIvEEE10Policy1000EN6thrust24THRUST_300001_SM_1000_NS6detail15normal_iteratorINSD_10device_ptrIjEEEESI_NS0_13ScanTileStateIjLb1EEES9_NS0_8NullTypeEmjLb0ESL_EEvT0_T1_T2_iT3_T4_T5_E12temp_storage+64];
	add.s32 	%r144, %r309, %r311;
	setp.gt.u32 	%p35, %r73, 31;
	setp.lt.u32 	%p36, %r73, 32;
	setp.eq.s32 	%p37, %r222, 0;
	selp.b32 	%r312, 0, %r276, %p37;
	add.s32 	%r1007, %r310, %r312;
	selp.b32 	%r146, %r276, %r1007, %p36;
	@%p35 bra 	$L__BB5_87;
	setp.ne.s32 	%p38, %r73, 0;
	mul.wide.s32 	%rd22, %r1, 8;
	add.s64 	%rd12, %rd1, %rd22;
	@%p38 bra 	$L__BB5_74;
	st.shared.u32 	[_ZZN3cub18CUB_300001_SM_10006detail4scan16DeviceScanKernelINS2_10policy_hubIjjjmN4cuda3std3__44plusIvEEE10Policy1000EN6thrust24THRUST_300001_SM_1000_NS6detail15normal_iteratorINSD_10device_ptrIjEEEESI_NS0_13ScanTileStateIjLb1EEES9_NS0_8NullTypeEmjLb0ESL_EEvT0_T1_T2_iT3_T4_T5_E12temp_storage+12], %r144;
	add.s64 	%rd23, %rd12, 256;
	mov.b32 	%r313, 100;
	// begin inline asm
	st.relaxed.gpu.v2.u32 [%rd23], {%r313, %r144};
	// end inline asm
$L__BB5_74:
	not.b32 	%r319, %r73;
	add.s32 	%r1003, %r1, %r319;
	mov.b32 	%r315, 550;
	// begin inline asm
	nanosleep.u32 %r315;
	// end inline asm
	mul.wide.s32 	%rd25, %r1003, 8;
	add.s64 	%rd26, %rd1, %rd25;
	add.s64 	%rd24, %rd26, 256;
	// begin inline asm
	ld.relaxed.gpu.v2.u32 {%r1004, %r998}, [%rd24];
	// end inline asm
	mov.b32 	%r999, 478;
$L__BB5_75:
	setp.eq.s32 	%p39, %r1004, 99;
	mov.b32 	%r320, -1;
	vote.sync.any.pred 	%p40, %p39, %r320;
	not.pred 	%p41, %p40;
	@%p41 bra 	$L__BB5_77;
	// begin inline asm
	nanosleep.u32 %r999;
	// end inline asm
	shr.u32 	%r999, %r999, 1;
	// begin inline asm
	ld.relaxed.gpu.v2.u32 {%r1004, %r998}, [%rd24];
	// end inline asm
	bra.uni 	$L__BB5_75;
$L__BB5_77:
	setp.eq.s32 	%p42, %r1004, 101;
	mov.b32 	%r347, -1;
	vote.sync.ballot.b32 	%r349, %p42, %r347;
	// begin inline asm
	mov.u32 %r322, %lanemask_ge;
	// end inline asm
	and.b32  	%r350, %r349, %r322;
	or.b32  	%r351, %r350, -2147483648;
	add.s32 	%r352, %r351, -1;
	not.b32 	%r353, %r351;
	and.b32  	%r354, %r353, %r352;
	popc.b32 	%r326, %r354;
	mov.b32 	%r325, 1;
	// begin inline asm
	shfl.sync.down.b32 %r323, %r998, %r325, %r326, %r347;
	// end inline asm
	setp.lt.s32 	%p44, %r222, %r326;
	selp.b32 	%r355, %r323, 0, %p44;
	add.s32 	%r329, %r355, %r998;
	mov.b32 	%r330, 2;
	// begin inline asm
	shfl.sync.down.b32 %r328, %r329, %r330, %r326, %r347;
	// end inline asm
	add.s32 	%r356, %r222, 2;
	setp.gt.s32 	%p45, %r356, %r326;
	selp.b32 	%r357, 0, %r328, %p45;
	add.s32 	%r334, %r329, %r357;
	mov.b32 	%r335, 4;
	// begin inline asm
	shfl.sync.down.b32 %r333, %r334, %r335, %r326, %r347;
	// end inline asm
	add.s32 	%r358, %r222, 4;
	setp.gt.s32 	%p46, %r358, %r326;
	selp.b32 	%r359, 0, %r333, %p46;
	add.s32 	%r339, %r334, %r359;
	mov.b32 	%r340, 8;
	// begin inline asm
	shfl.sync.down.b32 %r338, %r339, %r340, %r326, %r347;
	// end inline asm
	add.s32 	%r360, %r222, 8;
	setp.gt.s32 	%p47, %r360, %r326;
	selp.b32 	%r361, 0, %r338, %p47;
	add.s32 	%r344, %r339, %r361;
	mov.b32 	%r345, 16;
	// begin inline asm
	shfl.sync.down.b32 %r343, %r344, %r345, %r326, %r347;
	// end inline asm
	add.s32 	%r362, %r222, 16;
	setp.gt.s32 	%p48, %r362, %r326;
	selp.b32 	%r363, 0, %r343, %p48;
	add.s32 	%r1000, %r344, %r363;
	add.s64 	%rd13, %rd1, 256;
	mov.b32 	%r1001, 478;
$L__BB5_78:
	setp.ne.s32 	%p49, %r1004, 101;
	mov.b32 	%r364, -1;
	vote.sync.all.pred 	%p50, %p49, %r364;
	not.pred 	%p51, %p50;
	@%p51 bra 	$L__BB5_83;
	shr.u32 	%r1001, %r1001, 1;
	mul.wide.s32 	%rd29, %r1003, 8;
	add.s64 	%rd30, %rd13, %rd29;
	add.s64 	%rd28, %rd30, -256;
	// begin inline asm
	ld.relaxed.gpu.v2.u32 {%r1004, %r1005}, [%rd28];
	// end inline asm
	mov.u32 	%r1006, %r1001;
$L__BB5_80:
	setp.eq.s32 	%p55, %r1004, 99;
	mov.b32 	%r372, -1;
	vote.sync.any.pred 	%p56, %p55, %r372;
	not.pred 	%p57, %p56;
	@%p57 bra 	$L__BB5_82;
	// begin inline asm
	nanosleep.u32 %r1006;
	// end inline asm
	shr.u32 	%r1006, %r1006, 1;
	// begin inline asm
	ld.relaxed.gpu.v2.u32 {%r1004, %r1005}, [%rd28];
	// end inline asm
	bra.uni 	$L__BB5_80;
$L__BB5_82:
	setp.eq.s32 	%p58, %r1004, 101;
	mov.b32 	%r398, -1;
	vote.sync.ballot.b32 	%r399, %p58, %r398;
	and.b32  	%r400, %r399, %r322;
	or.b32  	%r401, %r400, -2147483648;
	add.s32 	%r402, %r401, -1;
	not.b32 	%r403, %r401;
	and.b32  	%r404, %r403, %r402;
	popc.b32 	%r377, %r404;
	mov.b32 	%r376, 1;
	// begin inline asm
	shfl.sync.down.b32 %r374, %r1005, %r376, %r377, %r398;
	// end inline asm
	setp.lt.s32 	%p60, %r222, %r377;
	selp.b32 	%r405, %r374, 0, %p60;
	add.s32 	%r380, %r405, %r1005;
	mov.b32 	%r381, 2;
	// begin inline asm
	shfl.sync.down.b32 %r379, %r380, %r381, %r377, %r398;
	// end inline asm
	add.s32 	%r406, %r222, 2;
	setp.gt.s32 	%p61, %r406, %r377;
	selp.b32 	%r407, 0, %r379, %p61;
	add.s32 	%r385, %r380, %r407;
	mov.b32 	%r386, 4;
	// begin inline asm
	shfl.sync.down.b32 %r384, %r385, %r386, %r377, %r398;
	// end inline asm
	add.s32 	%r408, %r222, 4;
	setp.gt.s32 	%p62, %r408, %r377;
	selp.b32 	%r409, 0, %r384, %p62;
	add.s32 	%r390, %r385, %r409;
	mov.b32 	%r391, 8;
	// begin inline asm
	shfl.sync.down.b32 %r389, %r390, %r391, %r377, %r398;
	// end inline asm
	add.s32 	%r410, %r222, 8;
	setp.gt.s32 	%p63, %r410, %r377;
	selp.b32 	%r411, 0, %r389, %p63;
	add.s32 	%r395, %r390, %r411;
	mov.b32 	%r396, 16;
	// begin inline asm
	shfl.sync.down.b32 %r394, %r395, %r396, %r377, %r398;
	// end inline asm
	add.s32 	%r412, %r222, 16;
	setp.gt.s32 	%p64, %r412, %r377;
	selp.b32 	%r413, 0, %r394, %p64;
	add.s32 	%r414, %r413, %r1000;
	add.s32 	%r1000, %r414, %r395;
	add.s32 	%r1003, %r1003, -32;
	bra.uni 	$L__BB5_78;
$L__BB5_83:
	@%p38 bra 	$L__BB5_85;
	add.s32 	%r367, %r1000, %r144;
	add.s64 	%rd27, %rd12, 256;
	mov.b32 	%r366, 101;
	// begin inline asm
	st.relaxed.gpu.v2.u32 [%rd27], {%r366, %r367};
	// end inline asm
	st.shared.u32 	[_ZZN3cub18CUB_300001_SM_10006detail4scan16DeviceScanKernelINS2_10policy_hubIjjjmN4cuda3std3__44plusIvEEE10Policy1000EN6thrust24THRUST_300001_SM_1000_NS6detail15normal_iteratorINSD_10device_ptrIjEEEESI_NS0_13ScanTileStateIjLb1EEES9_NS0_8NullTypeEmjLb0ESL_EEvT0_T1_T2_iT3_T4_T5_E12temp_storage+4], %r1000;
	st.shared.u32 	[_ZZN3cub18CUB_300001_SM_10006detail4scan16DeviceScanKernelINS2_10policy_hubIjjjmN4cuda3std3__44plusIvEEE10Policy1000EN6thrust24THRUST_300001_SM_1000_NS6detail15normal_iteratorINSD_10device_ptrIjEEEESI_NS0_13ScanTileStateIjLb1EEES9_NS0_8NullTypeEmjLb0ESL_EEvT0_T1_T2_iT3_T4_T5_E12temp_storage+8], %r367;
$L__BB5_85:
	setp.ne.s32 	%p53, %r222, 0;
	mov.u32 	%r1007, %r146;
	@%p53 bra 	$L__BB5_87;
	st.shared.u32 	[_ZZN3cub18CUB_300001_SM_10006detail4scan16DeviceScanKernelINS2_10policy_hubIjjjmN4cuda3std3__44plusIvEEE10Policy1000EN6thrust24THRUST_300001_SM_1000_NS6detail15normal_iteratorINSD_10device_ptrIjEEEESI_NS0_13ScanTileStateIjLb1EEES9_NS0_8NullTypeEmjLb0ESL_EEvT0_T1_T2_iT3_T4_T5_E12temp_storage+84], %r1000;
	mov.u32 	%r1007, %r1000;
$L__BB5_87:
	bar.sync 	0;
	setp.eq.s32 	%p54, %r73, 0;
	ld.shared.u32 	%r368, [_ZZN3cub18CUB_300001_SM_10006detail4scan16DeviceScanKernelINS2_10policy_hubIjjjmN4cuda3std3__44plusIvEEE10Policy1000EN6thrust24THRUST_300001_SM_1000_NS6detail15normal_iteratorINSD_10device_ptrIjEEEESI_NS0_13ScanTileStateIjLb1EEES9_NS0_8NullTypeEmjLb0ESL_EEvT0_T1_T2_iT3_T4_T5_E12temp_storage+84];
	selp.b32 	%r369, 0, %r368, %p54;
	add.s32 	%r1008, %r369, %r1007;
$L__BB5_88:
	add.s32 	%r509, %r1008, %r120;
	add.s32 	%r510, %r121, %r509;
	add.s32 	%r511, %r122, %r510;
	add.s32 	%r512, %r123, %r511;
	add.s32 	%r513, %r124, %r512;
	add.s32 	%r514, %r125, %r513;
	add.s32 	%r515, %r126, %r514;
	add.s32 	%r516, %r127, %r515;
	add.s32 	%r517, %r128, %r516;
	add.s32 	%r518, %r129, %r517;
	add.s32 	%r519, %r130, %r518;
	add.s32 	%r520, %r131, %r519;
	add.s32 	%r521, %r132, %r520;
	add.s32 	%r522, %r133, %r521;
	add.s32 	%r523, %r134, %r522;
	add.s32 	%r524, %r135, %r523;
	add.s32 	%r525, %r136, %r524;
	add.s32 	%r526, %r137, %r525;
	add.s32 	%r527, %r138, %r526;
	bar.sync 	0;
	st.shared.u32 	[%r119], %r509;
	st.shared.u32 	[%r119+4], %r510;
	st.shared.u32 	[%r119+8], %r511;
	st.shared.u32 	[%r119+12], %r512;
	st.shared.u32 	[%r119+16], %r513;
	st.shared.u32 	[%r119+20], %r514;
	st.shared.u32 	[%r119+24], %r515;
	st.shared.u32 	[%r119+28], %r516;
	st.shared.u32 	[%r119+32], %r517;
	st.shared.u32 	[%r119+36], %r518;
	st.shared.u32 	[%r119+40], %r519;
	st.shared.u32 	[%r119+44], %r520;
	st.shared.u32 	[%r119+48], %r521;
	st.shared.u32 	[%r119+52], %r522;
	st.shared.u32 	[%r119+56], %r523;
	st.shared.u32 	[%r119+60], %r524;
	st.shared.u32 	[%r119+64], %r525;
	st.shared.u32 	[%r119+68], %r526;
	st.shared.u32 	[%r119+72], %r527;
	bar.warp.sync 	-1;
	ld.shared.u32 	%r180, [%r118];
	ld.shared.u32 	%r181, [%r118+128];
	ld.shared.u32 	%r182, [%r118+256];
	ld.shared.u32 	%r183, [%r118+384];
	ld.shared.u32 	%r184, [%r118+512];
	ld.shared.u32 	%r185, [%r118+640];
	ld.shared.u32 	%r186, [%r118+768];
	ld.shared.u32 	%r187, [%r118+896];
	ld.shared.u32 	%r188, [%r118+1024];
	ld.shared.u32 	%r189, [%r118+1152];
	ld.shared.u32 	%r190, [%r118+1280];
	ld.shared.u32 	%r191, [%r118+1408];
	ld.shared.u32 	%r192, [%r118+1536];
	ld.shared.u32 	%r193, [%r118+1664];
	ld.shared.u32 	%r194, [%r118+1792];
	ld.shared.u32 	%r195, [%r118+1920];
	ld.shared.u32 	%r196, [%r118+2048];
	ld.shared.u32 	%r197, [%r118+2176];
	ld.shared.u32 	%r198, [%r118+2304];
	setp.ne.s32 	%p80, %r73, 0;
	@%p80 bra 	$L__BB5_90;
	st.volatile.shared.u32 	[_ZZN3cub18CUB_300001_SM_10006detail4scan16DeviceScanKernelINS2_10policy_hubIjjjmN4cuda3std3__44plusIvEEE10Policy1000EN6thrust24THRUST_300001_SM_1000_NS6detail15normal_iteratorINSD_10device_ptrIjEEEESI_NS0_13ScanTileStateIjLb1EEES9_NS0_8NullTypeEmjLb0ESL_EEvT0_T1_T2_iT3_T4_T5_E12temp_storage+31616], %r72;
$L__BB5_90:
	bar.sync 	0;
	ld.volatile.shared.u32 	%r199, [_ZZN3cub18CUB_300001_SM_10006detail4scan16DeviceScanKernelINS2_10policy_hubIjjjmN4cuda3std3__44plusIvEEE10Policy1000EN6thrust24THRUST_300001_SM_1000_NS6detail15normal_iteratorINSD_10device_ptrIjEEEESI_NS0_13ScanTileStateIjLb1EEES9_NS0_8NullTypeEmjLb0ESL_EEvT0_T1_T2_iT3_T4_T5_E12temp_storage+31616];
	cvt.u64.u32 	%rd35, %r75;
	add.s64 	%rd36, %rd4, %rd35;
	setp.ge.s32 	%p81, %r75, %r199;
	shl.b64 	%rd37, %rd36, 2;
	add.s64 	%rd15, %rd3, %rd37;
	@%p81 bra 	$L__BB5_92;
	st.global.u32 	[%rd15], %r180;
$L__BB5_92:
	mov.u32 	%r528, %tid.x;
	and.b32  	%r529, %r528, 992;
	mul.lo.s32 	%r530, %r529, 19;
	and.b32  	%r531, %r528, 31;
	or.b32  	%r532, %r530, %r531;
	add.s32 	%r533, %r532, 32;
	setp.ge.s32 	%p82, %r533, %r199;
	@%p82 bra 	$L__BB5_94;
	st.global.u32 	[%rd15+128], %r181;
$L__BB5_94:
	add.s32 	%r539, %r532, 64;
	setp.ge.s32 	%p83, %r539, %r199;
	@%p83 bra 	$L__BB5_96;
	st.global.u32 	[%rd15+256], %r182;
$L__BB5_96:
	add.s32 	%r545, %r532, 96;
	setp.ge.s32 	%p84, %r545, %r199;
	@%p84 bra 	$L__BB5_98;
	st.global.u32 	[%rd15+384], %r183;
$L__BB5_98:
	add.s32 	%r551, %r532, 128;
	setp.ge.s32 	%p85, %r551, %r199;
	@%p85 bra 	$L__BB5_100;
	st.global.u32 	[%rd15+512], %r184;
$L__BB5_100:
	add.s32 	%r557, %r532, 160;
	setp.ge.s32 	%p86, %r557, %r199;
	@%p86 bra 	$L__BB5_102;
	st.global.u32 	[%rd15+640], %r185;
$L__BB5_102:
	add.s32 	%r563, %r532, 192;
	setp.ge.s32 	%p87, %r563, %r199;
	@%p87 bra 	$L__BB5_104;
	st.global.u32 	[%rd15+768], %r186;
$L__BB5_104:
	add.s32 	%r569, %r532, 224;
	setp.ge.s32 	%p88, %r569, %r199;
	@%p88 bra 	$L__BB5_106;
	st.global.u32 	[%rd15+896], %r187;
$L__BB5_106:
	setp.ge.s32 	%p89, %r92, %r199;
	@%p89 bra 	$L__BB5_108;
	st.global.u32 	[%rd15+1024], %r188;
$L__BB5_108:
	add.s32 	%r575, %r532, 288;
	setp.ge.s32 	%p90, %r575, %r199;
	@%p90 bra 	$L__BB5_110;
	st.global.u32 	[%rd15+1152], %r189;
$L__BB5_110:
	add.s32 	%r581, %r532, 320;
	setp.ge.s32 	%p91, %r581, %r199;
	@%p91 bra 	$L__BB5_112;
	st.global.u32 	[%rd15+1280], %r190;
$L__BB5_112:
	add.s32 	%r587, %r532, 352;
	setp.ge.s32 	%p92, %r587, %r199;
	@%p92 bra 	$L__BB5_114;
	st.global.u32 	[%rd15+1408], %r191;
$L__BB5_114:
	add.s32 	%r593, %r532, 384;
	setp.ge.s32 	%p93, %r593, %r199;
	@%p93 bra 	$L__BB5_116;
	st.global.u32 	[%rd15+1536], %r192;
$L__BB5_116:
	add.s32 	%r599, %r532, 416;
	setp.ge.s32 	%p94, %r599, %r199;
	@%p94 bra 	$L__BB5_118;
	st.global.u32 	[%rd15+1664], %r193;
$L__BB5_118:
	add.s32 	%r605, %r532, 448;
	setp.ge.s32 	%p95, %r605, %r199;
	@%p95 bra 	$L__BB5_120;
	st.global.u32 	[%rd15+1792], %r194;
$L__BB5_120:
	add.s32 	%r611, %r532, 480;
	setp.ge.s32 	%p96, %r611, %r199;
	@%p96 bra 	$L__BB5_122;
	st.global.u32 	[%rd15+1920], %r195;
$L__BB5_122:
	add.s32 	%r617, %r532, 512;
	setp.ge.s32 	%p97, %r617, %r199;
	@%p97 bra 	$L__BB5_124;
	st.global.u32 	[%rd15+2048], %r196;
$L__BB5_124:
	add.s32 	%r623, %r532, 544;
	setp.ge.s32 	%p98, %r623, %r199;
	@%p98 bra 	$L__BB5_126;
	st.global.u32 	[%rd15+2176], %r197;
$L__BB5_126:
	setp.ge.s32 	%p99, %r113, %r199;
	@%p99 bra 	$L__BB5_128;
	st.global.u32 	[%rd15+2304], %r198;
$L__BB5_128:
	ret;

}


// ===== COMPILED SASS (sm_100) =====

	.target	sm_100

	.elftype	@"ET_EXEC"


//--------------------- .note.nv.tkinfo           --------------------------
	.section	.note.nv.tkinfo,"",@"SHT_NOTE"
	.sectionflags	@"SHF_NOTE_NV_TKINFO"
	.tkinfo
        /*0018*/ 	.word	0x00000002
        /*0030*/ 	.string	""
        /*0030*/ 	.string	"ptxas"
        /*0030*/ 	.string	"Cuda compilation tools, release 13.0, V13.0.88"
        /*0030*/ 	.string	"Build cuda_13.0.r13.0/compiler.36424714_0"
        /*0030*/ 	.string	"-arch sm_100 -m 64 "



//--------------------- .note.nv.cuinfo           --------------------------
	.section	.note.nv.cuinfo,"",@"SHT_NOTE"
	.sectionflags	@"SHF_NOTE_NV_CUINFO"
        /*0018*/ 	.short	0x0002
        /*001a*/ 	.short	0x0064
        /*001c*/ 	.short	0x0082
	.zero		2


//--------------------- .nv.info                  --------------------------
	.section	.nv.info,"",@"SHT_CUDA_INFO"
	.align	4


	//----- nvinfo : EIATTR_REGCOUNT
	.align		4
        /*0000*/ 	.byte	0x04, 0x2f
        /*0002*/ 	.short	(.L_46 - .L_45)
	.align		4
.L_45:
        /*0004*/ 	.word	index@(_ZN3cub18CUB_300001_SM_10006detail11EmptyKernelIvEEvv)
        /*0008*/ 	.word	0x00000004


	//----- nvinfo : EIATTR_FRAME_SIZE
	.align		4
.L_46:
        /*000c*/ 	.byte	0x04, 0x11
        /*000e*/ 	.short	(.L_48 - .L_47)
	.align		4
.L_47:
        /*0010*/ 	.word	index@(_ZN3cub18CUB_300001_SM_10006detail11EmptyKernelIvEEvv)
        /*0014*/ 	.word	0x00000000


	//----- nvinfo : EIATTR_REGCOUNT
	.align		4
.L_48:
        /*0018*/ 	.byte	0x04, 0x2f
        /*001a*/ 	.short	(.L_50 - .L_49)
	.align		4
.L_49:
        /*001c*/ 	.word	index@(_ZN3cub18CUB_300001_SM_10006detail9transform16transform_kernelINS2_10policy_hubILb1EN4cuda3std3__45tupleIJN6thrust24THRUST_300001_SM_1000_NS17constant_iteratorIjNSA_11use_defaultESC_EEEEEE10policy1000EiNS7_10__identityENSA_20permutation_iteratorINSA_6detail15normal_iteratorINSA_10device_ptrIjEEEENSK_INSL_IKjEEEEEEJSD_EEEvT0_iT1_T2_DpNS2_10kernel_argIT3_EE)
        /*0020*/ 	.word	0x0000001e


	//----- nvinfo : EIATTR_FRAME_SIZE
	.align		4
.L_50:
        /*0024*/ 	.byte	0x04, 0x11
        /*0026*/ 	.short	(.L_52 - .L_51)
	.align		4
.L_51:
        /*0028*/ 	.word	index@(_ZN3cub18CUB_300001_SM_10006detail9transform16transform_kernelINS2_10policy_hubILb1EN4cuda3std3__45tupleIJN6thrust24THRUST_300001_SM_1000_NS17constant_iteratorIjNSA_11use_defaultESC_EEEEEE10policy1000EiNS7_10__identityENSA_20permutation_iteratorINSA_6detail15normal_iteratorINSA_10device_ptrIjEEEENSK_INSL_IKjEEEEEEJSD_EEEvT0_iT1_T2_DpNS2_10kernel_argIT3_EE)
        /*002c*/ 	.word	0x00000000


	//----- nvinfo : EIATTR_REGCOUNT
	.align		4
.L_52:
        /*0030*/ 	.byte	0x04, 0x2f
        /*0032*/ 	.short	(.L_54 - .L_53)
	.align		4
.L_53:
        /*0034*/ 	.word	index@(_ZN3cub18CUB_300001_SM_10006detail9transform16transform_kernelINS2_10policy_hubILb1EN4cuda3std3__45tupleIJN6thrust24THRUST_300001_SM_1000_NS17constant_iteratorIjNSA_11use_defaultESC_EEEEEE10policy1000ElNS7_10__identityENSA_20permutation_iteratorINSA_6detail15normal_iteratorINSA_10device_ptrIjEEEENSK_INSL_IKjEEEEEEJSD_EEEvT0_iT1_T2_DpNS2_10kernel_argIT3_EE)
        /*0038*/ 	.word	0x00000020


	//----- nvinfo : EIATTR_FRAME_SIZE
	.align		4
.L_54:
        /*003c*/ 	.byte	0x04, 0x11
        /*003e*/ 	.short	(.L_56 - .L_55)
	.align		4
.L_55:
        /*0040*/ 	.word	index@(_ZN3cub18CUB_300001_SM_10006detail9transform16transform_kernelINS2_10policy_hubILb1EN4cuda3std3__45tupleIJN6thrust24THRUST_300001_SM_1000_NS17constant_iteratorIjNSA_11use_defaultESC_EEEEEE10policy1000ElNS7_10__identityENSA_20permutation_iteratorINSA_6detail15normal_iteratorINSA_10device_ptrIjEEEENSK_INSL_IKjEEEEEEJSD_EEEvT0_iT1_T2_DpNS2_10kernel_argIT3_EE)
        /*0044*/ 	.word	0x00000000


	//----- nvinfo : EIATTR_REGCOUNT
	.align		4
.L_56:
        /*0048*/ 	.byte	0x04, 0x2f
        /*004a*/ 	.short	(.L_58 - .L_57)
	.align		4
.L_57:
        /*004c*/ 	.word	index@(_ZN3cub18CUB_300001_SM_10006detail4scan20DeviceScanInitKernelINS0_13ScanTileStateIjLb1EEEEEvT_i)
        /*0050*/ 	.word	0x00000008


	//----- nvinfo : EIATTR_FRAME_SIZE
	.align		4
.L_58:
        /*0054*/ 	.byte	0x04, 0x11
        /*0056*/ 	.short	(.L_60 - .L_59)
	.align		4
.L_59:
        /*0058*/ 	.word	index@(_ZN3cub18CUB_300001_SM_10006detail4scan20DeviceScanInitKernelINS0_13ScanTileStateIjLb1EEEEEvT_i)
        /*005c*/ 	.word	0x00000000


	//----- nvinfo : EIATTR_REGCOUNT
	.align		4
.L_60:
        /*0060*/ 	.byte	0x04, 0x2f
        /*0062*/ 	.short	(.L_62 - .L_61)
	.align		4
.L_61:
        /*0064*/ 	.word	index@(_ZN3cub18CUB_300001_SM_10006detail4scan16DeviceScanKernelINS2_10policy_hubIjjjjN4cuda3std3__44plusIvEEE10Policy1000EN6thrust24THRUST_300001_SM_1000_NS6detail15normal_iteratorINSD_10device_ptrIjEEEESI_NS0_13ScanTileStateIjLb1EEES9_NS0_8NullTypeEjjLb0ESL_EEvT0_T1_T2_iT3_T4_T5_)
        /*0068*/ 	.word	0x00000038


	//----- nvinfo : EIATTR_FRAME_SIZE
	.align		4
.L_62:
        /*006c*/ 	.byte	0x04, 0x11
        /*006e*/ 	.short	(.L_64 - .L_63)
	.align		4
.L_63:
        /*0070*/ 	.word	index@(_ZN3cub18CUB_300001_SM_10006detail4scan16DeviceScanKernelINS2_10policy_hubIjjjjN4cuda3std3__44plusIvEEE10Policy1000EN6thrust24THRUST_300001_SM_1000_NS6detail15normal_iteratorINSD_10device_ptrIjEEEESI_NS0_13ScanTileStateIjLb1EEES9_NS0_8NullTypeEjjLb0ESL_EEvT0_T1_T2_iT3_T4_T5_)
        /*0074*/ 	.word	0x00000000


	//----- nvinfo : EIATTR_REGCOUNT
	.align		4
.L_64:
        /*0078*/ 	.byte	0x04, 0x2f
        /*007a*/ 	.short	(.L_66 - .L_65)
	.align		4
.L_65:
        /*007c*/ 	.word	index@(_ZN3cub18CUB_300001_SM_10006detail4scan16DeviceScanKernelINS2_10policy_hubIjjjmN4cuda3std3__44plusIvEEE10Policy1000EN6thrust24THRUST_300001_SM_1000_NS6detail15normal_iteratorINSD_10device_ptrIjEEEESI_NS0_13ScanTileStateIjLb1EEES9_NS0_8NullTypeEmjLb0ESL_EEvT0_T1_T2_iT3_T4_T5_)
        /*0080*/ 	.word	0x00000030


	//----- nvinfo : EIATTR_FRAME_SIZE
	.align		4
.L_66:
        /*0084*/ 	.byte	0x04, 0x11
        /*0086*/ 	.short	(.L_68 - .L_67)
	.align		4
.L_67:
        /*0088*/ 	.word	index@(_ZN3cub18CUB_300001_SM_10006detail4scan16DeviceScanKernelINS2_10policy_hubIjjjmN4cuda3std3__44plusIvEEE10Policy1000EN6thrust24THRUST_300001_SM_1000_NS6detail15normal_iteratorINSD_10device_ptrIjEEEESI_NS0_13ScanTileStateIjLb1EEES9_NS0_8NullTypeEmjLb0ESL_EEvT0_T1_T2_iT3_T4_T5_)
        /*008c*/ 	.word	0x00000000


	//----- nvinfo : EIATTR_MIN_STACK_SIZE
	.align		4
.L_68:
        /*0090*/ 	.byte	0x04, 0x12
        /*0092*/ 	.short	(.L_70 - .L_69)
	.align		4
.L_69:
        /*0094*/ 	.word	index@(_ZN3cub18CUB_300001_SM_10006detail4scan16DeviceScanKernelINS2_10policy_hubIjjjmN4cuda3std3__44plusIvEEE10Policy1000EN6thrust24THRUST_300001_SM_1000_NS6detail15normal_iteratorINSD_10device_ptrIjEEEESI_NS0_13ScanTileStateIjLb1EEES9_NS0_8NullTypeEmjLb0ESL_EEvT0_T1_T2_iT3_T4_T5_)
        /*0098*/ 	.word	0x00000000


	//----- nvinfo : EIATTR_MIN_STACK_SIZE
	.align		4
.L_70:
        /*009c*/ 	.byte	0x04, 0x12
        /*009e*/ 	.short	(.L_72 - .L_71)
	.align		4
.L_71:
        /*00a0*/ 	.word	index@(_ZN3cub18CUB_300001_SM_10006detail4scan16DeviceScanKernelINS2_10policy_hubIjjjjN4cuda3std3__44plusIvEEE10Policy1000EN6thrust24THRUST_300001_SM_1000_NS6detail15normal_iteratorINSD_10device_ptrIjEEEESI_NS0_13ScanTileStateIjLb1EEES9_NS0_8NullTypeEjjLb0ESL_EEvT0_T1_T2_iT3_T4_T5_)
        /*00a4*/ 	.word	0x00000000


	//----- nvinfo : EIATTR_MIN_STACK_SIZE
	.align		4
.L_72:
        /*00a8*/ 	.byte	0x04, 0x12
        /*00aa*/ 	.short	(.L_74 - .L_73)
	.align		4
.L_73:
        /*00ac*/ 	.word	index@(_ZN3cub18CUB_300001_SM_10006detail4scan20DeviceScanInitKernelINS0_13ScanTileStateIjLb1EEEEEvT_i)
        /*00b0*/ 	.word	0x00000000


	//----- nvinfo : EIATTR_MIN_STACK_SIZE
	.align		4
.L_74:
        /*00b4*/ 	.byte	0x04, 0x12
        /*00b6*/ 	.short	(.L_76 - .L_75)
	.align		4
.L_75:
        /*00b8*/ 	.word	index@(_ZN3cub18CUB_300001_SM_10006detail9transform16transform_kernelINS2_10policy_hubILb1EN4cuda3std3__45tupleIJN6thrust24THRUST_300001_SM_1000_NS17constant_iteratorIjNSA_11use_defaultESC_EEEEEE10policy1000ElNS7_10__identityENSA_20permutation_iteratorINSA_6detail15normal_iteratorINSA_10device_ptrIjEEEENSK_INSL_IKjEEEEEEJSD_EEEvT0_iT1_T2_DpNS2_10kernel_argIT3_EE)
        /*00bc*/ 	.word	0x00000000


	//----- nvinfo : EIATTR_MIN_STACK_SIZE
	.align		4
.L_76:
        /*00c0*/ 	.byte	0x04, 0x12
        /*00c2*/ 	.short	(.L_78 - .L_77)
	.align		4
.L_77:
        /*00c4*/ 	.word	index@(_ZN3cub18CUB_300001_SM_10006detail9transform16transform_kernelINS2_10policy_hubILb1EN4cuda3std3__45tupleIJN6thrust24THRUST_300001_SM_1000_NS17constant_iteratorIjNSA_11use_defaultESC_EEEEEE10policy1000EiNS7_10__identityENSA_20permutation_iteratorINSA_6detail15normal_iteratorINSA_10device_ptrIjEEEENSK_INSL_IKjEEEEEEJSD_EEEvT0_iT1_T2_DpNS2_10kernel_argIT3_EE)
        /*00c8*/ 	.word	0x00000000


	//----- nvinfo : EIATTR_MIN_STACK_SIZE
	.align		4
.L_78:
        /*00cc*/ 	.byte	0x04, 0x12
        /*00ce*/ 	.short	(.L_80 - .L_79)
	.align		4
.L_79:
        /*00d0*/ 	.word	index@(_ZN3cub18CUB_300001_SM_10006detail11EmptyKernelIvEEvv)
        /*00d4*/ 	.word	0x00000000
.L_80:


//--------------------- .nv.compat                --------------------------
	.section	.nv.compat,"",@"SHT_CUDA_COMPAT_INFO"
	.align	4
        /*0000*/ 	.byte	0x02, 0x09, 0x00, 0x00, 0x02, 0x02, 0x01, 0x00, 0x02, 0x05, 0x05, 0x00, 0x03, 0x07, 0x01, 0x01
        /*0010*/ 	.byte	0x02, 0x03, 0x00, 0x00, 0x02, 0x06, 0x01, 0x00, 0x04, 0x0b, 0x08, 0x00, 0x09, 0x00, 0x00, 0x00
        /*0020*/ 	.byte	0x00, 0x00, 0x00, 0x00


//--------------------- .nv.info._ZN3cub18CUB_300001_SM_10006detail4scan16DeviceScanKernelINS2_10policy_hubIjjjmN4cuda3std3__44plusIvEEE10Policy1000EN6thrust24THRUST_300001_SM_1000_NS6detail15normal_iteratorINSD_10device_ptrIjEEEESI_NS0_13ScanTileStateIjLb1EEES9_NS0_8NullTypeEmjLb0ESL_EEvT0_T1_T2_iT3_T4_T5_ --------------------------
	.section	.nv.info._ZN3cub18CUB_300001_SM_10006detail4scan16DeviceScanKernelINS2_10policy_hubIjjjmN4cuda3std3__44plusIvEEE10Policy1000EN6thrust24THRUST_300001_SM_1000_NS6detail15normal_iteratorINSD_10device_ptrIjEEEESI_NS0_13ScanTileStateIjLb1EEES9_NS0_8NullTypeEmjLb0ESL_EEvT0_T1_T2_iT3_T4_T5_,"",@"SHT_CUDA_INFO"
	.sectionflags	@""
	.align	4


	//----- nvinfo : EIATTR_CUDA_API_VERSION
	.align		4
        /*0000*/ 	.byte	0x04, 0x37
        /*0002*/ 	.short	(.L_82 - .L_81)
.L_81:
        /*0004*/ 	.word	0x00000082


	//----- nvinfo : EIATTR_KPARAM_INFO
	.align		4
.L_82:
        /*0008*/ 	.byte	0x04, 0x17
        /*000a*/ 	.short	(.L_84 - .L_83)
.L_83:
        /*000c*/ 	.word	0x00000000
        /*0010*/ 	.short	0x0006
        /*0012*/ 	.short	0x0020
        /*0014*/ 	.byte	0x00, 0xf0, 0x21, 0x00


	//----- nvinfo : EIATTR_KPARAM_INFO
	.align		4
.L_84:
        /*0018*/ 	.byte	0x04, 0x17
        /*001a*/ 	.short	(.L_86 - .L_85)
.L_85:
        /*001c*/ 	.word	0x00000000
        /*0020*/ 	.short	0x0005
        /*0022*/ 	.short	0x001d
        /*0024*/ 	.byte	0x00, 0xf0, 0x05, 0x00


	//----- nvinfo : EIATTR_KPARAM_INFO
	.align		4
.L_86:
        /*0028*/ 	.byte	0x04, 0x17
        /*002a*/ 	.short	(.L_88 - .L_87)
.L_87:
        /*002c*/ 	.word	0x00000000
        /*0030*/ 	.short	0x0004
        /*0032*/ 	.short	0x001c
        /*0034*/ 	.byte	0x00, 0xf0, 0x05, 0x00


	//----- nvinfo : EIATTR_KPARAM_INFO
	.align		4
.L_88:
        /*0038*/ 	.byte	0x04, 0x17
        /*003a*/ 	.short	(.L_90 - .L_89)
.L_89:
        /*003c*/ 	.word	0x00000000
        /*0040*/ 	.short	0x0003
        /*0042*/ 	.short	0x0018
        /*0044*/ 	.byte	0x00, 0xf0, 0x11, 0x00


	//----- nvinfo : EIATTR_KPARAM_INFO
	.align		4
.L_90:
        /*0048*/ 	.byte	0x04, 0x17
        /*004a*/ 	.short	(.L_92 - .L_91)
.L_91:
        /*004c*/ 	.word	0x00000000
        /*0050*/ 	.short	0x0002
        /*0052*/ 	.short	0x0010
        /*0054*/ 	.byte	0x00, 0xf0, 0x21, 0x00


	//----- nvinfo : EIATTR_KPARAM_INFO
	.align		4
.L_92:
        /*0058*/ 	.byte	0x04, 0x17
        /*005a*/ 	.short	(.L_94 - .L_93)
.L_93:
        /*005c*/ 	.word	0x00000000
        /*0060*/ 	.short	0x0001
        /*0062*/ 	.short	0x0008
        /*0064*/ 	.byte	0x00, 0xf0, 0x21, 0x00


	//----- nvinfo : EIATTR_KPARAM_INFO
	.align		4
.L_94:
        /*0068*/ 	.byte	0x04, 0x17
        /*006a*/ 	.short	(.L_96 - .L_95)
.L_95:
        /*006c*/ 	.word	0x00000000
        /*0070*/ 	.short	0x0000
        /*0072*/ 	.short	0x0000
        /*0074*/ 	.byte	0x00, 0xf0, 0x21, 0x00


	//----- nvinfo : EIATTR_SPARSE_MMA_MASK
	.align		4
.L_96:
        /*0078*/ 	.byte	0x03, 0x50
        /*007a*/ 	.short	0x0000


	//----- nvinfo : EIATTR_MAXREG_COUNT
	.align		4
        /*007c*/ 	.byte	0x03, 0x1b
        /*007e*/ 	.short	0x0080


	//----- nvinfo : EIATTR_NUM_BARRIERS
	.align		4
        /*0080*/ 	.byte	0x02, 0x4c
        /*0082*/ 	.byte	0x01
	.zero		1


	//----- nvinfo : EIATTR_MERCURY_ISA_VERSION
	.align		4
        /*0084*/ 	.byte	0x03, 0x5f
        /*0086*/ 	.short	0x0101


	//----- nvinfo : EIATTR_COOP_GROUP_MASK_REGIDS
	.align		4
        /*0088*/ 	.byte	0x04, 0x29
        /*008a*/ 	.short	(.L_98 - .L_97)


	//   ....[0]....
.L_97:
        /*008c*/ 	.word	0xffffffff


	//   ....[1]....
        /*0090*/ 	.word	0xffffffff


	//   ....[2]....
        /*0094*/ 	.word	0xffffffff


	//   ....[3]....
        /*0098*/ 	.word	0xffffffff


	//   ....[4]....
        /*009c*/ 	.word	0xffffffff


	//   ....[5]....
        /*00a0*/ 	.word	0xffffffff


	//   ....[6]....
        /*00a4*/ 	.word	0xffffffff


	//   ....[7]....
        /*00a8*/ 	.word	0xffffffff


	//   ....[8]....
        /*00ac*/ 	.word	0xffffffff


	//   ....[9]....
        /*00b0*/ 	.word	0xffffffff


	//   ....[10]....
        /*00b4*/ 	.word	0xffffffff


	//   ....[11]....
        /*00b8*/ 	.word	0xffffffff


	//   ....[12]....
        /*00bc*/ 	.word	0xffffffff


	//   ....[13]....
        /*00c0*/ 	.word	0xffffffff


	//   ....[14]....
        /*00c4*/ 	.word	0xffffffff


	//   ....[15]....
        /*00c8*/ 	.word	0xffffffff


	//   ....[16]....
        /*00cc*/ 	.word	0xffffffff


	//   ....[17]....
        /*00d0*/ 	.word	0xffffffff


	//   ....[18]....
        /*00d4*/ 	.word	0xffffffff


	//   ....[19]....
        /*00d8*/ 	.word	0xffffffff


	//   ....[20]....
        /*00dc*/ 	.word	0xffffffff


	//   ....[21]....
        /*00e0*/ 	.word	0xffffffff


	//   ....[22]....
        /*00e4*/ 	.word	0xffffffff


	//   ....[23]....
        /*00e8*/ 	.word	0xffffffff


	//   ....[24]....
        /*00ec*/ 	.word	0xffffffff


	//   ....[25]....
        /*00f0*/ 	.word	0xffffffff


	//   ....[26]....
        /*00f4*/ 	.word	0xffffffff


	//   ....[27]....
        /*00f8*/ 	.word	0xffffffff


	//   ....[28]....
        /*00fc*/ 	.word	0xffffffff


	//   ....[29]....
        /*0100*/ 	.word	0xffffffff


	//   ....[30]....
        /*0104*/ 	.word	0xffffffff


	//   ....[31]....
        /*0108*/ 	.word	0xffffffff


	//   ....[32]....
        /*010c*/ 	.word	0xffffffff


	//   ....[33]....
        /*0110*/ 	.word	0xffffffff


	//   ....[34]....
        /*0114*/ 	.word	0xffffffff


	//   ....[35]....
        /*0118*/ 	.word	0xffffffff


	//   ....[36]....
        /*011c*/ 	.word	0xffffffff


	//   ....[37]....
        /*0120*/ 	.word	0xffffffff


	//   ....[38]....
        /*0124*/ 	.word	0xffffffff


	//   ....[39]....
        /*0128*/ 	.word	0xffffffff


	//   ....[40]....
        /*012c*/ 	.word	0xffffffff


	//   ....[41]....
        /*0130*/ 	.word	0xffffffff


	//   ....[42]....
        /*0134*/ 	.word	0xffffffff


	//   ....[43]....
        /*0138*/ 	.word	0xffffffff


	//   ....[44]....
        /*013c*/ 	.word	0xffffffff


	//   ....[45]....
        /*0140*/ 	.word	0xffffffff


	//   ....[46]....
        /*0144*/ 	.word	0xffffffff


	//   ....[47]....
        /*0148*/ 	.word	0xffffffff


	//   ....[48]....
        /*014c*/ 	.word	0xffffffff


	//   ....[49]....
        /*0150*/ 	.word	0xffffffff


	//   ....[50]....
        /*0154*/ 	.word	0xffffffff


	//   ....[51]....
        /*0158*/ 	.word	0xffffffff


	//   ....[52]....
        /*015c*/ 	.word	0xffffffff


	//   ....[53]....
        /*0160*/ 	.word	0xffffffff


	//   ....[54]....
        /*0164*/ 	.word	0xffffffff


	//   ....[55]....
        /*0168*/ 	.word	0xffffffff


	//   ....[56]....
        /*016c*/ 	.word	0xffffffff


	//   ....[57]....
        /*0170*/ 	.word	0xffffffff


	//   ....[58]....
        /*0174*/ 	.word	0xffffffff


	//   ....[59]....
        /*0178*/ 	.word	0xffffffff


	//   ....[60]....
        /*017c*/ 	.word	0x05000008


	//   ....[61]....
        /*0180*/ 	.word	0x05000008


	//   ....[62]....
        /*0184*/ 	.word	0x05000008


	//   ....[63]....
        /*0188*/ 	.word	0x05000008


	//   ....[64]....
        /*018c*/ 	.word	0x05000008


	//   ....[65]....
        /*0190*/ 	.word	0x05000008


	//   ....[66]....
        /*0194*/ 	.word	0x05000008


	//   ....[67]....
        /*0198*/ 	.word	0x05000008


	//   ....[68]....
        /*019c*/ 	.word	0x05000008


	//   ....[69]....
        /*01a0*/ 	.word	0x05000008


	//   ....[70]....
        /*01a4*/ 	.word	0x05000008


	//   ....[71]....
        /*01a8*/ 	.word	0x05000008


	//   ....[72]....
        /*01ac*/ 	.word	0x05000008


	//   ....[73]....
        /*01b0*/ 	.word	0x05000008


	//   ....[74]....
        /*01b4*/ 	.word	0x05000008


	//   ....[75]....
        /*01b8*/ 	.word	0x05000008


	//   ....[76]....
        /*01bc*/ 	.word	0x05000008


	//   ....[77]....
        /*01c0*/ 	.word	0x05000008


	//   ....[78]....
        /*01c4*/ 	.word	0x05000008


	//   ....[79]....
        /*01c8*/ 	.word	0x05000008


	//   ....[80]....
        /*01cc*/ 	.word	0x05000008


	//   ....[81]....
        /*01d0*/ 	.word	0x05000008


	//   ....[82]....
        /*01d4*/ 	.word	0x05000008


	//   ....[83]....
        /*01d8*/ 	.word	0x05000008


	//   ....[84]....
        /*01dc*/ 	.word	0x05000008


	//   ....[85]....
        /*01e0*/ 	.word	0x05000008


	//   ....[86]....
        /*01e4*/ 	.word	0x05000008


	//   ....[87]....
        /*01e8*/ 	.word	0x05000008


	//   ....[88]....
        /*01ec*/ 	.word	0x05000008


	//   ....[89]....
        /*01f0*/ 	.word	0x05000008


	//   ....[90]....
        /*01f4*/ 	.word	0x05000008


	//   ....[91]....
        /*01f8*/ 	.word	0x05000008


	//   ....[92]....
        /*01fc*/ 	.word	0x05000008


	//   ....[93]....
        /*0200*/ 	.word	0x05000008


	//   ....[94]....
        /*0204*/ 	.word	0x05000008


	//   ....[95]....
        /*0208*/ 	.word	0x05000008


	//----- nvinfo : EIATTR_COOP_GROUP_INSTR_OFFSETS
	.align		4
.L_98:
        /*020c*/ 	.byte	0x04, 0x28
        /*020e*/ 	.short	(.L_100 - .L_99)


	//   ....[0]....
.L_99:
        /*0210*/ 	.word	0x00000470


	//   ....[1]....
        /*0214*/ 	.word	0x000006a0


	//   ....[2]....
        /*0218*/ 	.word	0x000006c0


	//   ....[3]....
        /*021c*/ 	.word	0x000006e0


	//   ....[4]....
        /*0220*/ 	.word	0x00000700


	//   ....[5]....
        /*0224*/ 	.word	0x00000720


	//   ....[6]....
        /*0228*/ 	.word	0x00000b20


	//   ....[7]....
        /*022c*/ 	.word	0x00000b40


	//   ....[8]....
        /*0230*/ 	.word	0x00000b60


	//   ....[9]....
        /*0234*/ 	.word	0x00000b80


	//   ....[10]....
        /*0238*/ 	.word	0x00000ba0


	//   ....[11]....
        /*023c*/ 	.word	0x00000fa0


	//   ....[12]....
        /*0240*/ 	.word	0x00001030


	//   ....[13]....
        /*0244*/ 	.word	0x00001090


	//   ....[14]....
        /*0248*/ 	.word	0x00001130


	//   ....[15]....
        /*024c*/ 	.word	0x00001190


	//   ....[16]....
        /*0250*/ 	.word	0x000011d0


	//   ....[17]....
        /*0254*/ 	.word	0x00001220


	//   ....[18]....
        /*0258*/ 	.word	0x00001270


	//   ....[19]....
        /*025c*/ 	.word	0x00001280


	//   ....[20]....
        /*0260*/ 	.word	0x00001360


	//   ....[21]....
        /*0264*/ 	.word	0x000013f0


	//   ....[22]....
        /*0268*/ 	.word	0x00001440


	//   ....[23]....
        /*026c*/ 	.word	0x000014a0


	//   ....[24]....
        /*0270*/ 	.word	0x00001500


	//   ....[25]....
        /*0274*/ 	.word	0x00001540


	//   ....[26]....
        /*0278*/ 	.word	0x00001580


	//   ....[27]....
        /*027c*/ 	.word	0x000015c0


	//   ....[28]....
        /*0280*/ 	.word	0x000015d0


	//   ....[29]....
        /*0284*/ 	.word	0x00001a50


	//   ....[30]....
        /*0288*/ 	.word	0x00002410


	//   ....[31]....
        /*028c*/ 	.word	0x00002640


	//   ....[32]....
        /*0290*/ 	.word	0x00002660


	//   ....[33]....
        /*0294*/ 	.word	0x00002680


	//   ....[34]....
        /*0298*/ 	.word	0x000026a0


	//   ....[35]....
        /*029c*/ 	.word	0x000026c0


	//   ....[36]....
        /*02a0*/ 	.word	0x00002a50


	//   ....[37]....
        /*02a4*/ 	.word	0x00002a70


	//   ....[38]....
        /*02a8*/ 	.word	0x00002a90


	//   ....[39]....
        /*02ac*/ 	.word	0x00002ab0


	//   ....[40]....
        /*02b0*/ 	.word	0x00002ad0


	//   ....[41]....
        /*02b4*/ 	.word	0x00002ed0


	//   ....[42]....
        /*02b8*/ 	.word	0x00002f60


	//   ....[43]....
        /*02bc*/ 	.word	0x00002fc0


	//   ....[44]....
        /*02c0*/ 	.word	0x00003030


	//   ....[45]....
        /*02c4*/ 	.word	0x00003090


	//   ....[46]....
        /*02c8*/ 	.word	0x000030f0


	//   ....[47]....
        /*02cc*/ 	.word	0x00003140


	//   ....[48]....
        /*02d0*/ 	.word	0x000031a0


	//   ....[49]....
        /*02d4*/ 	.word	0x000031b0


	//   ....[50]....
        /*02d8*/ 	.word	0x00003290


	//   ....[51]....
        /*02dc*/ 	.word	0x00003320


	//   ....[52]....
        /*02e0*/ 	.word	0x00003370


	//   ....[53]....
        /*02e4*/ 	.word	0x000033e0


	//   ....[54]....
        /*02e8*/ 	.word	0x00003440


	//   ....[55]....
        /*02ec*/ 	.word	0x00003490


	//   ....[56]....
        /*02f0*/ 	.word	0x000034f0


	//   ....[57]....
        /*02f4*/ 	.word	0x00003530


	//   ....[58]....
        /*02f8*/ 	.word	0x00003540


	//   ....[59]....
        /*02fc*/ 	.word	0x000039a0


	//   ....[60]....
        /*0300*/ 	.word	0x00003f50


	//   ....[61]....
        /*0304*/ 	.word	0x00003fd0


	//   ....[62]....
        /*0308*/ 	.word	0x00004070


	//   ....[63]....
        /*030c*/ 	.word	0x00004160


	//   ....[64]....
        /*0310*/ 	.word	0x000041e0


	//   ....[65]....
        /*0314*/ 	.word	0x00004260


	//   ....[66]....
        /*0318*/ 	.word	0x000042e0


	//   ....[67]....
        /*031c*/ 	.word	0x00004360


	//   ....[68]....
        /*0320*/ 	.word	0x00004400


	//   ....[69]....
        /*0324*/ 	.word	0x00004470


	//   ....[70]....
        /*0328*/ 	.word	0x000044f0


	//   ....[71]....
        /*032c*/ 	.word	0x00004570


	//   ....[72]....
        /*0330*/ 	.word	0x00004620


	//   ....[73]....
        /*0334*/ 	.word	0x000046a0


	//   ....[74]....
        /*0338*/ 	.word	0x00004710


	//   ....[75]....
        /*033c*/ 	.word	0x00004780


	//   ....[76]....
        /*0340*/ 	.word	0x000047f0


	//   ....[77]....
        /*0344*/ 	.word	0x00004850


	//   ....[78]....
        /*0348*/ 	.word	0x000048c0


	//   ....[79]....
        /*034c*/ 	.word	0x00004940


	//   ....[80]....
        /*0350*/ 	.word	0x000049e0


	//   ....[81]....
        /*0354*/ 	.word	0x00004ab0


	//   ....[82]....
        /*0358*/ 	.word	0x00004b30


	//   ....[83]....
        /*035c*/ 	.word	0x00004bd0


	//   ....[84]....
        /*0360*/ 	.word	0x00004c60


	//   ....[85]....
        /*0364*/ 	.word	0x00004cd0


	//   ....[86]....
        /*0368*/ 	.word	0x00004d70


	//   ....[87]....
        /*036c*/ 	.word	0x00004de0


	//   ....[88]....
        /*0370*/ 	.word	0x00004e60


	//   ....[89]....
        /*0374*/ 	.word	0x00004ee0


	//   ....[90]....
        /*0378*/ 	.word	0x00004f90


	//   ....[91]....
        /*037c*/ 	.word	0x00005030


	//   ....[92]....
        /*0380*/ 	.word	0x000050c0


	//   ....[93]....
        /*0384*/ 	.word	0x00005160


	//   ....[94]....
        /*0388*/ 	.word	0x000051e0


	//   ....[95]....
        /*038c*/ 	.word	0x00005240


	//----- nvinfo : EIATTR_VRC_CTA_INIT_COUNT
	.align		4
.L_100:
        /*0390*/ 	.byte	0x02, 0x4a
	.zero		1
	.zero		1


	//----- nvinfo : EIATTR_EXIT_INSTR_OFFSETS
	.align		4
        /*0394*/ 	.byte	0x04, 0x1c
        /*0396*/ 	.short	(.L_102 - .L_101)


	//   ....[0]....
.L_101:
        /*0398*/ 	.word	0x00001cc0


	//   ....[1]....
        /*039c*/ 	.word	0x00001cf0


	//   ....[2]....
        /*03a0*/ 	.word	0x00003ee0


	//   ....[3]....
        /*03a4*/ 	.word	0x00003f00


	//----- nvinfo : EIATTR_MAX_THREADS
	.align		4
.L_102:
        /*03a8*/ 	.byte	0x04, 0x05
        /*03aa*/ 	.short	(.L_104 - .L_103)
.L_103:
        /*03ac*/ 	.word	0x000001a0
        /*03b0*/ 	.word	0x00000001
        /*03b4*/ 	.word	0x00000001


	//----- nvinfo : EIATTR_CRS_STACK_SIZE
	.align		4
.L_104:
        /*03b8*/ 	.byte	0x04, 0x1e
        /*03ba*/ 	.short	(.L_106 - .L_105)
.L_105:
        /*03bc*/ 	.word	0x00000000


	//----- nvinfo : EIATTR_CBANK_PARAM_SIZE
	.align		4
.L_106:
        /*03c0*/ 	.byte	0x03, 0x19
        /*03c2*/ 	.short	0x0028


	//----- nvinfo : EIATTR_PARAM_CBANK
	.align		4
        /*03c4*/ 	.byte	0x04, 0x0a
        /*03c6*/ 	.short	(.L_108 - .L_107)
	.align		4
.L_107:
        /*03c8*/ 	.word	index@(.nv.constant0._ZN3cub18CUB_300001_SM_10006detail4scan16DeviceScanKernelINS2_10policy_hubIjjjmN4cuda3std3__44plusIvEEE10Policy1000EN6thrust24THRUST_300001_SM_1000_NS6detail15normal_iteratorINSD_10device_ptrIjEEEESI_NS0_13ScanTileStateIjLb1EEES9_NS0_8NullTypeEmjLb0ESL_EEvT0_T1_T2_iT3_T4_T5_)
        /*03cc*/ 	.short	0x0380
        /*03ce*/ 	.short	0x0028


	//----- nvinfo : EIATTR_SW_WAR
	.align		4
.L_108:
        /*03d0*/ 	.byte	0x04, 0x36
        /*03d2*/ 	.short	(.L_110 - .L_109)
.L_109:
        /*03d4*/ 	.word	0x00000008
.L_110:


//--------------------- .nv.info._ZN3cub18CUB_300001_SM_10006detail4scan16DeviceScanKernelINS2_10policy_hubIjjjjN4cuda3std3__44plusIvEEE10Policy1000EN6thrust24THRUST_300001_SM_1000_NS6detail15normal_iteratorINSD_10device_ptrIjEEEESI_NS0_13ScanTileStateIjLb1EEES9_NS0_8NullTypeEjjLb0ESL_EEvT0_T1_T2_iT3_T4_T5_ --------------------------
	.section	.nv.info._ZN3cub18CUB_300001_SM_10006detail4scan16DeviceScanKernelINS2_10policy_hubIjjjjN4cuda3std3__44plusIvEEE10Policy1000EN6thrust24THRUST_300001_SM_1000_NS6detail15normal_iteratorINSD_10device_ptrIjEEEESI_NS0_13ScanTileStateIjLb1EEES9_NS0_8NullTypeEjjLb0ESL_EEvT0_T1_T2_iT3_T4_T5_,"",@"SHT_CUDA_INFO"
	.sectionflags	@""
	.align	4


	//----- nvinfo : EIATTR_CUDA_API_VERSION
	.align		4
        /*0000*/ 	.byte	0x04, 0x37
        /*0002*/ 	.short	(.L_112 - .L_111)
.L_111:
        /*0004*/ 	.word	0x00000082


	//----- nvinfo : EIATTR_KPARAM_INFO
	.align		4
.L_112:
        /*0008*/ 	.byte	0x04, 0x17
        /*000a*/ 	.short	(.L_114 - .L_113)
.L_113:
        /*000c*/ 	.word	0x00000000
        /*0010*/ 	.short	0x0006
        /*0012*/ 	.short	0x0020
        /*0014*/ 	.byte	0x00, 0xf0, 0x11, 0x00


	//----- nvinfo : EIATTR_KPARAM_INFO
	.align		4
.L_114:
        /*0018*/ 	.byte	0x04, 0x17
        /*001a*/ 	.short	(.L_116 - .L_115)
.L_115:
        /*001c*/ 	.word	0x00000000
        /*0020*/ 	.short	0x0005
        /*0022*/ 	.short	0x001d
        /*0024*/ 	.byte	0x00, 0xf0, 0x05, 0x00


	//----- nvinfo : EIATTR_KPARAM_INFO
	.align		4
.L_116:
        /*0028*/ 	.byte	0x04, 0x17
        /*002a*/ 	.short	(.L_118 - .L_117)
.L_117:
        /*002c*/ 	.word	0x00000000
        /*0030*/ 	.short	0x0004
        /*0032*/ 	.short	0x001c
        /*0034*/ 	.byte	0x00, 0xf0, 0x05, 0x00


	//----- nvinfo : EIATTR_KPARAM_INFO
	.align		4
.L_118:
        /*0038*/ 	.byte	0x04, 0x17
        /*003a*/ 	.short	(.L_120 - .L_119)
.L_119:
        /*003c*/ 	.word	0x00000000
        /*0040*/ 	.short	0x0003
        /*0042*/ 	.short	0x0018
        /*0044*/ 	.byte	0x00, 0xf0, 0x11, 0x00


	//----- nvinfo : EIATTR_KPARAM_INFO
	.align		4
.L_120:
        /*0048*/ 	.byte	0x04, 0x17
        /*004a*/ 	.short	(.L_122 - .L_121)
.L_121:
        /*004c*/ 	.word	0x00000000
        /*0050*/ 	.short	0x0002
        /*0052*/ 	.short	0x0010
        /*0054*/ 	.byte	0x00, 0xf0, 0x21, 0x00


	//----- nvinfo : EIATTR_KPARAM_INFO
	.align		4
.L_122:
        /*0058*/ 	.byte	0x04, 0x17
        /*005a*/ 	.short	(.L_124 - .L_123)
.L_123:
        /*005c*/ 	.word	0x00000000
        /*0060*/ 	.short	0x0001
        /*0062*/ 	.short	0x0008
        /*0064*/ 	.byte	0x00, 0xf0, 0x21, 0x00


	//----- nvinfo : EIATTR_KPARAM_INFO
	.align		4
.L_124:
        /*0068*/ 	.byte	0x04, 0x17
        /*006a*/ 	.short	(.L_126 - .L_125)
.L_125:
        /*006c*/ 	.word	0x00000000
        /*0070*/ 	.short	0x0000
        /*0072*/ 	.short	0x0000
        /*0074*/ 	.byte	0x00, 0xf0, 0x21, 0x00


	//----- nvinfo : EIATTR_SPARSE_MMA_MASK
	.align		4
.L_126:
        /*0078*/ 	.byte	0x03, 0x50
        /*007a*/ 	.short	0x0000


	//----- nvinfo : EIATTR_MAXREG_COUNT
	.align		4
        /*007c*/ 	.byte	0x03, 0x1b
        /*007e*/ 	.short	0x00a8


	//----- nvinfo : EIATTR_NUM_BARRIERS
	.align		4
        /*0080*/ 	.byte	0x02, 0x4c
        /*0082*/ 	.byte	0x01
	.zero		1


	//----- nvinfo : EIATTR_MERCURY_ISA_VERSION
	.align		4
        /*0084*/ 	.byte	0x03, 0x5f
        /*0086*/ 	.short	0x0101


	//----- nvinfo : EIATTR_UNUSED_LOAD_BYTE_OFFSET
	.align		4
        /*0088*/ 	.byte	0x04, 0x44
        /*008a*/ 	.short	(.L_128 - .L_127)


	//   ....[0]....
.L_127:
        /*008c*/ 	.word	0x00002a20
        /*0090*/ 	.word	0x00000fff


	//----- nvinfo : EIATTR_COOP_GROUP_MASK_REGIDS
	.align		4
.L_128:
        /*0094*/ 	.byte	0x04, 0x29
        /*0096*/ 	.short	(.L_130 - .L_129)


	//   ....[0]....
.L_129:
        /*0098*/ 	.word	0xffffffff


	//   ....[1]....
        /*009c*/ 	.word	0xffffffff


	//   ....[2]....
        /*00a0*/ 	.word	0xffffffff


	//   ....[3]....
        /*00a4*/ 	.word	0xffffffff


	//   ....[4]....
        /*00a8*/ 	.word	0xffffffff


	//   ....[5]....
        /*00ac*/ 	.word	0xffffffff


	//   ....[6]....
        /*00b0*/ 	.word	0xffffffff


	//   ....[7]....
        /*00b4*/ 	.word	0xffffffff


	//   ....[8]....
        /*00b8*/ 	.word	0xffffffff


	//   ....[9]....
        /*00bc*/ 	.word	0xffffffff


	//   ....[10]....
        /*00c0*/ 	.word	0xffffffff


	//   ....[11]....
        /*00c4*/ 	.word	0xffffffff


	//   ....[12]....
        /*00c8*/ 	.word	0xffffffff


	//   ....[13]....
        /*00cc*/ 	.word	0xffffffff


	//   ....[14]....
        /*00d0*/ 	.word	0xffffffff


	//   ....[15]....
        /*00d4*/ 	.word	0xffffffff


	//   ....[16]....
        /*00d8*/ 	.word	0xffffffff


	//   ....[17]....
        /*00dc*/ 	.word	0xffffffff


	//   ....[18]....
        /*00e0*/ 	.word	0xffffffff


	//   ....[19]....
        /*00e4*/ 	.word	0xffffffff


	//   ....[20]....
        /*00e8*/ 	.word	0xffffffff


	//   ....[21]....
        /*00ec*/ 	.word	0xffffffff


	//   ....[22]....
        /*00f0*/ 	.word	0xffffffff


	//   ....[23]....
        /*00f4*/ 	.word	0xffffffff


	//   ....[24]....
        /*00f8*/ 	.word	0xffffffff


	//   ....[25]....
        /*00fc*/ 	.word	0xffffffff


	//   ....[26]....
        /*0100*/ 	.word	0xffffffff


	//   ....[27]....
        /*0104*/ 	.word	0xffffffff


	//   ....[28]....
        /*0108*/ 	.word	0xffffffff


	//   ....[29]....
        /*010c*/ 	.word	0xffffffff


	//   ....[30]....
        /*0110*/ 	.word	0xffffffff


	//   ....[31]....
        /*0114*/ 	.word	0xffffffff


	//   ....[32]....
        /*0118*/ 	.word	0xffffffff


	//   ....[33]....
        /*011c*/ 	.word	0xffffffff


	//   ....[34]....
        /*0120*/ 	.word	0xffffffff


	//   ....[35]....
        /*0124*/ 	.word	0xffffffff


	//   ....[36]....
        /*0128*/ 	.word	0xffffffff


	//   ....[37]....
        /*012c*/ 	.word	0xffffffff


	//   ....[38]....
        /*0130*/ 	.word	0xffffffff


	//   ....[39]....
        /*0134*/ 	.word	0xffffffff


	//   ....[40]....
        /*0138*/ 	.word	0xffffffff


	//   ....[41]....
        /*013c*/ 	.word	0xffffffff


	//   ....[42]....
        /*0140*/ 	.word	0xffffffff


	//   ....[43]....
        /*0144*/ 	.word	0xffffffff


	//   ....[44]....
        /*0148*/ 	.word	0xffffffff


	//   ....[45]....
        /*014c*/ 	.word	0xffffffff


	//   ....[46]....
        /*0150*/ 	.word	0xffffffff


	//   ....[47]....
        /*0154*/ 	.word	0xffffffff


	//   ....[48]....
        /*0158*/ 	.word	0xffffffff


	//   ....[49]....
        /*015c*/ 	.word	0xffffffff


	//   ....[50]....
        /*0160*/ 	.word	0xffffffff


	//   ....[51]....
        /*0164*/ 	.word	0xffffffff


	//   ....[52]....
        /*0168*/ 	.word	0xffffffff


	//   ....[53]....
        /*016c*/ 	.word	0xffffffff


	//   ....[54]....
        /*0170*/ 	.word	0xffffffff


	//   ....[55]....
        /*0174*/ 	.word	0xffffffff


	//   ....[56]....
        /*0178*/ 	.word	0xffffffff


	//   ....[57]....
        /*017c*/ 	.word	0xffffffff


	//   ....[58]....
        /*0180*/ 	.word	0xffffffff


	//   ....[59]....
        /*0184*/ 	.word	0xffffffff


	//   ....[60]....
        /*0188*/ 	.word	0x05000015


	//   ....[61]....
        /*018c*/ 	.word	0x05000015


	//   ....[62]....
        /*0190*/ 	.word	0x05000015


	//   ....[63]....
        /*0194*/ 	.word	0x05000015


	//   ....[64]....
        /*0198*/ 	.word	0x05000015


	//   ....[65]....
        /*019c*/ 	.word	0x05000015


	//   ....[66]....
        /*01a0*/ 	.word	0x05000015


	//   ....[67]....
        /*01a4*/ 	.word	0x05000015


	//   ....[68]....
        /*01a8*/ 	.word	0x05000015


	//   ....[69]....
        /*01ac*/ 	.word	0x05000015


	//   ....[70]....
        /*01b0*/ 	.word	0x05000015


	//   ....[71]....
        /*01b4*/ 	.word	0x05000015


	//   ....[72]....
        /*01b8*/ 	.word	0x05000015


	//   ....[73]....
        /*01bc*/ 	.word	0x05000015


	//   ....[74]....
        /*01c0*/ 	.word	0x05000015


	//   ....[75]....
        /*01c4*/ 	.word	0x05000015


	//   ....[76]....
        /*01c8*/ 	.word	0x05000015


	//   ....[77]....
        /*01cc*/ 	.word	0x05000015


	//   ....[78]....
        /*01d0*/ 	.word	0x05000015


	//   ....[79]....
        /*01d4*/ 	.word	0x05000015


	//   ....[80]....
        /*01d8*/ 	.word	0x05000015


	//   ....[81]....
        /*01dc*/ 	.word	0x05000015


	//   ....[82]....
        /*01e0*/ 	.word	0x05000015


	//   ....[83]....
        /*01e4*/ 	.word	0x05000015


	//   ....[84]....
        /*01e8*/ 	.word	0x05000015


	//   ....[85]....
        /*01ec*/ 	.word	0x05000015


	//   ....[86]....
        /*01f0*/ 	.word	0x05000015


	//   ....[87]....
        /*01f4*/ 	.word	0x05000015


	//   ....[88]....
        /*01f8*/ 	.word	0x05000015


	//   ....[89]....
        /*01fc*/ 	.word	0x05000015


	//   ....[90]....
        /*0200*/ 	.word	0x05000015


	//   ....[91]....
        /*0204*/ 	.word	0x05000015


	//   ....[92]....
        /*0208*/ 	.word	0x05000015


	//   ....[93]....
        /*020c*/ 	.word	0x05000015


	//   ....[94]....
        /*0210*/ 	.word	0x05000015


	//   ....[95]....
        /*0214*/ 	.word	0x05000015


	//----- nvinfo : EIATTR_COOP_GROUP_INSTR_OFFSETS
	.align		4
.L_130:
        /*0218*/ 	.byte	0x04, 0x28
        /*021a*/ 	.short	(.L_132 - .L_131)


	//   ....[0]....
.L_131:
        /*021c*/ 	.word	0x000004b0


	//   ....[1]....
        /*0220*/ 	.word	0x00000680


	//   ....[2]....
        /*0224*/ 	.word	0x000006a0


	//   ....[3]....
        /*0228*/ 	.word	0x000006c0


	//   ....[4]....
        /*022c*/ 	.word	0x000006e0


	//   ....[5]....
        /*0230*/ 	.word	0x00000700


	//   ....[6]....
        /*0234*/ 	.word	0x00000ae0


	//   ....[7]....
        /*0238*/ 	.word	0x00000b00


	//   ....[8]....
        /*023c*/ 	.word	0x00000b20


	//   ....[9]....
        /*0240*/ 	.word	0x00000b40


	//   ....[10]....
        /*0244*/ 	.word	0x00000b60


	//   ....[11]....
        /*0248*/ 	.word	0x00000f10


	//   ....[12]....
        /*024c*/ 	.word	0x000010e0


	//   ....[13]....
        /*0250*/ 	.word	0x00001140


	//   ....[14]....
        /*0254*/ 	.word	0x000011d0


	//   ....[15]....
        /*0258*/ 	.word	0x00001230


	//   ....[16]....
        /*025c*/ 	.word	0x00001280


	//   ....[17]....
        /*0260*/ 	.word	0x000012e0


	//   ....[18]....
        /*0264*/ 	.word	0x00001320


	//   ....[19]....
        /*0268*/ 	.word	0x00001330


	//   ....[20]....
        /*026c*/ 	.word	0x000013f0


	//   ....[21]....
        /*0270*/ 	.word	0x000015c0


	//   ....[22]....
        /*0274*/ 	.word	0x00001610


	//   ....[23]....
        /*0278*/ 	.word	0x00001670


	//   ....[24]....
        /*027c*/ 	.word	0x000016d0


	//   ....[25]....
        /*0280*/ 	.word	0x00001710


	//   ....[26]....
        /*0284*/ 	.word	0x00001750


	//   ....[27]....
        /*0288*/ 	.word	0x00001790


	//   ....[28]....
        /*028c*/ 	.word	0x000017a0


	//   ....[29]....
        /*0290*/ 	.word	0x00001c60


	//   ....[30]....
        /*0294*/ 	.word	0x00002740


	//   ....[31]....
        /*0298*/ 	.word	0x00002910


	//   ....[32]....
        /*029c*/ 	.word	0x00002930


	//   ....[33]....
        /*02a0*/ 	.word	0x00002950


	//   ....[34]....
        /*02a4*/ 	.word	0x00002970


	//   ....[35]....
        /*02a8*/ 	.word	0x00002990


	//   ....[36]....
        /*02ac*/ 	.word	0x00002d10


	//   ....[37]....
        /*02b0*/ 	.word	0x00002d30


	//   ....[38]....
        /*02b4*/ 	.word	0x00002d50


	//   ....[39]....
        /*02b8*/ 	.word	0x00002d70


	//   ....[40]....
        /*02bc*/ 	.word	0x00002d90


	//   ....[41]....
        /*02c0*/ 	.word	0x00003140


	//   ....[42]....
        /*02c4*/ 	.word	0x00003310


	//   ....[43]....
        /*02c8*/ 	.word	0x00003370


	//   ....[44]....
        /*02cc*/ 	.word	0x000033e0


	//   ....[45]....
        /*02d0*/ 	.word	0x00003430


	//   ....[46]....
        /*02d4*/ 	.word	0x00003480


	//   ....[47]....
        /*02d8*/ 	.word	0x000034c0


	//   ....[48]....
        /*02dc*/ 	.word	0x00003530


	//   ....[49]....
        /*02e0*/ 	.word	0x00003540


	//   ....[50]....
        /*02e4*/ 	.word	0x00003620


	//   ....[51]....
        /*02e8*/ 	.word	0x000037f0


	//   ....[52]....
        /*02ec*/ 	.word	0x00003840


	//   ....[53]....
        /*02f0*/ 	.word	0x000038c0


	//   ....[54]....
        /*02f4*/ 	.word	0x00003910


	//   ....[55]....
        /*02f8*/ 	.word	0x00003960


	//   ....[56]....
        /*02fc*/ 	.word	0x000039c0


	//   ....[57]....
        /*0300*/ 	.word	0x00003a00


	//   ....[58]....
        /*0304*/ 	.word	0x00003a10


	//   ....[59]....
        /*0308*/ 	.word	0x00003eb0


	//   ....[60]....
        /*030c*/ 	.word	0x00004510


	//   ....[61]....
        /*0310*/ 	.word	0x00004590


	//   ....[62]....
        /*0314*/ 	.word	0x00004620


	//   ....[63]....
        /*0318*/ 	.word	0x00004720


	//   ....[64]....
        /*031c*/ 	.word	0x000047a0


	//   ....[65]....
        /*0320*/ 	.word	0x00004840


	//   ....[66]....
        /*0324*/ 	.word	0x000048c0


	//   ....[67]....
        /*0328*/ 	.word	0x00004950


	//   ....[68]....
        /*032c*/ 	.word	0x00004980


	//   ....[69]....
        /*0330*/ 	.word	0x00004a30


	//   ....[70]....
        /*0334*/ 	.word	0x00004ab0


	//   ....[71]....
        /*0338*/ 	.word	0x00004b30


	//   ....[72]....
        /*033c*/ 	.word	0x00004bf0


	//   ....[73]....
        /*0340*/ 	.word	0x00004c80


	//   ....[74]....
        /*0344*/ 	.word	0x00004d00


	//   ....[75]....
        /*0348*/ 	.word	0x00004d80


	//   ....[76]....
        /*034c*/ 	.word	0x00004e00


	//   ....[77]....
        /*0350*/ 	.word	0x00004e60


	//   ....[78]....
        /*0354*/ 	.word	0x00004ed0


	//   ....[79]....
        /*0358*/ 	.word	0x00004f50


	//   ....[80]....
        /*035c*/ 	.word	0x00004fe0


	//   ....[81]....
        /*0360*/ 	.word	0x000050b0


	//   ....[82]....
        /*0364*/ 	.word	0x00005140


	//   ....[83]....
        /*0368*/ 	.word	0x000051d0


	//   ....[84]....
        /*036c*/ 	.word	0x00005260


	//   ....[85]....
        /*0370*/ 	.word	0x00005310


	//   ....[86]....
        /*0374*/ 	.word	0x00005340


	//   ....[87]....
        /*0378*/ 	.word	0x000053f0


	//   ....[88]....
        /*037c*/ 	.word	0x00005470


	//   ....[89]....
        /*0380*/ 	.word	0x000054f0


	//   ....[90]....
        /*0384*/ 	.word	0x000055b0


	//   ....[91]....
        /*0388*/ 	.word	0x00005650


	//   ....[92]....
        /*038c*/ 	.word	0x000056f0


	//   ....[93]....
        /*0390*/ 	.word	0x00005780


	//   ....[94]....
        /*0394*/ 	.word	0x00005800


	//   ....[95]....
        /*0398*/ 	.word	0x00005860


	//----- nvinfo : EIATTR_VRC_CTA_INIT_COUNT
	.align		4
.L_132:
        /*039c*/ 	.byte	0x02, 0x4a
	.zero		1
	.zero		1


	//----- nvinfo : EIATTR_EXIT_INSTR_OFFSETS
	.align		4
        /*03a0*/ 	.byte	0x04, 0x1c
        /*03a2*/ 	.short	(.L_134 - .L_133)


	//   ....[0]....
.L_133:
        /*03a4*/ 	.word	0x00001f30


	//   ....[1]....
        /*03a8*/ 	.word	0x00001f50


	//   ....[2]....
        /*03ac*/ 	.word	0x000044a0


	//   ....[3]....
        /*03b0*/ 	.word	0x000044c0


	//----- nvinfo : EIATTR_MAX_THREADS
	.align		4
.L_134:
        /*03b4*/ 	.byte	0x04, 0x05
        /*03b6*/ 	.short	(.L_136 - .L_135)
.L_135:
        /*03b8*/ 	.word	0x00000180
        /*03bc*/ 	.word	0x00000001
        /*03c0*/ 	.word	0x00000001


	//----- nvinfo : EIATTR_CRS_STACK_SIZE
	.align		4
.L_136:
        /*03c4*/ 	.byte	0x04, 0x1e
        /*03c6*/ 	.short	(.L_138 - .L_137)
.L_137:
        /*03c8*/ 	.word	0x00000000


	//----- nvinfo : EIATTR_CBANK_PARAM_SIZE
	.align		4
.L_138:
        /*03cc*/ 	.byte	0x03, 0x19
        /*03ce*/ 	.short	0x0024


	//----- nvinfo : EIATTR_PARAM_CBANK
	.align		4
        /*03d0*/ 	.byte	0x04, 0x0a
        /*03d2*/ 	.short	(.L_140 - .L_139)
	.align		4
.L_139:
        /*03d4*/ 	.word	index@(.nv.constant0._ZN3cub18CUB_300001_SM_10006detail4scan16DeviceScanKernelINS2_10policy_hubIjjjjN4cuda3std3__44plusIvEEE10Policy1000EN6thrust24THRUST_300001_SM_1000_NS6detail15normal_iteratorINSD_10device_ptrIjEEEESI_NS0_13ScanTileStateIjLb1EEES9_NS0_8NullTypeEjjLb0ESL_EEvT0_T1_T2_iT3_T4_T5_)
        /*03d8*/ 	.short	0x0380
        /*03da*/ 	.short	0x0024


	//----- nvinfo : EIATTR_SW_WAR
	.align		4
.L_140:
        /*03dc*/ 	.byte	0x04, 0x36
        /*03de*/ 	.short	(.L_142 - .L_141)
.L_141:
        /*03e0*/ 	.word	0x00000008
.L_142:


//--------------------- .nv.info._ZN3cub18CUB_300001_SM_10006detail4scan20DeviceScanInitKernelINS0_13ScanTileStateIjLb1EEEEEvT_i --------------------------
	.section	.nv.info._ZN3cub18CUB_300001_SM_10006detail4scan20DeviceScanInitKernelINS0_13ScanTileStateIjLb1EEEEEvT_i,"",@"SHT_CUDA_INFO"
	.sectionflags	@""
	.align	4


	//----- nvinfo : EIATTR_CUDA_API_VERSION
	.align		4
        /*0000*/ 	.byte	0x04, 0x37
        /*0002*/ 	.short	(.L_144 - .L_143)
.L_143:
        /*0004*/ 	.word	0x00000082


	//----- nvinfo : EIATTR_KPARAM_INFO
	.align		4
.L_144:
        /*0008*/ 	.byte	0x04, 0x17
        /*000a*/ 	.short	(.L_146 - .L_145)
.L_145:
        /*000c*/ 	.word	0x00000000
        /*0010*/ 	.short	0x0001
        /*0012*/ 	.short	0x0008
        /*0014*/ 	.byte	0x00, 0xf0, 0x11, 0x00


	//----- nvinfo : EIATTR_KPARAM_INFO
	.align		4
.L_146:
        /*0018*/ 	.byte	0x04, 0x17
        /*001a*/ 	.short	(.L_148 - .L_147)
.L_147:
        /*001c*/ 	.word	0x00000000
        /*0020*/ 	.short	0x0000
        /*0022*/ 	.short	0x0000
        /*0024*/ 	.byte	0x00, 0xf0, 0x21, 0x00


	//----- nvinfo : EIATTR_SPARSE_MMA_MASK
	.align		4
.L_148:
        /*0028*/ 	.byte	0x03, 0x50
        /*002a*/ 	.short	0x0000


	//----- nvinfo : EIATTR_MAXREG_COUNT
	.align		4
        /*002c*/ 	.byte	0x03, 0x1b
        /*002e*/ 	.short	0x00ff


	//----- nvinfo : EIATTR_MERCURY_ISA_VERSION
	.align		4
        /*0030*/ 	.byte	0x03, 0x5f
        /*0032*/ 	.short	0x0101


	//----- nvinfo : EIATTR_VRC_CTA_INIT_COUNT
	.align		4
        /*0034*/ 	.byte	0x02, 0x4a
	.zero		1
	.zero		1


	//----- nvinfo : EIATTR_EXIT_INSTR_OFFSETS
	.align		4
        /*0038*/ 	.byte	0x04, 0x1c
        /*003a*/ 	.short	(.L_150 - .L_149)


	//   ....[0]....
.L_149:
        /*003c*/ 	.word	0x000000f0


	//   ....[1]....
        /*0040*/ 	.word	0x00000130


	//----- nvinfo : EIATTR_CBANK_PARAM_SIZE
	.align		4
.L_150:
        /*0044*/ 	.byte	0x03, 0x19
        /*0046*/ 	.short	0x000c


	//----- nvinfo : EIATTR_PARAM_CBANK
	.align		4
        /*0048*/ 	.byte	0x04, 0x0a
        /*004a*/ 	.short	(.L_152 - .L_151)
	.align		4
.L_151:
        /*004c*/ 	.word	index@(.nv.constant0._ZN3cub18CUB_300001_SM_10006detail4scan20DeviceScanInitKernelINS0_13ScanTileStateIjLb1EEEEEvT_i)
        /*0050*/ 	.short	0x0380
        /*0052*/ 	.short	0x000c


	//----- nvinfo : EIATTR_SW_WAR
	.align		4
.L_152:
        /*0054*/ 	.byte	0x04, 0x36
        /*0056*/ 	.short	(.L_154 - .L_153)
.L_153:
        /*0058*/ 	.word	0x00000008
.L_154:


//--------------------- .nv.info._ZN3cub18CUB_300001_SM_10006detail9transform16transform_kernelINS2_10policy_hubILb1EN4cuda3std3__45tupleIJN6thrust24THRUST_300001_SM_1000_NS17constant_iteratorIjNSA_11use_defaultESC_EEEEEE10policy1000ElNS7_10__identityENSA_20permutation_iteratorINSA_6detail15normal_iteratorINSA_10device_ptrIjEEEENSK_INSL_IKjEEEEEEJSD_EEEvT0_iT1_T2_DpNS2_10kernel_argIT3_EE --------------------------
	.section	.nv.info._ZN3cub18CUB_300001_SM_10006detail9transform16transform_kernelINS2_10policy_hubILb1EN4cuda3std3__45tupleIJN6thrust24THRUST_300001_SM_1000_NS17constant_iteratorIjNSA_11use_defaultESC_EEEEEE10policy1000ElNS7_10__identityENSA_20permutation_iteratorINSA_6detail15normal_iteratorINSA_10device_ptrIjEEEENSK_INSL_IKjEEEEEEJSD_EEEvT0_iT1_T2_DpNS2_10kernel_argIT3_EE,"",@"SHT_CUDA_INFO"
	.sectionflags	@""
	.align	4


	//----- nvinfo : EIATTR_CUDA_API_VERSION
	.align		4
        /*0000*/ 	.byte	0x04, 0x37
        /*0002*/ 	.short	(.L_156 - .L_155)
.L_155:
        /*0004*/ 	.word	0x00000082


	//----- nvinfo : EIATTR_KPARAM_INFO
	.align		4
.L_156:
        /*0008*/ 	.byte	0x04, 0x17
        /*000a*/ 	.short	(.L_158 - .L_157)
.L_157:
        /*000c*/ 	.word	0x00000000
        /*0010*/ 	.short	0x0004
        /*0012*/ 	.short	0x0020
        /*0014*/ 	.byte	0x00, 0xf0, 0x41, 0x00


	//----- nvinfo : EIATTR_KPARAM_INFO
	.align		4
.L_158:
        /*0018*/ 	.byte	0x04, 0x17
        /*001a*/ 	.short	(.L_160 - .L_159)
.L_159:
        /*001c*/ 	.word	0x00000000
        /*0020*/ 	.short	0x0003
        /*0022*/ 	.short	0x0010
        /*0024*/ 	.byte	0x00, 0xf0, 0x41, 0x00


	//----- nvinfo : EIATTR_KPARAM_INFO
	.align		4
.L_160:
        /*0028*/ 	.byte	0x04, 0x17
        /*002a*/ 	.short	(.L_162 - .L_161)
.L_161:
        /*002c*/ 	.word	0x00000000
        /*0030*/ 	.short	0x0002
        /*0032*/ 	.short	0x000c
        /*0034*/ 	.byte	0x00, 0xf0, 0x05, 0x00


	//----- nvinfo : EIATTR_KPARAM_INFO
	.align		4
.L_162:
        /*0038*/ 	.byte	0x04, 0x17
        /*003a*/ 	.short	(.L_164 - .L_163)
.L_163:
        /*003c*/ 	.word	0x00000000
        /*0040*/ 	.short	0x0001
        /*0042*/ 	.short	0x0008
        /*0044*/ 	.byte	0x00, 0xf0, 0x11, 0x00


	//----- nvinfo : EIATTR_KPARAM_INFO
	.align		4
.L_164:
        /*0048*/ 	.byte	0x04, 0x17
        /*004a*/ 	.short	(.L_166 - .L_165)
.L_165:
        /*004c*/ 	.word	0x00000000
        /*0050*/ 	.short	0x0000
        /*0052*/ 	.short	0x0000
        /*0054*/ 	.byte	0x00, 0xf0, 0x21, 0x00


	//----- nvinfo : EIATTR_SPARSE_MMA_MASK
	.align		4
.L_166:
        /*0058*/ 	.byte	0x03, 0x50
        /*005a*/ 	.short	0x0000


	//----- nvinfo : EIATTR_MAXREG_COUNT
	.align		4
        /*005c*/ 	.byte	0x03, 0x1b
        /*005e*/ 	.short	0x00ff


	//----- nvinfo : EIATTR_MERCURY_ISA_VERSION
	.align		4
        /*0060*/ 	.byte	0x03, 0x5f
        /*0062*/ 	.short	0x0101


	//----- nvinfo : EIATTR_VRC_CTA_INIT_COUNT
	.align		4
        /*0064*/ 	.byte	0x02, 0x4a
	.zero		1
	.zero		1


	//----- nvinfo : EIATTR_EXIT_INSTR_OFFSETS
	.align		4
        /*0068*/ 	.byte	0x04, 0x1c
        /*006a*/ 	.short	(.L_168 - .L_167)


	//   ....[0]....
.L_167:
        /*006c*/ 	.word	0x00000160


	//   ....[1]....
        /*0070*/ 	.word	0x000011d0


	//   ....[2]....
        /*0074*/ 	.word	0x000015d0


	//   ....[3]....
        /*0078*/ 	.word	0x00001800


	//   ....[4]....
        /*007c*/ 	.word	0x000018e0


	//   ....[5]....
        /*0080*/ 	.word	0x00001900


	//   ....[6]....
        /*0084*/ 	.word	0x00001d80


	//   ....[7]....
        /*0088*/ 	.word	0x00001fa0


	//   ....[8]....
        /*008c*/ 	.word	0x00002100


	//   ....[9]....
        /*0090*/ 	.word	0x000021b0


	//----- nvinfo : EIATTR_MAX_THREADS
	.align		4
.L_168:
        /*0094*/ 	.byte	0x04, 0x05
        /*0096*/ 	.short	(.L_170 - .L_169)
.L_169:
        /*0098*/ 	.word	0x00000080
        /*009c*/ 	.word	0x00000001
        /*00a0*/ 	.word	0x00000001


	//----- nvinfo : EIATTR_CRS_STACK_SIZE
	.align		4
.L_170:
        /*00a4*/ 	.byte	0x04, 0x1e
        /*00a6*/ 	.short	(.L_172 - .L_171)
.L_171:
        /*00a8*/ 	.word	0x00000000


	//----- nvinfo : EIATTR_CBANK_PARAM_SIZE
	.align		4
.L_172:
        /*00ac*/ 	.byte	0x03, 0x19
        /*00ae*/ 	.short	0x0030


	//----- nvinfo : EIATTR_PARAM_CBANK
	.align		4
        /*00b0*/ 	.byte	0x04, 0x0a
        /*00b2*/ 	.short	(.L_174 - .L_173)
	.align		4
.L_173:
        /*00b4*/ 	.word	index@(.nv.constant0._ZN3cub18CUB_300001_SM_10006detail9transform16transform_kernelINS2_10policy_hubILb1EN4cuda3std3__45tupleIJN6thrust24THRUST_300001_SM_1000_NS17constant_iteratorIjNSA_11use_defaultESC_EEEEEE10policy1000ElNS7_10__identityENSA_20permutation_iteratorINSA_6detail15normal_iteratorINSA_10device_ptrIjEEEENSK_INSL_IKjEEEEEEJSD_EEEvT0_iT1_T2_DpNS2_10kernel_argIT3_EE)
        /*00b8*/ 	.short	0x0380
        /*00ba*/ 	.short	0x0030


	//----- nvinfo : EIATTR_SW_WAR
	.align		4
.L_174:
        /*00bc*/ 	.byte	0x04, 0x36
        /*00be*/ 	.short	(.L_176 - .L_175)
.L_175:
        /*00c0*/ 	.word	0x00000008
.L_176:


//--------------------- .nv.info._ZN3cub18CUB_300001_SM_10006detail9transform16transform_kernelINS2_10policy_hubILb1EN4cuda3std3__45tupleIJN6thrust24THRUST_300001_SM_1000_NS17constant_iteratorIjNSA_11use_defaultESC_EEEEEE10policy1000EiNS7_10__identityENSA_20permutation_iteratorINSA_6detail15normal_iteratorINSA_10device_ptrIjEEEENSK_INSL_IKjEEEEEEJSD_EEEvT0_iT1_T2_DpNS2_10kernel_argIT3_EE --------------------------
	.section	.nv.info._ZN3cub18CUB_300001_SM_10006detail9transform16transform_kernelINS2_10policy_hubILb1EN4cuda3std3__45tupleIJN6thrust24THRUST_300001_SM_1000_NS17constant_iteratorIjNSA_11use_defaultESC_EEEEEE10policy1000EiNS7_10__identityENSA_20permutation_iteratorINSA_6detail15normal_iteratorINSA_10device_ptrIjEEEENSK_INSL_IKjEEEEEEJSD_EEEvT0_iT1_T2_DpNS2_10kernel_argIT3_EE,"",@"SHT_CUDA_INFO"
	.sectionflags	@""
	.align	4


	//----- nvinfo : EIATTR_CUDA_API_VERSION
	.align		4
        /*0000*/ 	.byte	0x04, 0x37
        /*0002*/ 	.short	(.L_178 - .L_177)
.L_177:
        /*0004*/ 	.word	0x00000082


	//----- nvinfo : EIATTR_KPARAM_INFO
	.align		4
.L_178:
        /*0008*/ 	.byte	0x04, 0x17
        /*000a*/ 	.short	(.L_180 - .L_179)
.L_179:
        /*000c*/ 	.word	0x00000000
        /*0010*/ 	.short	0x0004
        /*0012*/ 	.short	0x0020
        /*0014*/ 	.byte	0x00, 0xf0, 0x41, 0x00


	//----- nvinfo : EIATTR_KPARAM_INFO
	.align		4
.L_180:
        /*0018*/ 	.byte	0x04, 0x17
        /*001a*/ 	.short	(.L_182 - .L_181)
.L_181:
        /*001c*/ 	.word	0x00000000
        /*0020*/ 	.short	0x0003
        /*0022*/ 	.short	0x0010
        /*0024*/ 	.byte	0x00, 0xf0, 0x41, 0x00


	//----- nvinfo : EIATTR_KPARAM_INFO
	.align		4
.L_182:
        /*0028*/ 	.byte	0x04, 0x17
        /*002a*/ 	.short	(.L_184 - .L_183)
.L_183:
        /*002c*/ 	.word	0x00000000
        /*0030*/ 	.short	0x0002
        /*0032*/ 	.short	0x0008
        /*0034*/ 	.byte	0x00, 0xf0, 0x05, 0x00


	//----- nvinfo : EIATTR_KPARAM_INFO
	.align		4
.L_184:
        /*0038*/ 	.byte	0x04, 0x17
        /*003a*/ 	.short	(.L_186 - .L_185)
.L_185:
        /*003c*/ 	.word	0x00000000
        /*0040*/ 	.short	0x0001
        /*0042*/ 	.short	0x0004
        /*0044*/ 	.byte	0x00, 0xf0, 0x11, 0x00


	//----- nvinfo : EIATTR_KPARAM_INFO
	.align		4
.L_186:
        /*0048*/ 	.byte	0x04, 0x17
        /*004a*/ 	.short	(.L_188 - .L_187)
.L_187:
        /*004c*/ 	.word	0x00000000
        /*0050*/ 	.short	0x0000
        /*0052*/ 	.short	0x0000
        /*0054*/ 	.byte	0x00, 0xf0, 0x11, 0x00


	//----- nvinfo : EIATTR_SPARSE_MMA_MASK
	.align		4
.L_188:
        /*0058*/ 	.byte	0x03, 0x50
        /*005a*/ 	.short	0x0000


	//----- nvinfo : EIATTR_MAXREG_COUNT
	.align		4
        /*005c*/ 	.byte	0x03, 0x1b
        /*005e*/ 	.short	0x00ff


	//----- nvinfo : EIATTR_MERCURY_ISA_VERSION
	.align		4
        /*0060*/ 	.byte	0x03, 0x5f
        /*0062*/ 	.short	0x0101


	//----- nvinfo : EIATTR_VRC_CTA_INIT_COUNT
	.align		4
        /*0064*/ 	.byte	0x02, 0x4a
	.zero		1
	.zero		1


	//----- nvinfo : EIATTR_EXIT_INSTR_OFFSETS
	.align		4
        /*0068*/ 	.byte	0x04, 0x1c
        /*006a*/ 	.short	(.L_190 - .L_189)


	//   ....[0]....
.L_189:
        /*006c*/ 	.word	0x000000d0


	//   ....[1]....
        /*0070*/ 	.word	0x00000550


	//   ....[2]....
        /*0074*/ 	.word	0x00000780


	//   ....[3]....
        /*0078*/ 	.word	0x000008e0


	//   ....[4]....
        /*007c*/ 	.word	0x000009b0


	//   ....[5]....
        /*0080*/ 	.word	0x000009d0


	//   ....[6]....
        /*0084*/ 	.word	0x00001260


	//   ....[7]....
        /*0088*/ 	.word	0x00001660


	//   ....[8]....
        /*008c*/ 	.word	0x00001890


	//   ....[9]....
        /*0090*/ 	.word	0x00001950


	//----- nvinfo : EIATTR_MAX_THREADS
	.align		4
.L_190:
        /*0094*/ 	.byte	0x04, 0x05
        /*0096*/ 	.short	(.L_192 - .L_191)
.L_191:
        /*0098*/ 	.word	0x00000080
        /*009c*/ 	.word	0x00000001
        /*00a0*/ 	.word	0x00000001


	//----- nvinfo : EIATTR_CRS_STACK_SIZE
	.align		4
.L_192:
        /*00a4*/ 	.byte	0x04, 0x1e
        /*00a6*/ 	.short	(.L_194 - .L_193)
.L_193:
        /*00a8*/ 	.word	0x00000000


	//----- nvinfo : EIATTR_CBANK_PARAM_SIZE
	.align		4
.L_194:
        /*00ac*/ 	.byte	0x03, 0x19
        /*00ae*/ 	.short	0x0030


	//----- nvinfo : EIATTR_PARAM_CBANK
	.align		4
        /*00b0*/ 	.byte	0x04, 0x0a
        /*00b2*/ 	.short	(.L_196 - .L_195)
	.align		4
.L_195:
        /*00b4*/ 	.word	index@(.nv.constant0._ZN3cub18CUB_300001_SM_10006detail9transform16transform_kernelINS2_10policy_hubILb1EN4cuda3std3__45tupleIJN6thrust24THRUST_300001_SM_1000_NS17constant_iteratorIjNSA_11use_defaultESC_EEEEEE10policy1000EiNS7_10__identityENSA_20permutation_iteratorINSA_6detail15normal_iteratorINSA_10device_ptrIjEEEENSK_INSL_IKjEEEEEEJSD_EEEvT0_iT1_T2_DpNS2_10kernel_argIT3_EE)
        /*00b8*/ 	.short	0x0380
        /*00ba*/ 	.short	0x0030


	//----- nvinfo : EIATTR_SW_WAR
	.align		4
.L_196:
        /*00bc*/ 	.byte	0x04, 0x36
        /*00be*/ 	.short	(.L_198 - .L_197)
.L_197:
        /*00c0*/ 	.word	0x00000008
.L_198:


//--------------------- .nv.info._ZN3cub18CUB_300001_SM_10006detail11EmptyKernelIvEEvv --------------------------
	.section	.nv.info._ZN3cub18CUB_300001_SM_10006detail11EmptyKernelIvEEvv,"",@"SHT_CUDA_INFO"
	.sectionflags	@""
	.align	4


	//----- nvinfo : EIATTR_CUDA_API_VERSION
	.align		4
        /*0000*/ 	.byte	0x04, 0x37
        /*0002*/ 	.short	(.L_200 - .L_199)
.L_199:
        /*0004*/ 	.word	0x00000082


	//----- nvinfo : EIATTR_SPARSE_MMA_MASK
	.align		4
.L_200:
        /*0008*/ 	.byte	0x03, 0x50
        /*000a*/ 	.short	0x0000


	//----- nvinfo : EIATTR_MAXREG_COUNT
	.align		4
        /*000c*/ 	.byte	0x03, 0x1b
        /*000e*/ 	.short	0x00ff


	//----- nvinfo : EIATTR_MERCURY_ISA_VERSION
	.align		4
        /*0010*/ 	.byte	0x03, 0x5f
        /*0012*/ 	.short	0x0101


	//----- nvinfo : EIATTR_VRC_CTA_INIT_COUNT
	.align		4
        /*0014*/ 	.byte	0x02, 0x4a
	.zero		1
	.zero		1


	//----- nvinfo : EIATTR_EXIT_INSTR_OFFSETS
	.align		4
        /*0018*/ 	.byte	0x04, 0x1c
        /*001a*/ 	.short	(.L_202 - .L_201)


	//   ....[0]....
.L_201:
        /*001c*/ 	.word	0x00000010


	//----- nvinfo : EIATTR_SW_WAR
	.align		4
.L_202:
        /*0020*/ 	.byte	0x04, 0x36
        /*0022*/ 	.short	(.L_204 - .L_203)
.L_203:
        /*0024*/ 	.word	0x00000008
.L_204:


//--------------------- .nv.callgraph             --------------------------
	.section	.nv.callgraph,"",@"SHT_CUDA_CALLGRAPH"
	.align	4
	.sectionentsize	8
	.align		4
        /*0000*/ 	.word	0x00000000
	.align		4
        /*0004*/ 	.word	0xffffffff
	.align		4
        /*0008*/ 	.word	0x00000000
	.align		4
        /*000c*/ 	.word	0xfffffffe
	.align		4
        /*0010*/ 	.word	0x00000000
	.align		4
        /*0014*/ 	.word	0xfffffffd
	.align		4
        /*0018*/ 	.word	0x00000000
	.align		4
        /*001c*/ 	.word	0xfffffffc


//--------------------- .nv.constant4             --------------------------
	.section	.nv.constant4,"a",@progbits
	.align	8
	.align		8
.nv.constant4:
        /*0000*/ 	.dword	_ZN34_INTERNAL_4f5cff37_4_k_cu_5b369c474cuda3std3__45__cpo5beginE
	.align		8
        /*0008*/ 	.dword	_ZN34_INTERNAL_4f5cff37_4_k_cu_5b369c474cuda3std3__45__cpo3endE
	.align		8
        /*0010*/ 	.dword	_ZN34_INTERNAL_4f5cff37_4_k_cu_5b369c474cuda3std3__45__cpo6cbeginE
	.align		8
        /*0018*/ 	.dword	_ZN34_INTERNAL_4f5cff37_4_k_cu_5b369c474cuda3std3__45__cpo4cendE
	.align		8
        /*0020*/ 	.dword	_ZN34_INTERNAL_4f5cff37_4_k_cu_5b369c474cuda3std3__45__cpo6rbeginE
	.align		8
        /*0028*/ 	.dword	_ZN34_INTERNAL_4f5cff37_4_k_cu_5b369c474cuda3std3__45__cpo4rendE
	.align		8
        /*0030*/ 	.dword	_ZN34_INTERNAL_4f5cff37_4_k_cu_5b369c474cuda3std3__45__cpo7crbeginE
	.align		8
        /*0038*/ 	.dword	_ZN34_INTERNAL_4f5cff37_4_k_cu_5b369c474cuda3std3__45__cpo5crendE
	.align		8
        /*0040*/ 	.dword	_ZN34_INTERNAL_4f5cff37_4_k_cu_5b369c474cuda3std3__436_GLOBAL__N__4f5cff37_4_k_cu_5b369c476ignoreE
	.align		8
        /*0048*/ 	.dword	_ZN34_INTERNAL_4f5cff37_4_k_cu_5b369c474cuda3std3__419piecewise_constructE
	.align		8
        /*0050*/ 	.dword	_ZN34_INTERNAL_4f5cff37_4_k_cu_5b369c474cuda3std3__48in_placeE
	.align		8
        /*0058*/ 	.dword	_ZN34_INTERNAL_4f5cff37_4_k_cu_5b369c474cuda3std3__420unreachable_sentinelE
	.align		8
        /*0060*/ 	.dword	_ZN34_INTERNAL_4f5cff37_4_k_cu_5b369c474cuda3std3__47nulloptE
	.align		8
        /*0068*/ 	.dword	_ZN34_INTERNAL_4f5cff37_4_k_cu_5b369c474cuda3std3__48unexpectE
	.align		8
        /*0070*/ 	.dword	_ZN34_INTERNAL_4f5cff37_4_k_cu_5b369c474cuda3std6ranges3__45__cpo4swapE
	.align		8
        /*0078*/ 	.dword	_ZN34_INTERNAL_4f5cff37_4_k_cu_5b369c474cuda3std6ranges3__45__cpo9iter_moveE
	.align		8
        /*0080*/ 	.dword	_ZN34_INTERNAL_4f5cff37_4_k_cu_5b369c474cuda3std6ranges3__45__cpo5beginE
	.align		8
        /*0088*/ 	.dword	_ZN34_INTERNAL_4f5cff37_4_k_cu_5b369c474cuda3std6ranges3__45__cpo3endE
	.align		8
        /*0090*/ 	.dword	_ZN34_INTERNAL_4f5cff37_4_k_cu_5b369c474cuda3std6ranges3__45__cpo6cbeginE
	.align		8
        /*0098*/ 	.dword	_ZN34_INTERNAL_4f5cff37_4_k_cu_5b369c474cuda3std6ranges3__45__cpo4cendE
	.align		8
        /*00a0*/ 	.dword	_ZN34_INTERNAL_4f5cff37_4_k_cu_5b369c474cuda3std6ranges3__45__cpo7advanceE
	.align		8
        /*00a8*/ 	.dword	_ZN34_INTERNAL_4f5cff37_4_k_cu_5b369c474cuda3std6ranges3__45__cpo9iter_swapE
	.align		8
        /*00b0*/ 	.dword	_ZN34_INTERNAL_4f5cff37_4_k_cu_5b369c474cuda3std6ranges3__45__cpo4nextE
	.align		8
        /*00b8*/ 	.dword	_ZN34_INTERNAL_4f5cff37_4_k_cu_5b369c474cuda3std6ranges3__45__cpo4prevE
	.align		8
        /*00c0*/ 	.dword	_ZN34_INTERNAL_4f5cff37_4_k_cu_5b369c474cuda3std6ranges3__45__cpo4dataE
	.align		8
        /*00c8*/ 	.dword	_ZN34_INTERNAL_4f5cff37_4_k_cu_5b369c474cuda3std6ranges3__45__cpo5cdataE
	.align		8
        /*00d0*/ 	.dword	_ZN34_INTERNAL_4f5cff37_4_k_cu_5b369c474cuda3std6ranges3__45__cpo4sizeE
	.align		8
        /*00d8*/ 	.dword	_ZN34_INTERNAL_4f5cff37_4_k_cu_5b369c474cuda3std6ranges3__45__cpo5ssizeE
	.align		8
        /*00e0*/ 	.dword	_ZN34_INTERNAL_4f5cff37_4_k_cu_5b369c474cuda3std6ranges3__45__cpo8distanceE
	.align		8
        /*00e8*/ 	.dword	_ZN34_INTERNAL_4f5cff37_4_k_cu_5b369c476thrust24THRUST_300001_SM_1000_NS8cuda_cub3parE
	.align		8
        /*00f0*/ 	.dword	_ZN34_INTERNAL_4f5cff37_4_k_cu_5b369c476thrust24THRUST_300001_SM_1000_NS8cuda_cub10par_nosyncE
	.align		8
        /*00f8*/ 	.dword	_ZN34_INTERNAL_4f5cff37_4_k_cu_5b369c476thrust24THRUST_300001_SM_1000_NS6system6detail10sequential3seqE
	.align		8
        /*0100*/ 	.dword	_ZN34_INTERNAL_4f5cff37_4_k_cu_5b369c476thrust24THRUST_300001_SM_1000_NS6system3cpp3parE
	.align		8
        /*0108*/ 	.dword	_ZN34_INTERNAL_4f5cff37_4_k_cu_5b369c476thrust24THRUST_300001_SM_1000_NS12placeholders2_1E
	.align		8
        /*0110*/ 	.dword	_ZN34_INTERNAL_4f5cff37_4_k_cu_5b369c476thrust24THRUST_300001_SM_1000_NS12placeholders2_2E
	.align		8
        /*0118*/ 	.dword	_ZN34_INTERNAL_4f5cff37_4_k_cu_5b369c476thrust24THRUST_300001_SM_1000_NS12placeholders2_3E
	.align		8
        /*0120*/ 	.dword	_ZN34_INTERNAL_4f5cff37_4_k_cu_5b369c476thrust24THRUST_300001_SM_1000_NS12placeholders2_4E
	.align		8
        /*0128*/ 	.dword	_ZN34_INTERNAL_4f5cff37_4_k_cu_5b369c476thrust24THRUST_300001_SM_1000_NS12placeholders2_5E
	.align		8
        /*0130*/ 	.dword	_ZN34_INTERNAL_4f5cff37_4_k_cu_5b369c476thrust24THRUST_300001_SM_1000_NS12placeholders2_6E
	.align		8
        /*0138*/ 	.dword	_ZN34_INTERNAL_4f5cff37_4_k_cu_5b369c476thrust24THRUST_300001_SM_1000_NS12placeholders2_7E
	.align		8
        /*0140*/ 	.dword	_ZN34_INTERNAL_4f5cff37_4_k_cu_5b369c476thrust24THRUST_300001_SM_1000_NS12placeholders2_8E
	.align		8
        /*0148*/ 	.dword	_ZN34_INTERNAL_4f5cff37_4_k_cu_5b369c476thrust24THRUST_300001_SM_1000_NS12placeholders2_9E
	.align		8
        /*0150*/ 	.dword	_ZN34_INTERNAL_4f5cff37_4_k_cu_5b369c476thrust24THRUST_300001_SM_1000_NS12placeholders3_10E
	.align		8
        /*0158*/ 	.dword	_ZN34_INTERNAL_4f5cff37_4_k_cu_5b369c476thrust24THRUST_300001_SM_1000_NS3seqE
	.align		8
        /*0160*/ 	.dword	_ZN34_INTERNAL_4f5cff37_4_k_cu_5b369c476thrust24THRUST_300001_SM_1000_NS6deviceE


//--------------------- .text._ZN3cub18CUB_300001_SM_10006detail4scan16DeviceScanKernelINS2_10policy_hubIjjjmN4cuda3std3__44plusIvEEE10Policy1000EN6thrust24THRUST_300001_SM_1000_NS6detail15normal_iteratorINSD_10device_ptrIjEEEESI_NS0_13ScanTileStateIjLb1EEES9_NS0_8NullTypeEmjLb0ESL_EEvT0_T1_T2_iT3_T4_T5_ --------------------------
	.section	.text._ZN3cub18CUB_300001_SM_10006detail4scan16DeviceScanKernelINS2_10policy_hubIjjjmN4cuda3std3__44plusIvEEE10Policy1000EN6thrust24THRUST_300001_SM_1000_NS6detail15normal_iteratorINSD_10device_ptrIjEEEESI_NS0_13ScanTileStateIjLb1EEES9_NS0_8NullTypeEmjLb0ESL_EEvT0_T1_T2_iT3_T4_T5_,"ax",@progbits
	.align	128
        .global         _ZN3cub18CUB_300001_SM_10006detail4scan16DeviceScanKernelINS2_10policy_hubIjjjmN4cuda3std3__44plusIvEEE10Policy1000EN6thrust24THRUST_300001_SM_1000_NS6detail15normal_iteratorINSD_10device_ptrIjEEEESI_NS0_13ScanTileStateIjLb1EEES9_NS0_8NullTypeEmjLb0ESL_EEvT0_T1_T2_iT3_T4_T5_
        .type           _ZN3cub18CUB_300001_SM_10006detail4scan16DeviceScanKernelINS2_10policy_hubIjjjmN4cuda3std3__44plusIvEEE10Policy1000EN6thrust24THRUST_300001_SM_1000_NS6detail15normal_iteratorINSD_10device_ptrIjEEEESI_NS0_13ScanTileStateIjLb1EEES9_NS0_8NullTypeEmjLb0ESL_EEvT0_T1_T2_iT3_T4_T5_,@function
        .size           _ZN3cub18CUB_300001_SM_10006detail4scan16DeviceScanKernelINS2_10policy_hubIjjjmN4cuda3std3__44plusIvEEE10Policy1000EN6thrust24THRUST_300001_SM_1000_NS6detail15normal_iteratorINSD_10device_ptrIjEEEESI_NS0_13ScanTileStateIjLb1EEES9_NS0_8NullTypeEmjLb0ESL_EEvT0_T1_T2_iT3_T4_T5_,(.L_x_218 - _ZN3cub18CUB_300001_SM_10006detail4scan16DeviceScanKernelINS2_10policy_hubIjjjmN4cuda3std3__44plusIvEEE10Policy1000EN6thrust24THRUST_300001_SM_1000_NS6detail15normal_iteratorINSD_10device_ptrIjEEEESI_NS0_13ScanTileStateIjLb1EEES9_NS0_8NullTypeEmjLb0ESL_EEvT0_T1_T2_iT3_T4_T5_)
        .other          _ZN3cub18CUB_300001_SM_10006detail4scan16DeviceScanKernelINS2_10policy_hubIjjjmN4cuda3std3__44plusIvEEE10Policy1000EN6thrust24THRUST_300001_SM_1000_NS6detail15normal_iteratorINSD_10device_ptrIjEEEESI_NS0_13ScanTileStateIjLb1EEES9_NS0_8NullTypeEmjLb0ESL_EEvT0_T1_T2_iT3_T4_T5_,@"STO_CUDA_ENTRY STV_DEFAULT"
_ZN3cub18CUB_300001_SM_10006detail4scan16DeviceScanKernelINS2_10policy_hubIjjjmN4cuda3std3__44plusIvEEE10Policy1000EN6thrust24THRUST_300001_SM_1000_NS6detail15normal_iteratorINSD_10device_ptrIjEEEESI_NS0_13ScanTileStateIjLb1EEES9_NS0_8NullTypeEmjLb0ESL_EEvT0_T1_T2_iT3_T4_T5_:
.text._ZN3cub18CUB_300001_SM_10006detail4scan16DeviceScanKernelINS2_10policy_hubIjjjmN4cuda3std3__44plusIvEEE10Policy1000EN6thrust24THRUST_300001_SM_1000_NS6detail15normal_iteratorINSD_10device_ptrIjEEEESI_NS0_13ScanTileStateIjLb1EEES9_NS0_8NullTypeEmjLb0ESL_EEvT0_T1_T2_iT3_T4_T5_:
[----:B------:R-:W-:Y:S08]  /*0000*/  LDC R1, c[0x0][0x37c] ;  /* 0x0000df00ff017b82 */ /* 0x000ff00000000800 */
[----:B------:R-:W0:Y:S01]  /*0010*/  S2UR UR6, SR_CTAID.X ;  /* 0x00000000000679c3 */ /* 0x000e220000002500 */
[----:B------:R-:W0:Y:S01]  /*0020*/  LDCU UR4, c[0x0][0x398] ;  /* 0x00007300ff0477ac */ /* 0x000e220008000800 */
[----:B------:R-:W1:Y:S01]  /*0030*/  LDCU.64 UR8, c[0x0][0x3a0] ;  /* 0x00007400ff0877ac */ /* 0x000e620008000a00 */
[----:B------:R-:W2:Y:S01]  /*0040*/  LDCU.64 UR12, c[0x0][0x358] ;  /* 0x00006b00ff0c77ac */ /* 0x000ea20008000a00 */
[----:B0-----:R-:W-:-:S04]  /*0050*/  UIADD3 UR6, UPT, UPT, UR6, UR4, URZ ;  /* 0x0000000406067290 */ /* 0x001fc8000fffe0ff */
[----:B------:R-:W-:-:S04]  /*0060*/  UIMAD.WIDE UR10, UR6, 0x1ee0, URZ ;  /* 0x00001ee0060a78a5 */ /* 0x000fc8000f8e02ff */
[----:B-1----:R-:W-:-:S04]  /*0070*/  UIADD3 UR7, UP0, UPT, -UR10, UR8, URZ ;  /* 0x000000080a077290 */ /* 0x002fc8000ff1e1ff */
[----:B------:R-:W-:Y:S02]  /*0080*/  UIADD3.X UR4, UPT, UPT, ~UR11, UR9, URZ, UP0, !UPT ;  /* 0x000000090b047290 */ /* 0x000fe400087fe5ff */
[----:B------:R-:W-:-:S04]  /*0090*/  UISETP.GE.U32.AND UP0, UPT, UR7, 0x1ee1, UPT ;  /* 0x00001ee10700788c */ /* 0x000fc8000bf06070 */
[----:B------:R-:W-:-:S09]  /*00a0*/  UISETP.GE.U32.AND.EX UP0, UPT, UR4, URZ, UPT, UP0 ;  /* 0x000000ff0400728c */ /* 0x000fd2000bf06100 */
[----:B--2---:R-:W-:Y:S05]  /*00b0*/  BRA.U !UP0, `(.L_x_0) ;  /* 0x0000001d08047547 */ /* 0x004fea000b800000 */
[----:B------:R-:W0:Y:S01]  /*00c0*/  S2R R36, SR_TID.X ;  /* 0x0000000000247919 */ /* 0x000e220000002100 */
[----:B------:R-:W1:Y:S01]  /*00d0*/  LDCU.64 UR4, c[0x0][0x380] ;  /* 0x00007000ff0477ac */ /* 0x000e620008000a00 */
[C---:B0-----:R-:W-:Y:S02]  /*00e0*/  LOP3.LUT R0, R36.reuse, 0x1f, RZ, 0xc0, !PT ;  /* 0x0000001f24007812 */ /* 0x041fe400078ec0ff */
[----:B------:R-:W-:-:S05]  /*00f0*/  LOP3.LUT R3, R36, 0x3e0, RZ, 0xc0, !PT ;  /* 0x000003e024037812 */ /* 0x000fca00078ec0ff */
[----:B------:R-:W-:-:S05]  /*0100*/  IMAD R0, R3, 0x13, R0 ;  /* 0x0000001303007824 */ /* 0x000fca00078e0200 */
[----:B------:R-:W-:-:S05]  /*0110*/  IADD3 R0, P0, PT, R0, UR10, RZ ;  /* 0x0000000a00007c10 */ /* 0x000fca000ff1e0ff */
[----:B------:R-:W-:Y:S02]  /*0120*/  IMAD.X R41, RZ, RZ, UR11, P0 ;  /* 0x0000000bff297e24 */ /* 0x000fe400080e06ff */
[----:B------:R-:W-:-:S03]  /*0130*/  IMAD.SHL.U32 R42, R0, 0x4, RZ ;  /* 0x00000004002a7824 */ /* 0x000fc600078e00ff */
[----:B------:R-:W-:Y:S02]  /*0140*/  SHF.L.U64.HI R41, R0, 0x2, R41 ;  /* 0x0000000200297819 */ /* 0x000fe40000010229 */
[----:B-1----:R-:W-:-:S04]  /*0150*/  IADD3 R2, P0, PT, R42, UR4, RZ ;  /* 0x000000042a027c10 */ /* 0x002fc8000ff1e0ff */
[----:B------:R-:W-:-:S05]  /*0160*/  IADD3.X R3, PT, PT, R41, UR5, RZ, P0, !PT ;  /* 0x0000000529037c10 */ /* 0x000fca00087fe4ff */
[----:B------:R-:W2:Y:S04]  /*0170*/  LDG.E R5, desc[UR12][R2.64] ;  /* 0x0000000c02057981 */ /* 0x000ea8000c1e1900 */
[----:B------:R-:W3:Y:S04]  /*0180*/  LDG.E R7, desc[UR12][R2.64+0x80] ;  /* 0x0000800c02077981 */ /* 0x000ee8000c1e1900 */
[----:B------:R-:W4:Y:S04]  /*0190*/  LDG.E R9, desc[UR12][R2.64+0x100] ;  /* 0x0001000c02097981 */ /* 0x000f28000c1e1900 */
[----:B------:R-:W5:Y:S04]  /*01a0*/  LDG.E R11, desc[UR12][R2.64+0x180] ;  /* 0x0001800c020b7981 */ /* 0x000f68000c1e1900 */
        /* <DEDUP_REMOVED lines=14> */
[----:B------:R-:W5:Y:S01]  /*0290*/  LDG.E R0, desc[UR12][R2.64+0x900] ;  /* 0x0009000c02007981 */ /* 0x000f62000c1e1900 */
[----:B------:R-:W0:Y:S01]  /*02a0*/  S2UR UR5, SR_CgaCtaId ;  /* 0x00000000000579c3 */ /* 0x000e220000008800 */
[----:B------:R-:W-:Y:S01]  /*02b0*/  SHF.R.U32.HI R32, RZ, 0x5, R36 ;  /* 0x00000005ff207819 */ /* 0x000fe20000011624 */
[----:B------:R-:W-:Y:S01]  /*02c0*/  UMOV UR4, 0x400 ;  /* 0x0000040000047882 */ /* 0x000fe20000000000 */
[----:B------:R-:W1:Y:S01]  /*02d0*/  S2R R44, SR_LANEID ;  /* 0x00000000002c7919 */ /* 0x000e620000000000 */
[----:B------:R-:W-:Y:S01]  /*02e0*/  UISETP.NE.AND UP0, UPT, UR6, URZ, UPT ;  /* 0x000000ff0600728c */ /* 0x000fe2000bf05270 */
[----:B------:R-:W-:Y:S01]  /*02f0*/  BSSY.RECONVERGENT B0, `(.L_x_1) ;  /* 0x000014b000007945 */ /* 0x000fe20003800200 */
[----:B0-----:R-:W-:Y:S01]  /*0300*/  ULEA UR4, UR5, UR4, 0x18 ;  /* 0x0000000405047291 */ /* 0x001fe2000f8ec0ff */
[----:B-1----:R-:W-:-:S05]  /*0310*/  IMAD R28, R32, 0x260, R44 ;  /* 0x00000260201c7824 */ /* 0x002fca00078e022c */
[----:B------:R-:W-:-:S05]  /*0320*/  LEA R28, R28, UR4, 0x2 ;  /* 0x000000041c1c7c11 */ /* 0x000fca000f8e10ff */
[----:B------:R-:W-:Y:S01]  /*0330*/  IMAD R27, R44, 0x48, R28 ;  /* 0x000000482c1b7824 */ /* 0x000fe200078e021c */
[----:B--2---:R0:W-:Y:S04]  /*0340*/  STS [R28], R5 ;  /* 0x000000051c007388 */ /* 0x0041e80000000800 */
[----:B---3--:R0:W-:Y:S04]  /*0350*/  STS [R28+0x80], R7 ;  /* 0x000080071c007388 */ /* 0x0081e80000000800 */
[----:B----4-:R0:W-:Y:S04]  /*0360*/  STS [R28+0x100], R9 ;  /* 0x000100091c007388 */ /* 0x0101e80000000800 */
[----:B-----5:R0:W-:Y:S04]  /*0370*/  STS [R28+0x180], R11 ;  /* 0x0001800b1c007388 */ /* 0x0201e80000000800 */
[----:B------:R0:W-:Y:S04]  /*0380*/  STS [R28+0x200], R13 ;  /* 0x0002000d1c007388 */ /* 0x0001e80000000800 */
        /* <DEDUP_REMOVED lines=13> */
[----:B------:R0:W-:Y:S01]  /*0460*/  STS [R28+0x900], R0 ;  /* 0x000900001c007388 */ /* 0x0001e20000000800 */
[----:B------:R-:W-:-:S03]  /*0470*/  NOP ;  /* 0x0000000000007918 */ /* 0x000fc60000000000 */
[----:B------:R0:W1:Y:S04]  /*0480*/  LDS R26, [R27] ;  /* 0x000000001b1a7984 */ /* 0x0000680000000800 */
[----:B------:R0:W2:Y:S04]  /*0490*/  LDS R25, [R27+0x4] ;  /* 0x000004001b197984 */ /* 0x0000a80000000800 */
[----:B------:R0:W3:Y:S04]  /*04a0*/  LDS R24, [R27+0x8] ;  /* 0x000008001b187984 */ /* 0x0000e80000000800 */
[----:B------:R0:W4:Y:S04]  /*04b0*/  LDS R40, [R27+0xc] ;  /* 0x00000c001b287984 */ /* 0x0001280000000800 */
[----:B------:R0:W0:Y:S04]  /*04c0*/  LDS R39, [R27+0x10] ;  /* 0x000010001b277984 */ /* 0x0000280000000800 */
        /* <DEDUP_REMOVED lines=13> */
[----:B------:R0:W0:Y:S01]  /*05a0*/  LDS R0, [R27+0x48] ;  /* 0x000048001b007984 */ /* 0x0000220000000800 */
[----:B------:R-:W-:Y:S06]  /*05b0*/  BAR.SYNC.DEFER_BLOCKING 0x0 ;  /* 0x0000000000007b1d */ /* 0x000fec0000010000 */
[----:B-1234-:R-:W-:Y:S05]  /*05c0*/  BRA.U UP0, `(.L_x_2) ;  /* 0x0000000500247547 */ /* 0x01efea000b800000 */
[----:B------:R-:W-:Y:S02]  /*05d0*/  IADD3 R8, PT, PT, R24, R25, R26 ;  /* 0x0000001918087210 */ /* 0x000fe40007ffe01a */
[----:B------:R-:W-:Y:S02]  /*05e0*/  ISETP.NE.AND P1, PT, R44, 0x1f, PT ;  /* 0x0000001f2c00780c */ /* 0x000fe40003f25270 */
[----:B0-----:R-:W-:Y:S02]  /*05f0*/  IADD3 R8, PT, PT, R39, R40, R8 ;  /* 0x0000002827087210 */ /* 0x001fe40007ffe008 */
[----:B------:R-:W-:Y:S02]  /*0600*/  ISETP.GE.U32.AND P2, PT, R36, 0x20, PT ;  /* 0x000000202400780c */ /* 0x000fe40003f46070 */
[----:B------:R-:W-:Y:S02]  /*0610*/  IADD3 R8, PT, PT, R30, R31, R8 ;  /* 0x0000001f1e087210 */ /* 0x000fe40007ffe008 */
[----:B------:R-:W-:-:S02]  /*0620*/  ISETP.NE.AND P3, PT, R44, RZ, PT ;  /* 0x000000ff2c00720c */ /* 0x000fc40003f65270 */
[----:B------:R-:W-:-:S03]  /*0630*/  IADD3 R8, PT, PT, R23, R29, R8 ;  /* 0x0000001d17087210 */ /* 0x000fc60007ffe008 */
[----:B------:R-:W-:Y:S02]  /*0640*/  @!P1 LEA R37, R32, UR4, 0x2 ;  /* 0x0000000420259c11 */ /* 0x000fe4000f8e10ff */
[----:B------:R-:W-:-:S04]  /*0650*/  IADD3 R8, PT, PT, R21, R22, R8 ;  /* 0x0000001615087210 */ /* 0x000fc80007ffe008 */
[----:B------:R-:W-:-:S04]  /*0660*/  IADD3 R8, PT, PT, R7, R20, R8 ;  /* 0x0000001407087210 */ /* 0x000fc80007ffe008 */
[----:B------:R-:W-:-:S04]  /*0670*/  IADD3 R8, PT, PT, R5, R6, R8 ;  /* 0x0000000605087210 */ /* 0x000fc80007ffe008 */
[----:B------:R-:W-:-:S04]  /*0680*/  IADD3 R33, PT, PT, R3, R4, R8 ;  /* 0x0000000403217210 */ /* 0x000fc80007ffe008 */
[----:B------:R-:W-:-:S05]  /*0690*/  IADD3 R33, PT, PT, R0, R2, R33 ;  /* 0x0000000200217210 */ /* 0x000fca0007ffe021 */
[----:B------:R-:W0:Y:S02]  /*06a0*/  SHFL.UP P0, R8, R33, 0x1, RZ ;  /* 0x0420000021087989 */ /* 0x000e2400000000ff */
[----:B0-----:R-:W-:-:S05]  /*06b0*/  @P0 IMAD.IADD R8, R33, 0x1, R8 ;  /* 0x0000000121080824 */ /* 0x001fca00078e0208 */
[----:B------:R-:W0:Y:S02]  /*06c0*/  SHFL.UP P0, R13, R8, 0x2, RZ ;  /* 0x04400000080d7989 */ /* 0x000e2400000000ff */
[----:B0-----:R-:W-:-:S05]  /*06d0*/  @P0 IMAD.IADD R13, R8, 0x1, R13 ;  /* 0x00000001080d0824 */ /* 0x001fca00078e020d */
[----:B------:R-:W0:Y:S02]  /*06e0*/  SHFL.UP P0, R16, R13, 0x4, RZ ;  /* 0x048000000d107989 */ /* 0x000e2400000000ff */
[----:B0-----:R-:W-:-:S05]  /*06f0*/  @P0 IMAD.IADD R16, R13, 0x1, R16 ;  /* 0x000000010d100824 */ /* 0x001fca00078e0210 */
[----:B------:R-:W0:Y:S02]  /*0700*/  SHFL.UP P0, R35, R16, 0x8, RZ ;  /* 0x0500000010237989 */ /* 0x000e2400000000ff */
[----:B0-----:R-:W-:-:S05]  /*0710*/  @P0 IMAD.IADD R35, R16, 0x1, R35 ;  /* 0x0000000110230824 */ /* 0x001fca00078e0223 */
[----:B------:R-:W0:Y:S02]  /*0720*/  SHFL.UP P0, R34, R35, 0x10, RZ ;  /* 0x0600000023227989 */ /* 0x000e2400000000ff */
[----:B0-----:R-:W-:Y:S01]  /*0730*/  @P0 IMAD.IADD R34, R35, 0x1, R34 ;  /* 0x0000000123220824 */ /* 0x001fe200078e0222 */
[----:B------:R-:W-:-:S03]  /*0740*/  ISETP.NE.AND P0, PT, R32, 0x2, PT ;  /* 0x000000022000780c */ /* 0x000fc60003f05270 */
[----:B------:R-:W-:Y:S01]  /*0750*/  IMAD.IADD R33, R34, 0x1, -R33 ;  /* 0x0000000122217824 */ /* 0x000fe200078e0a21 */
[----:B------:R-:W-:Y:S01]  /*0760*/  @!P1 STS [R37+0x10], R34 ;  /* 0x0000102225009388 */ /* 0x000fe20000000800 */
[----:B------:R-:W-:Y:S01]  /*0770*/  BAR.SYNC.DEFER_BLOCKING 0x0 ;  /* 0x0000000000007b1d */ /* 0x000fe20000010000 */
[----:B------:R-:W-:-:S05]  /*0780*/  ISETP.NE.AND P1, PT, R32, 0x9, PT ;  /* 0x000000092000780c */ /* 0x000fca0003f25270 */
[----:B------:R-:W0:Y:S04]  /*0790*/  LDS.128 R8, [UR4+0x10] ;  /* 0x00001004ff087984 */ /* 0x000e280008000c00 */
[----:B------:R-:W1:Y:S04]  /*07a0*/  LDS.128 R12, [UR4+0x20] ;  /* 0x00002004ff0c7984 */ /* 0x000e680008000c00 */
[----:B------:R-:W2:Y:S01]  /*07b0*/  LDS.128 R16, [UR4+0x30] ;  /* 0x00003004ff107984 */ /* 0x000ea20008000c00 */
[----:B0-----:R-:W-:-:S04]  /*07c0*/  IMAD.IADD R9, R8, 0x1, R9 ;  /* 0x0000000108097824 */ /* 0x001fc800078e0209 */
[----:B------:R-:W-:Y:S01]  /*07d0*/  IMAD.IADD R10, R10, 0x1, R9 ;  /* 0x000000010a0a7824 */ /* 0x000fe200078e0209 */
[----:B------:R-:W-:Y:S02]  /*07e0*/  SEL R8, R9, R8, !P0 ;  /* 0x0000000809087207 */ /* 0x000fe40004000000 */
[----:B------:R-:W-:Y:S01]  /*07f0*/  ISETP.NE.AND P0, PT, R32, 0x3, PT ;  /* 0x000000032000780c */ /* 0x000fe20003f05270 */
[----:B------:R-:W-:Y:S01]  /*0800*/  IMAD.IADD R11, R11, 0x1, R10 ;  /* 0x000000010b0b7824 */ /* 0x000fe200078e020a */
[----:B------:R-:W-:Y:S02]  /*0810*/  SEL R9, R33, RZ, P3 ;  /* 0x000000ff21097207 */ /* 0x000fe40001800000 */
[----:B------:R-:W-:Y:S01]  /*0820*/  SEL R8, R10, R8, !P0 ;  /* 0x000000080a087207 */ /* 0x000fe20004000000 */
[----:B-1----:R-:W-:Y:S01]  /*0830*/  IMAD.IADD R12, R11, 0x1, R12 ;  /* 0x000000010b0c7824 */ /* 0x002fe200078e020c */
[----:B------:R-:W-:-:S03]  /*0840*/  ISETP.NE.AND P0, PT, R32, 0x4, PT ;  /* 0x000000042000780c */ /* 0x000fc60003f05270 */
[----:B------:R-:W-:Y:S01]  /*0850*/  IMAD.IADD R13, R13, 0x1, R12 ;  /* 0x000000010d0d7824 */ /* 0x000fe200078e020c */
[----:B------:R-:W-:Y:S02]  /*0860*/  SEL R8, R11, R8, !P0 ;  /* 0x000000080b087207 */ /* 0x000fe40004000000 */
[----:B------:R-:W-:Y:S01]  /*0870*/  ISETP.NE.AND P0, PT, R32, 0x5, PT ;  /* 0x000000052000780c */ /* 0x000fe20003f05270 */
[----:B------:R-:W-:-:S03]  /*0880*/  IMAD.IADD R14, R14, 0x1, R13 ;  /* 0x000000010e0e7824 */ /* 0x000fc600078e020d */
[----:B------:R-:W-:Y:S01]  /*0890*/  SEL R8, R12, R8, !P0 ;  /* 0x000000080c087207 */ /* 0x000fe20004000000 */
[----:B------:R-:W-:Y:S01]  /*08a0*/  IMAD.IADD R15, R15, 0x1, R14 ;  /* 0x000000010f0f7824 */ /* 0x000fe200078e020e */
[----:B------:R-:W-:-:S03]  /*08b0*/  ISETP.NE.AND P0, PT, R32, 0x6, PT ;  /* 0x000000062000780c */ /* 0x000fc60003f05270 */
[----:B--2---:R-:W-:Y:S01]  /*08c0*/  IMAD.IADD R16, R15, 0x1, R16 ;  /* 0x000000010f107824 */ /* 0x004fe200078e0210 */
[----:B------:R-:W-:Y:S02]  /*08d0*/  SEL R8, R13, R8, !P0 ;  /* 0x000000080d087207 */ /* 0x000fe40004000000 */
[----:B------:R-:W-:Y:S01]  /*08e0*/  ISETP.NE.AND P0, PT, R32, 0x7, PT ;  /* 0x000000072000780c */ /* 0x000fe20003f05270 */
[----:B------:R-:W-:-:S03]  /*08f0*/  IMAD.IADD R17, R17, 0x1, R16 ;  /* 0x0000000111117824 */ /* 0x000fc600078e0210 */
[----:B------:R-:W-:Y:S01]  /*0900*/  SEL R8, R14, R8, !P0 ;  /* 0x000000080e087207 */ /* 0x000fe20004000000 */
[----:B------:R-:W-:Y:S01]  /*0910*/  IMAD.IADD R18, R18, 0x1, R17 ;  /* 0x0000000112127824 */ /* 0x000fe200078e0211 */
[----:B------:R-:W-:-:S03]  /*0920*/  ISETP.NE.AND P0, PT, R32, 0x8, PT ;  /* 0x000000082000780c */ /* 0x000fc60003f05270 */
[----:B------:R-:W-:Y:S01]  /*0930*/  IMAD.IADD R19, R19, 0x1, R18 ;  /* 0x0000000113137824 */ /* 0x000fe200078e0212 */
[----:B------:R-:W-:Y:S02]  /*0940*/  SEL R8, R15, R8, !P0 ;  /* 0x000000080f087207 */ /* 0x000fe40004000000 */
[----:B------:R-:W-:Y:S02]  /*0950*/  ISETP.NE.AND P0, PT, R32, 0xa, PT ;  /* 0x0000000a2000780c */ /* 0x000fe40003f05270 */
[----:B------:R-:W-:Y:S02]  /*0960*/  SEL R8, R16, R8, !P1 ;  /* 0x0000000810087207 */ /* 0x000fe40004800000 */
[C---:B------:R-:W-:Y:S02]  /*0970*/  ISETP.NE.AND P1, PT, R32.reuse, 0xb, PT ;  /* 0x0000000b2000780c */ /* 0x040fe40003f25270 */
[----:B------:R-:W-:Y:S02]  /*0980*/  SEL R8, R17, R8, !P0 ;  /* 0x0000000811087207 */ /* 0x000fe40004000000 */
[----:B------:R-:W-:-:S02]  /*0990*/  ISETP.NE.AND P0, PT, R32, 0xc, PT ;  /* 0x0000000c2000780c */ /* 0x000fc40003f05270 */
[----:B------:R-:W-:Y:S02]  /*09a0*/  SEL R8, R18, R8, !P1 ;  /* 0x0000000812087207 */ /* 0x000fe40004800000 */
[----:B------:R-:W-:Y:S02]  /*09b0*/  ISETP.NE.AND P1, PT, R36, RZ, PT ;  /* 0x000000ff2400720c */ /* 0x000fe40003f25270 */
[----:B------:R-:W-:-:S05]  /*09c0*/  SEL R8, R19, R8, !P0 ;  /* 0x0000000813087207 */ /* 0x000fca0004000000 */
[----:B------:R-:W-:-:S06]  /*09d0*/  @P2 IMAD.IADD R33, R8, 0x1, R9 ;  /* 0x0000000108212824 */ /* 0x000fcc00078e0209 */
[----:B------:R-:W-:Y:S05]  /*09e0*/  @P1 BRA `(.L_x_3) ;  /* 0x0000000c006c1947 */ /* 0x000fea0003800000 */
[----:B------:R-:W0:Y:S01]  /*09f0*/  LDS R12, [UR4+0x40] ;  /* 0x00004004ff0c7984 */ /* 0x000e220008000800 */
[----:B------:R-:W1:Y:S01]  /*0a00*/  LDC.64 R10, c[0x0][0x390] ;  /* 0x0000e400ff0a7b82 */ /* 0x000e620000000a00 */
[----:B------:R-:W-:Y:S02]  /*0a10*/  IMAD.MOV.U32 R8, RZ, RZ, 0x65 ;  /* 0x00000065ff087424 */ /* 0x000fe400078e00ff */
[----:B------:R-:W-:Y:S02]  /*0a20*/  IMAD.MOV.U32 R33, RZ, RZ, RZ ;  /* 0x000000ffff217224 */ /* 0x000fe400078e00ff */
[----:B0-----:R-:W-:-:S05]  /*0a30*/  IMAD.IADD R9, R19, 0x1, R12 ;  /* 0x0000000113097824 */ /* 0x001fca00078e020c */
[----:B-1----:R0:W-:Y:S01]  /*0a40*/  ST.E.64.STRONG.GPU desc[UR12][R10.64+0x100], R8 ;  /* 0x000100080a007985 */ /* 0x0021e2000c10fb0c */
[----:B------:R-:W-:Y:S05]  /*0a50*/  BRA `(.L_x_3) ;  /* 0x0000000c00507947 */ /* 0x000fea0003800000 */
.L_x_2:
[----:B------:R-:W-:Y:S02]  /*0a60*/  IADD3 R8, PT, PT, R24, R25, R26 ;  /* 0x0000001918087210 */ /* 0x000fe40007ffe01a */
[C---:B------:R-:W-:Y:S02]  /*0a70*/  ISETP.NE.AND P1, PT, R44.reuse, 0x1f, PT ;  /* 0x0000001f2c00780c */ /* 0x040fe40003f25270 */
[----:B0-----:R-:W-:Y:S02]  /*0a80*/  IADD3 R8, PT, PT, R39, R40, R8 ;  /* 0x0000002827087210 */ /* 0x001fe40007ffe008 */
[----:B------:R-:W-:Y:S02]  /*0a90*/  ISETP.NE.AND P2, PT, R44, RZ, PT ;  /* 0x000000ff2c00720c */ /* 0x000fe40003f45270 */
[----:B------:R-:W-:-:S04]  /*0aa0*/  IADD3 R8, PT, PT, R30, R31, R8 ;  /* 0x0000001f1e087210 */ /* 0x000fc80007ffe008 */
        /* <DEDUP_REMOVED lines=37> */
[----:B------:R-:W-:Y:S01]  /*0d00*/  IMAD.IADD R14, R14, 0x1, R13 ;  /* 0x000000010e0e7824 */ /* 0x000fe200078e020d */
[----:B------:R-:W0:Y:S02]  /*0d10*/  LDS R11, [UR4+0x40] ;  /* 0x00004004ff0b7984 */ /* 0x000e240008000800 */
        /* <DEDUP_REMOVED lines=12> */
[----:B------:R-:W-:-:S04]  /*0de0*/  ISETP.NE.AND P0, PT, R32, 0x9, PT ;  /* 0x000000092000780c */ /* 0x000fc80003f05270 */
[----:B------:R-:W-:Y:S02]  /*0df0*/  SEL R8, R16, R8, !P0 ;  /* 0x0000000810087207 */ /* 0x000fe40004000000 */
[----:B------:R-:W-:-:S04]  /*0e00*/  ISETP.NE.AND P0, PT, R32, 0xa, PT ;  /* 0x0000000a2000780c */ /* 0x000fc80003f05270 */
[----:B------:R-:W-:Y:S02]  /*0e10*/  SEL R8, R17, R8, !P0 ;  /* 0x0000000811087207 */ /* 0x000fe40004000000 */
[----:B------:R-:W-:-:S04]  /*0e20*/  ISETP.NE.AND P0, PT, R32, 0xb, PT ;  /* 0x0000000b2000780c */ /* 0x000fc80003f05270 */
[----:B------:R-:W-:Y:S02]  /*0e30*/  SEL R8, R18, R8, !P0 ;  /* 0x0000000812087207 */ /* 0x000fe40004000000 */
[C---:B------:R-:W-:Y:S01]  /*0e40*/  ISETP.GT.U32.AND P0, PT, R36.reuse, 0x1f, PT ;  /* 0x0000001f2400780c */ /* 0x040fe20003f04070 */
[C---:B0-----:R-:W-:Y:S01]  /*0e50*/  IMAD.IADD R11, R19.reuse, 0x1, R11 ;  /* 0x00000001130b7824 */ /* 0x041fe200078e020b */
[----:B------:R-:W-:Y:S02]  /*0e60*/  SEL R8, R19, R8, !P1 ;  /* 0x0000000813087207 */ /* 0x000fe40004800000 */
[----:B------:R-:W-:-:S03]  /*0e70*/  ISETP.GE.U32.AND P1, PT, R36, 0x20, PT ;  /* 0x000000202400780c */ /* 0x000fc60003f26070 */
[----:B------:R-:W-:-:S05]  /*0e80*/  IMAD.IADD R8, R8, 0x1, R9 ;  /* 0x0000000108087824 */ /* 0x000fca00078e0209 */
[----:B------:R-:W-:Y:S01]  /*0e90*/  SEL R43, R33, R8, !P1 ;  /* 0x00000008212b7207 */ /* 0x000fe20004800000 */
[----:B------:R-:W-:Y:S06]  /*0ea0*/  @P0 BRA `(.L_x_4) ;  /* 0x0000000800140947 */ /* 0x000fec0003800000 */
[----:B------:R-:W0:Y:S01]  /*0eb0*/  LDC.64 R16, c[0x0][0x390] ;  /* 0x0000e400ff107b82 */ /* 0x000e220000000a00 */
[----:B------:R-:W-:Y:S01]  /*0ec0*/  ISETP.NE.AND P1, PT, R36, RZ, PT ;  /* 0x000000ff2400720c */ /* 0x000fe20003f25270 */
[----:B------:R-:W-:Y:S01]  /*0ed0*/  IMAD.U32 R13, RZ, RZ, UR6 ;  /* 0x00000006ff0d7e24 */ /* 0x000fe2000f8e00ff */
[----:B------:R-:W-:-:S05]  /*0ee0*/  LOP3.LUT R18, RZ, R36, RZ, 0x33, !PT ;  /* 0x00000024ff127212 */ /* 0x000fca00078e33ff */
[----:B------:R-:W-:-:S06]  /*0ef0*/  VIADD R18, R18, UR6 ;  /* 0x0000000612127c36 */ /* 0x000fcc0008000000 */
[----:B------:R-:W-:Y:S01]  /*0f00*/  @!P1 IMAD.MOV.U32 R10, RZ, RZ, 0x64 ;  /* 0x00000064ff0a9424 */ /* 0x000fe200078e00ff */
[----:B------:R1:W-:Y:S01]  /*0f10*/  @!P1 STS [UR4+0xc], R11 ;  /* 0x00000c0bff009988 */ /* 0x0003e20008000804 */
[----:B0-----:R-:W-:-:S04]  /*0f20*/  IMAD.WIDE R12, R13, 0x8, R16 ;  /* 0x000000080d0c7825 */ /* 0x001fc800078e0210 */
[----:B------:R-:W-:Y:S01]  /*0f30*/  IMAD.WIDE R16, R18, 0x8, R16 ;  /* 0x0000000812107825 */ /* 0x000fe200078e0210 */
[----:B------:R1:W-:Y:S01]  /*0f40*/  @!P1 ST.E.64.STRONG.GPU desc[UR12][R12.64+0x100], R10 ;  /* 0x0001000a0c009985 */ /* 0x0003e2000c10fb0c */
[----:B------:R-:W-:Y:S05]  /*0f50*/  NANOSLEEP 0x226 ;  /* 0x000002260000795d */ /* 0x000fea0003800000 */
[----:B------:R-:W2:Y:S01]  /*0f60*/  LD.E.64.STRONG.GPU R14, desc[UR12][R16.64+0x100] ;  /* 0x0001000c100e7980 */ /* 0x000ea2000c10fb00 */
[----:B------:R-:W-:Y:S01]  /*0f70*/  UMOV UR5, 0xffffffff ;  /* 0xffffffff00057882 */ /* 0x000fe20000000000 */
[----:B--2---:R-:W-:Y:S02]  /*0f80*/  ISETP.NE.AND P0, PT, R14, 0x63, PT ;  /* 0x000000630e00780c */ /* 0x004fe40003f05270 */
[----:B-1----:R-:W-:Y:S11]  /*0f90*/  BRA.DIV UR5, `(.L_x_5) ;  /* 0x0000002e05dc7947 */ /* 0x002ff6000b800000 */
[----:B------:R-:W-:-:S13]  /*0fa0*/  VOTE.ANY P0, !P0 ;  /* 0x0000000000ff7806 */ /* 0x000fda0004000100 */
.L_x_34:
[----:B------:R-:W-:Y:S05]  /*0fb0*/  @!P0 BRA `(.L_x_6) ;  /* 0x0000000000248947 */ /* 0x000fea0003800000 */
[----:B------:R-:W-:-:S07]  /*0fc0*/  IMAD.MOV.U32 R9, RZ, RZ, 0x1de ;  /* 0x000001deff097424 */ /* 0x000fce00078e00ff */
.L_x_8:
[----:B------:R-:W-:Y:S05]  /*0fd0*/  NANOSLEEP R9 ;  /* 0x000000090000735d */ /* 0x000fea0003800000 */
[----:B------:R-:W2:Y:S01]  /*0fe0*/  LD.E.64.STRONG.GPU R14, desc[UR12][R16.64+0x100] ;  /* 0x0001000c100e7980 */ /* 0x000ea2000c10fb00 */
[----:B------:R-:W-:Y:S01]  /*0ff0*/  UMOV UR5, 0xffffffff ;  /* 0xffffffff00057882 */ /* 0x000fe20000000000 */
[----:B------:R-:W-:Y:S02]  /*1000*/  SHF.R.U32.HI R9, RZ, 0x1, R9 ;  /* 0x00000001ff097819 */ /* 0x000fe40000011609 */
[----:B--2---:R-:W-:Y:S01]  /*1010*/  ISETP.NE.AND P0, PT, R14, 0x63, PT ;  /* 0x000000630e00780c */ /* 0x004fe20003f05270 */
[----:B------:R-:W-:-:S12]  /*1020*/  BRA.DIV UR5, `(.L_x_7) ;  /* 0x0000002e05d87947 */ /* 0x000fd8000b800000 */
[----:B------:R-:W-:-:S13]  /*1030*/  VOTE.ANY P0, !P0 ;  /* 0x0000000000ff7806 */ /* 0x000fda0004000100 */
.L_x_37:
[----:B------:R-:W-:Y:S05]  /*1040*/  @P0 BRA `(.L_x_8) ;  /* 0xfffffffc00e00947 */ /* 0x000fea000383ffff */
.L_x_6:
[----:B------:R-:W-:Y:S01]  /*1050*/  UMOV UR5, 0xffffffff ;  /* 0xffffffff00057882 */ /* 0x000fe20000000000 */
[----:B------:R-:W-:Y:S02]  /*1060*/  ISETP.NE.AND P2, PT, R14, 0x65, PT ;  /* 0x000000650e00780c */ /* 0x000fe40003f45270 */
[----:B------:R-:W-:Y:S11]  /*1070*/  BRA.DIV UR5, `(.L_x_9) ;  /* 0x0000002e05e47947 */ /* 0x000ff6000b800000 */
[----:B------:R-:W0:Y:S01]  /*1080*/  S2R R45, SR_GEMASK ;  /* 0x00000000002d7919 */ /* 0x000e220000003c00 */
[----:B------:R-:W-:Y:S01]  /*1090*/  VOTE.ANY R8, PT, !P2 ;  /* 0x0000000000087806 */ /* 0x000fe200050e0100 */
[C---:B------:R-:W-:Y:S02]  /*10a0*/  VIADD R33, R44.reuse, 0x2 ;  /* 0x000000022c217836 */ /* 0x040fe40000000000 */
[C---:B------:R-:W-:Y:S02]  /*10b0*/  VIADD R32, R44.reuse, 0x4 ;  /* 0x000000042c207836 */ /* 0x040fe40000000000 */
[C---:B------:R-:W-:Y:S02]  /*10c0*/  VIADD R19, R44.reuse, 0x8 ;  /* 0x000000082c137836 */ /* 0x040fe40000000000 */
[----:B------:R-:W-:Y:S01]  /*10d0*/  VIADD R34, R44, 0x10 ;  /* 0x000000102c227836 */ /* 0x000fe20000000000 */
[----:B0-----:R-:W-:-:S05]  /*10e0*/  LOP3.LUT R8, R8, 0x80000000, R45, 0xec, !PT ;  /* 0x8000000008087812 */ /* 0x001fca00078eec2d */
[----:B------:R-:W-:-:S05]  /*10f0*/  VIADD R9, R8, 0xffffffff ;  /* 0xffffffff08097836 */ /* 0x000fca0000000000 */
[----:B------:R-:W-:-:S04]  /*1100*/  LOP3.LUT R9, R8, R9, RZ, 0xc, !PT ;  /* 0x0000000908097212 */ /* 0x000fc800078e0cff */
[----:B------:R0:W1:Y:S02]  /*1110*/  POPC R38, R9 ;  /* 0x0000000900267309 */ /* 0x0000640000000000 */
[----:B0-----:R-:W0:Y:S01]  /*1120*/  LDC.64 R8, c[0x0][0x390] ;  /* 0x0000e400ff087b82 */ /* 0x001e220000000a00 */
[----:B-1----:R-:W1:Y:S01]  /*1130*/  SHFL.DOWN PT, R16, R15, 0x1, R38 ;  /* 0x082000000f107989 */ /* 0x002e6200000e0026 */
[-C--:B------:R-:W-:Y:S02]  /*1140*/  ISETP.GE.AND P0, PT, R44, R38.reuse, PT ;  /* 0x000000262c00720c */ /* 0x080fe40003f06270 */
[-C--:B------:R-:W-:Y:S02]  /*1150*/  ISETP.GT.AND P2, PT, R34, R38.reuse, PT ;  /* 0x000000262200720c */ /* 0x080fe40003f44270 */
[----:B-1----:R-:W-:Y:S02]  /*1160*/  SEL R16, R16, RZ, !P0 ;  /* 0x000000ff10107207 */ /* 0x002fe40004000000 */
[----:B------:R-:W-:-:S03]  /*1170*/  ISETP.GT.AND P0, PT, R33, R38, PT ;  /* 0x000000262100720c */ /* 0x000fc60003f04270 */
[----:B------:R-:W-:-:S05]  /*1180*/  IMAD.IADD R17, R16, 0x1, R15 ;  /* 0x0000000110117824 */ /* 0x000fca00078e020f */
[----:B------:R-:W1:Y:S02]  /*1190*/  SHFL.DOWN PT, R16, R17, 0x2, R38 ;  /* 0x0840000011107989 */ /* 0x000e6400000e0026 */
[----:B-1----:R-:W-:Y:S02]  /*11a0*/  SEL R16, R16, RZ, !P0 ;  /* 0x000000ff10107207 */ /* 0x002fe40004000000 */
[----:B------:R-:W-:-:S03]  /*11b0*/  ISETP.GT.AND P0, PT, R32, R38, PT ;  /* 0x000000262000720c */ /* 0x000fc60003f04270 */
[----:B------:R-:W-:-:S05]  /*11c0*/  IMAD.IADD R35, R17, 0x1, R16 ;  /* 0x0000000111237824 */ /* 0x000fca00078e0210 */
[----:B------:R-:W1:Y:S02]  /*11d0*/  SHFL.DOWN PT, R16, R35, 0x4, R38 ;  /* 0x0880000023107989 */ /* 0x000e6400000e0026 */
[----:B-1----:R-:W-:Y:S02]  /*11e0*/  SEL R16, R16, RZ, !P0 ;  /* 0x000000ff10107207 */ /* 0x002fe40004000000 */
[----:B------:R-:W-:-:S03]  /*11f0*/  ISETP.GT.AND P0, PT, R19, R38, PT ;  /* 0x000000261300720c */ /* 0x000fc60003f04270 */
[----:B------:R-:W-:Y:S01]  /*1200*/  IMAD.IADD R37, R35, 0x1, R16 ;  /* 0x0000000123257824 */ /* 0x000fe200078e0210 */
[----:B0-----:R-:W-:-:S04]  /*1210*/  IADD3 R35, P3, PT, R8, 0x100, RZ ;  /* 0x0000010008237810 */ /* 0x001fc80007f7e0ff */
[----:B------:R-:W0:Y:S02]  /*1220*/  SHFL.DOWN PT, R16, R37, 0x8, R38 ;  /* 0x0900000025107989 */ /* 0x000e2400000e0026 */
[----:B0-----:R-:W-:Y:S02]  /*1230*/  SEL R16, R16, RZ, !P0 ;  /* 0x000000ff10107207 */ /* 0x001fe40004000000 */
[----:B------:R-:W-:-:S03]  /*1240*/  ISETP.NE.AND P0, PT, R14, 0x65, PT ;  /* 0x000000650e00780c */ /* 0x000fc60003f05270 */
[----:B------:R-:W-:Y:S02]  /*1250*/  IMAD.IADD R17, R37, 0x1, R16 ;  /* 0x0000000125117824 */ /* 0x000fe400078e0210 */
[----:B------:R-:W-:-:S03]  /*1260*/  IMAD.X R37, RZ, RZ, R9, P3 ;  /* 0x000000ffff257224 */ /* 0x000fc600018e0609 */
[----:B------:R-:W0:Y:S05]  /*1270*/  SHFL.DOWN PT, R16, R17, 0x10, R38 ;  /* 0x0a00000011107989 */ /* 0x000e2a00000e0026 */
[----:B------:R-:W-:Y:S02]  /*1280*/  VOTE.ALL P0, P0 ;  /* 0x0000000000ff7806 */ /* 0x000fe40000000000 */
[----:B0-----:R-:W-:-:S05]  /*1290*/  SEL R16, R16, RZ, !P2 ;  /* 0x000000ff10107207 */ /* 0x001fca0005000000 */
[----:B------:R-:W-:-:S07]  /*12a0*/  IMAD.IADD R36, R17, 0x1, R16 ;  /* 0x0000000111247824 */ /* 0x000fce00078e0210 */
.L_x_46:
[----:B------:R-:W-:Y:S05]  /*12b0*/  @!P0 BRA `(.L_x_10) ;  /* 0x0000000000d48947 */ /* 0x000fea0003800000 */
[----:B------:R-:W-:-:S07]  /*12c0*/  IMAD.MOV.U32 R38, RZ, RZ, 0x1de ;  /* 0x000001deff267424 */ /* 0x000fce00078e00ff */
.L_x_16:
[----:B------:R-:W-:Y:S02]  /*12d0*/  IMAD.MOV.U32 R8, RZ, RZ, R35 ;  /* 0x000000ffff087224 */ /* 0x000fe400078e0023 */
[----:B------:R-:W-:Y:S02]  /*12e0*/  IMAD.MOV.U32 R9, RZ, RZ, R37 ;  /* 0x000000ffff097224 */ /* 0x000fe400078e0025 */
[----:B------:R-:W-:-:S05]  /*12f0*/  IMAD.WIDE R16, R18, 0x8, R8 ;  /* 0x0000000812107825 */ /* 0x000fca00078e0208 */
[----:B------:R-:W2:Y:S01]  /*1300*/  LD.E.64.STRONG.GPU R14, desc[UR12][R16.64+-0x100] ;  /* 0xffff000c100e7980 */ /* 0x000ea2000c10fb00 */
[----:B------:R-:W-:Y:S05]  /*1310*/  YIELD ;  /* 0x0000000000007946 */ /* 0x000fea0003800000 */
[----:B------:R-:W-:Y:S01]  /*1320*/  UMOV UR5, 0xffffffff ;  /* 0xffffffff00057882 */ /* 0x000fe20000000000 */
[----:B------:R-:W-:Y:S02]  /*1330*/  SHF.R.U32.HI R38, RZ, 0x1, R38 ;  /* 0x00000001ff267819 */ /* 0x000fe40000011626 */
[----:B--2---:R-:W-:Y:S01]  /*1340*/  ISETP.NE.AND P0, PT, R14, 0x63, PT ;  /* 0x000000630e00780c */ /* 0x004fe20003f05270 */
[----:B------:R-:W-:-:S12]  /*1350*/  BRA.DIV UR5, `(.L_x_11) ;  /* 0x0000003205347947 */ /* 0x000fd8000b800000 */
[----:B------:R-:W-:-:S13]  /*1360*/  VOTE.ANY P0, !P0 ;  /* 0x0000000000ff7806 */ /* 0x000fda0004000100 */
.L_x_49:
[----:B------:R-:W-:Y:S05]  /*1370*/  @!P0 BRA `(.L_x_12) ;  /* 0x0000000000248947 */ /* 0x000fea0003800000 */
[----:B------:R-:W-:-:S07]  /*1380*/  IMAD.MOV.U32 R9, RZ, RZ, R38 ;  /* 0x000000ffff097224 */ /* 0x000fce00078e0026 */
.L_x_14:
[----:B------:R-:W-:Y:S05]  /*1390*/  NANOSLEEP R9 ;  /* 0x000000090000735d */ /* 0x000fea0003800000 */
[----:B------:R-:W2:Y:S01]  /*13a0*/  LD.E.64.STRONG.GPU R14, desc[UR12][R16.64+-0x100] ;  /* 0xffff000c100e7980 */ /* 0x000ea2000c10fb00 */
[----:B------:R-:W-:Y:S01]  /*13b0*/  UMOV UR5, 0xffffffff ;  /* 0xffffffff00057882 */ /* 0x000fe20000000000 */
[----:B------:R-:W-:Y:S02]  /*13c0*/  SHF.R.U32.HI R9, RZ, 0x1, R9 ;  /* 0x00000001ff097819 */ /* 0x000fe40000011609 */
[----:B--2---:R-:W-:Y:S01]  /*13d0*/  ISETP.NE.AND P0, PT, R14, 0x63, PT ;  /* 0x000000630e00780c */ /* 0x004fe20003f05270 */
[----:B------:R-:W-:-:S12]  /*13e0*/  BRA.DIV UR5, `(.L_x_13) ;  /* 0x0000003205307947 */ /* 0x000fd8000b800000 */
[----:B------:R-:W-:-:S13]  /*13f0*/  VOTE.ANY P0, !P0 ;  /* 0x0000000000ff7806 */ /* 0x000fda0004000100 */
.L_x_52:
[----:B------:R-:W-:Y:S05]  /*1400*/  @P0 BRA `(.L_x_14) ;  /* 0xfffffffc00e00947 */ /* 0x000fea000383ffff */
.L_x_12:
[----:B------:R-:W-:Y:S01]  /*1410*/  UMOV UR5, 0xffffffff ;  /* 0xffffffff00057882 */ /* 0x000fe20000000000 */
[----:B------:R-:W-:Y:S02]  /*1420*/  ISETP.NE.AND P0, PT, R14, 0x65, PT ;  /* 0x000000650e00780c */ /* 0x000fe40003f05270 */
[----:B------:R-:W-:Y:S11]  /*1430*/  BRA.DIV UR5, `(.L_x_15) ;  /* 0x00000032053c7947 */ /* 0x000ff6000b800000 */
[----:B------:R-:W-:Y:S01]  /*1440*/  VOTE.ANY R8, PT, !P0 ;  /* 0x0000000000087806 */ /* 0x000fe200040e0100 */
[----:B------:R-:W-:-:S03]  /*1450*/  VIADD R18, R18, 0xffffffe0 ;  /* 0xffffffe012127836 */ /* 0x000fc60000000000 */
[----:B------:R-:W-:-:S05]  /*1460*/  LOP3.LUT R8, R8, 0x80000000, R45, 0xec, !PT ;  /* 0x8000000008087812 */ /* 0x000fca00078eec2d */
[----:B------:R-:W-:-:S05]  /*1470*/  VIADD R9, R8, 0xffffffff ;  /* 0xffffffff08097836 */ /* 0x000fca0000000000 */
[----:B------:R-:W-:-:S06]  /*1480*/  LOP3.LUT R9, R8, R9, RZ, 0xc, !PT ;  /* 0x0000000908097212 */ /* 0x000fcc00078e0cff */
[----:B------:R-:W0:Y:S02]  /*1490*/  POPC R9, R9 ;  /* 0x0000000900097309 */ /* 0x000e240000000000 */
[----:B0-----:R-:W0:Y:S01]  /*14a0*/  SHFL.DOWN PT, R16, R15, 0x1, R9 ;  /* 0x082000000f107989 */ /* 0x001e2200000e0009 */
[-C--:B------:R-:W-:Y:S02]  /*14b0*/  ISETP.GE.AND P0, PT, R44, R9.reuse, PT ;  /* 0x000000092c00720c */ /* 0x080fe40003f06270 */
[-C--:B------:R-:W-:Y:S02]  /*14c0*/  ISETP.GT.AND P2, PT, R34, R9.reuse, PT ;  /* 0x000000092200720c */ /* 0x080fe40003f44270 */
[----:B0-----:R-:W-:Y:S02]  /*14d0*/  SEL R16, R16, RZ, !P0 ;  /* 0x000000ff10107207 */ /* 0x001fe40004000000 */
[----:B------:R-:W-:-:S03]  /*14e0*/  ISETP.GT.AND P0, PT, R33, R9, PT ;  /* 0x000000092100720c */ /* 0x000fc60003f04270 */
[----:B------:R-:W-:-:S05]  /*14f0*/  IMAD.IADD R15, R16, 0x1, R15 ;  /* 0x00000001100f7824 */ /* 0x000fca00078e020f */
[----:B------:R-:W0:Y:S02]  /*1500*/  SHFL.DOWN PT, R16, R15, 0x2, R9 ;  /* 0x084000000f107989 */ /* 0x000e2400000e0009 */
        /* <DEDUP_REMOVED lines=9> */
[----:B------:R-:W-:-:S03]  /*15a0*/  ISETP.NE.AND P0, PT, R14, 0x65, PT ;  /* 0x000000650e00780c */ /* 0x000fc60003f05270 */
[----:B------:R-:W-:-:S05]  /*15b0*/  IMAD.IADD R15, R15, 0x1, R16 ;  /* 0x000000010f0f7824 */ /* 0x000fca00078e0210 */
[----:B------:R-:W0:Y:S05]  /*15c0*/  SHFL.DOWN PT, R16, R15, 0x10, R9 ;  /* 0x0a0000000f107989 */ /* 0x000e2a00000e0009 */
[----:B------:R-:W-:Y:S02]  /*15d0*/  VOTE.ALL P0, P0 ;  /* 0x0000000000ff7806 */ /* 0x000fe40000000000 */
[----:B0-----:R-:W-:-:S04]  /*15e0*/  SEL R16, R16, RZ, !P2 ;  /* 0x000000ff10107207 */ /* 0x001fc80005000000 */
[----:B------:R-:W-:-:S07]  /*15f0*/  IADD3 R36, PT, PT, R15, R16, R36 ;  /* 0x000000100f247210 */ /* 0x000fce0007ffe024 */
.L_x_61:
[----:B------:R-:W-:Y:S05]  /*1600*/  @P0 BRA `(.L_x_16) ;  /* 0xfffffffc00300947 */ /* 0x000fea000383ffff */
.L_x_10:
[----:B------:R-:W-:Y:S01]  /*1610*/  ISETP.NE.AND P0, PT, R44, RZ, PT ;  /* 0x000000ff2c00720c */ /* 0x000fe20003f05270 */
[----:B------:R-:W0:Y:S01]  /*1620*/  @!P1 S2R R9, SR_CgaCtaId ;  /* 0x0000000000099919 */ /* 0x000e220000008800 */
[----:B------:R-:W-:Y:S01]  /*1630*/  @!P1 MOV R8, 0x400 ;  /* 0x0000040000089802 */ /* 0x000fe20000000f00 */
[----:B------:R-:W-:Y:S02]  /*1640*/  @!P1 IMAD.IADD R11, R11, 0x1, R36 ;  /* 0x000000010b0b9824 */ /* 0x000fe400078e0224 */
[----:B------:R-:W-:-:S05]  /*1650*/  @!P1 IMAD.MOV.U32 R10, RZ, RZ, 0x65 ;  /* 0x00000065ff0a9424 */ /* 0x000fca00078e00ff */
[----:B------:R1:W-:Y:S03]  /*1660*/  @!P1 ST.E.64.STRONG.GPU desc[UR12][R12.64+0x100], R10 ;  /* 0x0001000a0c009985 */ /* 0x0003e6000c10fb0c */
[----:B------:R-:W-:Y:S01]  /*1670*/  @!P0 MOV R14, 0x400 ;  /* 0x00000400000e8802 */ /* 0x000fe20000000f00 */
[----:B------:R-:W2:Y:S01]  /*1680*/  @!P0 S2R R15, SR_CgaCtaId ;  /* 0x00000000000f8919 */ /* 0x000ea20000008800 */
[----:B0-----:R-:W-:Y:S01]  /*1690*/  @!P1 LEA R9, R9, R8, 0x18 ;  /* 0x0000000809099211 */ /* 0x001fe200078ec0ff */
[----:B------:R-:W-:Y:S02]  /*16a0*/  IMAD.MOV.U32 R8, RZ, RZ, R43 ;  /* 0x000000ffff087224 */ /* 0x000fe400078e002b */
[----:B------:R-:W-:Y:S02]  /*16b0*/  @!P0 IMAD.MOV.U32 R8, RZ, RZ, R36 ;  /* 0x000000ffff088224 */ /* 0x000fe400078e0024 */
[----:B------:R1:W-:Y:S04]  /*16c0*/  @!P1 STS [R9+0x8], R11 ;  /* 0x0000080b09009388 */ /* 0x0003e80000000800 */
[----:B------:R1:W-:Y:S01]  /*16d0*/  @!P1 STS [R9+0x4], R36 ;  /* 0x0000042409009388 */ /* 0x0003e20000000800 */
[----:B--2---:R-:W-:-:S05]  /*16e0*/  @!P0 LEA R15, R15, R14, 0x18 ;  /* 0x0000000e0f0f8211 */ /* 0x004fca00078ec0ff */
[----:B------:R1:W-:Y:S02]  /*16f0*/  @!P0 STS [R15+0x54], R36 ;  /* 0x000054240f008388 */ /* 0x0003e40000000800 */
.L_x_4:
[----:B------:R-:W-:Y:S05]  /*1700*/  WARPSYNC.ALL ;  /* 0x0000000000007948 */ /* 0x000fea0003800000 */
[----:B------:R-:W0:Y:S08]  /*1710*/  S2UR UR7, SR_CgaCtaId ;  /* 0x00000000000779c3 */ /* 0x000e300000008800 */
[----:B------:R-:W-:Y:S06]  /*1720*/  BAR.SYNC.DEFER_BLOCKING 0x0 ;  /* 0x0000000000007b1d */ /* 0x000fec0000010000 */
[----:B------:R-:W-:Y:S01]  /*1730*/  UMOV UR5, 0x400 ;  /* 0x0000040000057882 */ /* 0x000fe20000000000 */
[----:B-1----:R-:W1:Y:S01]  /*1740*/  S2R R10, SR_TID.X ;  /* 0x00000000000a7919 */ /* 0x002e620000002100 */
[----:B0-----:R-:W-:-:S09]  /*1750*/  ULEA UR5, UR7, UR5, 0x18 ;  /* 0x0000000507057291 */ /* 0x001fd2000f8ec0ff */
[----:B------:R-:W0:Y:S01]  /*1760*/  LDS R9, [UR5+0x54] ;  /* 0x00005405ff097984 */ /* 0x000e220008000800 */
[----:B-1----:R-:W-:-:S04]  /*1770*/  ISETP.NE.AND P0, PT, R10, RZ, PT ;  /* 0x000000ff0a00720c */ /* 0x002fc80003f05270 */
[----:B0-----:R-:W-:-:S05]  /*1780*/  SEL R9, R9, RZ, P0 ;  /* 0x000000ff09097207 */ /* 0x001fca0000000000 */
[----:B------:R-:W-:-:S07]  /*1790*/  IMAD.IADD R33, R9, 0x1, R8 ;  /* 0x0000000109217824 */ /* 0x000fce00078e0208 */
.L_x_3:
[----:B------:R-:W-:Y:S05]  /*17a0*/  BSYNC.RECONVERGENT B0 ;  /* 0x0000000000007941 */ /* 0x000fea0003800200 */
.L_x_1:
[----:B------:R-:W-:Y:S01]  /*17b0*/  IMAD.IADD R26, R26, 0x1, R33 ;  /* 0x000000011a1a7824 */ /* 0x000fe200078e0221 */
[----:B------:R-:W-:Y:S03]  /*17c0*/  BAR.SYNC.DEFER_BLOCKING 0x0 ;  /* 0x0000000000007b1d */ /* 0x000fe60000010000 */
[----:B------:R-:W-:-:S03]  /*17d0*/  IMAD.IADD R25, R25, 0x1, R26 ;  /* 0x0000000119197824 */ /* 0x000fc600078e021a */
[----:B------:R-:W1:Y:S01]  /*17e0*/  LDCU.64 UR8, c[0x0][0x388] ;  /* 0x00007100ff0877ac */ /* 0x000e620008000a00 */
[----:B------:R-:W-:-:S04]  /*17f0*/  IMAD.IADD R24, R24, 0x1, R25 ;  /* 0x0000000118187824 */ /* 0x000fc800078e0219 */
[----:B------:R-:W-:-:S04]  /*1800*/  IMAD.IADD R40, R40, 0x1, R24 ;  /* 0x0000000128287824 */ /* 0x000fc800078e0218 */
[----:B0-----:R-:W-:-:S04]  /*1810*/  IMAD.IADD R8, R39, 0x1, R40 ;  /* 0x0000000127087824 */ /* 0x001fc800078e0228 */
[----:B------:R-:W-:-:S04]  /*1820*/  IMAD.IADD R31, R31, 0x1, R8 ;  /* 0x000000011f1f7824 */ /* 0x000fc800078e0208 */
[----:B------:R-:W-:Y:S01]  /*1830*/  IMAD.IADD R30, R30, 0x1, R31 ;  /* 0x000000011e1e7824 */ /* 0x000fe200078e021f */
[----:B------:R-:W-:Y:S01]  /*1840*/  STS [R27], R26 ;  /* 0x0000001a1b007388 */ /* 0x000fe20000000800 */
[----:B-1----:R-:W-:Y:S02]  /*1850*/  IADD3 R42, P0, PT, R42, UR8, RZ ;  /* 0x000000082a2a7c10 */ /* 0x002fe4000ff1e0ff */
[----:B------:R-:W-:Y:S01]  /*1860*/  IMAD.IADD R10, R29, 0x1, R30 ;  /* 0x000000011d0a7824 */ /* 0x000fe200078e021e */
[----:B------:R-:W-:Y:S01]  /*1870*/  STS [R27+0x4], R25 ;  /* 0x000004191b007388 */ /* 0x000fe20000000800 */
[----:B------:R-:W-:Y:S02]  /*1880*/  IADD3.X R43, PT, PT, R41, UR9, RZ, P0, !PT ;  /* 0x00000009292b7c10 */ /* 0x000fe400087fe4ff */
[----:B------:R-:W-:Y:S01]  /*1890*/  IMAD.IADD R23, R23, 0x1, R10 ;  /* 0x0000000117177824 */ /* 0x000fe200078e020a */
[----:B------:R-:W-:Y:S03]  /*18a0*/  STS [R27+0x8], R24 ;  /* 0x000008181b007388 */ /* 0x000fe60000000800 */
        /* <DEDUP_REMOVED lines=19> */
[----:B------:R-:W-:Y:S04]  /*19e0*/  STS [R27+0x30], R7 ;  /* 0x000030071b007388 */ /* 0x000fe80000000800 */
[----:B------:R-:W-:Y:S04]  /*19f0*/  STS [R27+0x34], R6 ;  /* 0x000034061b007388 */ /* 0x000fe80000000800 */
[----:B------:R-:W-:Y:S04]  /*1a00*/  STS [R27+0x38], R5 ;  /* 0x000038051b007388 */ /* 0x000fe80000000800 */
[----:B------:R-:W-:Y:S04]  /*1a10*/  STS [R27+0x3c], R4 ;  /* 0x00003c041b007388 */ /* 0x000fe80000000800 */
[----:B------:R-:W-:Y:S04]  /*1a20*/  STS [R27+0x40], R3 ;  /* 0x000040031b007388 */ /* 0x000fe80000000800 */
[----:B------:R-:W-:Y:S04]  /*1a30*/  STS [R27+0x44], R2 ;  /* 0x000044021b007388 */ /* 0x000fe80000000800 */
[----:B------:R-:W-:Y:S01]  /*1a40*/  STS [R27+0x48], R0 ;  /* 0x000048001b007388 */ /* 0x000fe20000000800 */
[----:B------:R-:W-:-:S03]  /*1a50*/  NOP ;  /* 0x0000000000007918 */ /* 0x000fc60000000000 */
[----:B------:R-:W0:Y:S04]  /*1a60*/  LDS R9, [R28] ;  /* 0x000000001c097984 */ /* 0x000e280000000800 */
[----:B------:R-:W1:Y:S04]  /*1a70*/  LDS R7, [R28+0x80] ;  /* 0x000080001c077984 */ /* 0x000e680000000800 */
[----:B------:R-:W2:Y:S04]  /*1a80*/  LDS R11, [R28+0x100] ;  /* 0x000100001c0b7984 */ /* 0x000ea80000000800 */
[----:B------:R-:W3:Y:S04]  /*1a90*/  LDS R13, [R28+0x180] ;  /* 0x000180001c0d7984 */ /* 0x000ee80000000800 */
[----:B------:R-:W4:Y:S04]  /*1aa0*/  LDS R5, [R28+0x200] ;  /* 0x000200001c057984 */ /* 0x000f280000000800 */
[----:B------:R-:W5:Y:S04]  /*1ab0*/  LDS R15, [R28+0x280] ;  /* 0x000280001c0f7984 */ /* 0x000f680000000800 */
        /* <DEDUP_REMOVED lines=13> */
[----:B0-----:R-:W-:Y:S04]  /*1b90*/  STG.E desc[UR12][R42.64], R9 ;  /* 0x000000092a007986 */ /* 0x001fe8000c10190c */
[----:B-1----:R-:W-:Y:S04]  /*1ba0*/  STG.E desc[UR12][R42.64+0x80], R7 ;  /* 0x000080072a007986 */ /* 0x002fe8000c10190c */
[----:B--2---:R-:W-:Y:S04]  /*1bb0*/  STG.E desc[UR12][R42.64+0x100], R11 ;  /* 0x0001000b2a007986 */ /* 0x004fe8000c10190c */
[----:B---3--:R-:W-:Y:S04]  /*1bc0*/  STG.E desc[UR12][R42.64+0x180], R13 ;  /* 0x0001800d2a007986 */ /* 0x008fe8000c10190c */
[----:B----4-:R-:W-:Y:S04]  /*1bd0*/  STG.E desc[UR12][R42.64+0x200], R5 ;  /* 0x000200052a007986 */ /* 0x010fe8000c10190c */
[----:B-----5:R-:W-:Y:S04]  /*1be0*/  STG.E desc[UR12][R42.64+0x280], R15 ;  /* 0x0002800f2a007986 */ /* 0x020fe8000c10190c */
[----:B------:R-:W-:Y:S04]  /*1bf0*/  STG.E desc[UR12][R42.64+0x300], R3 ;  /* 0x000300032a007986 */ /* 0x000fe8000c10190c */
        /* <DEDUP_REMOVED lines=11> */
[----:B------:R-:W-:Y:S01]  /*1cb0*/  STG.E desc[UR12][R42.64+0x900], R39 ;  /* 0x000900272a007986 */ /* 0x000fe2000c10190c */
[----:B------:R-:W-:Y:S05]  /*1cc0*/  EXIT ;  /* 0x000000000000794d */ /* 0x000fea0003800000 */
.L_x_0:
[----:B------:R-:W-:-:S04]  /*1cd0*/  ISETP.NE.U32.AND P0, PT, RZ, UR7, PT ;  /* 0x00000007ff007c0c */ /* 0x000fc8000bf05070 */
[----:B------:R-:W-:-:S13]  /*1ce0*/  ISETP.NE.AND.EX P0, PT, RZ, UR4, PT, P0 ;  /* 0x00000004ff007c0c */ /* 0x000fda000bf05300 */
[----:B------:R-:W-:Y:S05]  /*1cf0*/  @!P0 EXIT ;  /* 0x000000000000894d */ /* 0x000fea0003800000 */
[----:B------:R-:W0:Y:S02]  /*1d00*/  LDCU.64 UR4, c[0x0][0x380] ;  /* 0x00007000ff0477ac */ /* 0x000e240008000a00 */
[----:B0-----:R-:W-:-:S06]  /*1d10*/  UIMAD.WIDE UR4, UR6, 0x7b80, UR4 ;  /* 0x00007b80060478a5 */ /* 0x001fcc000f8e0204 */
[----:B------:R-:W-:Y:S02]  /*1d20*/  IMAD.U32 R2, RZ, RZ, UR4 ;  /* 0x00000004ff027e24 */ /* 0x000fe4000f8e00ff */
[----:B------:R-:W-:-:S05]  /*1d30*/  IMAD.U32 R3, RZ, RZ, UR5 ;  /* 0x00000005ff037e24 */ /* 0x000fca000f8e00ff */
[----:B------:R0:W2:Y:S01]  /*1d40*/  LDG.E R0, desc[UR12][R2.64] ;  /* 0x0000000c02007981 */ /* 0x0000a2000c1e1900 */
[----:B------:R-:W1:Y:S02]  /*1d50*/  S2R R43, SR_TID.X ;  /* 0x00000000002b7919 */ /* 0x000e640000002100 */
[C---:B-1----:R-:W-:Y:S02]  /*1d60*/  LOP3.LUT R28, R43.reuse, 0x1f, RZ, 0xc0, !PT ;  /* 0x0000001f2b1c7812 */ /* 0x042fe400078ec0ff */
[----:B------:R-:W-:-:S05]  /*1d70*/  LOP3.LUT R5, R43, 0x3e0, RZ, 0xc0, !PT ;  /* 0x000003e02b057812 */ /* 0x000fca00078ec0ff */
[----:B------:R-:W-:-:S04]  /*1d80*/  IMAD R28, R5, 0x13, R28 ;  /* 0x00000013051c7824 */ /* 0x000fc800078e021c */
[C---:B------:R-:W-:Y:S01]  /*1d90*/  VIADD R4, R28.reuse, 0x20 ;  /* 0x000000201c047836 */ /* 0x040fe20000000000 */
[C---:B------:R-:W-:Y:S01]  /*1da0*/  ISETP.GE.U32.AND P1, PT, R28.reuse, UR7, PT ;  /* 0x000000071c007c0c */ /* 0x040fe2000bf26070 */
[C---:B------:R-:W-:Y:S01]  /*1db0*/  VIADD R5, R28.reuse, 0x40 ;  /* 0x000000401c057836 */ /* 0x040fe20000000000 */
[C---:B0-----:R-:W-:Y:S01]  /*1dc0*/  LEA R2, P0, R28.reuse, UR4, 0x2 ;  /* 0x000000041c027c11 */ /* 0x041fe2000f8010ff */
[----:B------:R-:W-:Y:S01]  /*1dd0*/  VIADD R3, R28, 0x80 ;  /* 0x000000801c037836 */ /* 0x000fe20000000000 */
[----:B------:R-:W-:Y:S01]  /*1de0*/  ISETP.GE.U32.AND P2, PT, R4, UR7, PT ;  /* 0x0000000704007c0c */ /* 0x000fe2000bf46070 */
[C---:B------:R-:W-:Y:S01]  /*1df0*/  VIADD R4, R28.reuse, 0xa0 ;  /* 0x000000a01c047836 */ /* 0x040fe20000000000 */
[----:B------:R-:W-:Y:S01]  /*1e00*/  ISETP.GE.U32.AND P3, PT, R5, UR7, PT ;  /* 0x0000000705007c0c */ /* 0x000fe2000bf66070 */
[C---:B------:R-:W-:Y:S01]  /*1e10*/  VIADD R5, R28.reuse, 0xc0 ;  /* 0x000000c01c057836 */ /* 0x040fe20000000000 */
[----:B------:R-:W-:Y:S01]  /*1e20*/  ISETP.GE.U32.AND P5, PT, R3, UR7, PT ;  /* 0x0000000703007c0c */ /* 0x000fe2000bfa6070 */
[----:B------:R-:W-:Y:S01]  /*1e30*/  VIADD R6, R28, 0x60 ;  /* 0x000000601c067836 */ /* 0x000fe20000000000 */
[----:B------:R-:W-:Y:S01]  /*1e40*/  ISETP.GE.U32.AND P6, PT, R4, UR7, PT ;  /* 0x0000000704007c0c */ /* 0x000fe2000bfc6070 */
[----:B------:R-:W-:Y:S01]  /*1e50*/  IMAD.X R3, RZ, RZ, UR5, P0 ;  /* 0x00000005ff037e24 */ /* 0x000fe200080e06ff */
[----:B------:R-:W-:Y:S01]  /*1e60*/  ISETP.GE.U32.AND P0, PT, R5, UR7, PT ;  /* 0x0000000705007c0c */ /* 0x000fe2000bf06070 */
[----:B------:R-:W-:Y:S01]  /*1e70*/  VIADD R5, R28, 0xe0 ;  /* 0x000000e01c057836 */ /* 0x000fe20000000000 */
[----:B------:R-:W-:Y:S01]  /*1e80*/  ISETP.GE.U32.AND P4, PT, R6, UR7, PT ;  /* 0x0000000706007c0c */ /* 0x000fe2000bf86070 */
[----:B------:R-:W-:-:S02]  /*1e90*/  VIADD R41, R28, 0x100 ;  /* 0x000001001c297836 */ /* 0x000fc40000000000 */
[C---:B------:R-:W-:Y:S02]  /*1ea0*/  VIADD R7, R28.reuse, 0x120 ;  /* 0x000001201c077836 */ /* 0x040fe40000000000 */
[C---:B------:R-:W-:Y:S02]  /*1eb0*/  VIADD R40, R28.reuse, 0x240 ;  /* 0x000002401c287836 */ /* 0x040fe40000000000 */
[----:B--2---:R-:W-:Y:S02]  /*1ec0*/  IMAD.MOV.U32 R4, RZ, RZ, R0 ;  /* 0x000000ffff047224 */ /* 0x004fe400078e0000 */
[----:B------:R-:W2:Y:S01]  /*1ed0*/  @!P1 LDG.E R0, desc[UR12][R2.64] ;  /* 0x0000000c02009981 */ /* 0x000ea2000c1e1900 */
[----:B------:R-:W-:Y:S01]  /*1ee0*/  ISETP.GE.U32.AND P1, PT, R5, UR7, PT ;  /* 0x0000000705007c0c */ /* 0x000fe2000bf26070 */
[----:B------:R-:W-:Y:S02]  /*1ef0*/  IMAD.MOV.U32 R8, RZ, RZ, R4 ;  /* 0x000000ffff087224 */ /* 0x000fe400078e0004 */
[----:B------:R-:W-:-:S02]  /*1f00*/  VIADD R5, R28, 0x140 ;  /* 0x000001401c057836 */ /* 0x000fc40000000000 */
[--C-:B------:R-:W-:Y:S02]  /*1f10*/  IMAD.MOV.U32 R10, RZ, RZ, R4.reuse ;  /* 0x000000ffff0a7224 */ /* 0x100fe400078e0004 */
[----:B------:R-:W3:Y:S01]  /*1f20*/  @!P3 LDG.E R8, desc[UR12][R2.64+0x100] ;  /* 0x0001000c0208b981 */ /* 0x000ee2000c1e1900 */
[----:B------:R-:W-:Y:S01]  /*1f30*/  ISETP.GE.U32.AND P3, PT, R5, UR7, PT ;  /* 0x0000000705007c0c */ /* 0x000fe2000bf66070 */
[C---:B------:R-:W-:Y:S02]  /*1f40*/  VIADD R5, R28.reuse, 0x160 ;  /* 0x000001601c057836 */ /* 0x040fe40000000000 */
[--C-:B------:R-:W-:Y:S01]  /*1f50*/  IMAD.MOV.U32 R12, RZ, RZ, R4.reuse ;  /* 0x000000ffff0c7224 */ /* 0x100fe200078e0004 */
[----:B------:R-:W4:Y:S01]  /*1f60*/  @!P4 LDG.E R10, desc[UR12][R2.64+0x180] ;  /* 0x0001800c020ac981 */ /* 0x000f22000c1e1900 */
[----:B------:R-:W-:Y:S01]  /*1f70*/  IMAD.MOV.U32 R14, RZ, RZ, R4 ;  /* 0x000000ffff0e7224 */ /* 0x000fe200078e0004 */
[----:B------:R-:W-:Y:S01]  /*1f80*/  ISETP.GE.U32.AND P4, PT, R5, UR7, PT ;  /* 0x0000000705007c0c */ /* 0x000fe2000bf86070 */
[----:B------:R-:W-:-:S02]  /*1f90*/  VIADD R5, R28, 0x180 ;  /* 0x000001801c057836 */ /* 0x000fc40000000000 */
[--C-:B------:R-:W-:Y:S01]  /*1fa0*/  IMAD.MOV.U32 R6, RZ, RZ, R4.reuse ;  /* 0x000000ffff067224 */ /* 0x100fe200078e0004 */
[----:B------:R-:W5:Y:S01]  /*1fb0*/  @!P5 LDG.E R12, desc[UR12][R2.64+0x200] ;  /* 0x0002000c020cd981 */ /* 0x000f62000c1e1900 */
[----:B------:R-:W-:Y:S01]  /*1fc0*/  ISETP.GE.U32.AND P5, PT, R41, UR7, PT ;  /* 0x0000000729007c0c */ /* 0x000fe2000bfa6070 */
[--C-:B------:R-:W-:Y:S02]  /*1fd0*/  IMAD.MOV.U32 R16, RZ, RZ, R4.reuse ;  /* 0x000000ffff107224 */ /* 0x100fe400078e0004 */
[----:B------:R-:W5:Y:S01]  /*1fe0*/  @!P6 LDG.E R14, desc[UR12][R2.64+0x280] ;  /* 0x0002800c020ee981 */ /* 0x000f62000c1e1900 */
[----:B------:R-:W-:Y:S01]  /*1ff0*/  ISETP.GE.U32.AND P6, PT, R5, UR7, PT ;  /* 0x0000000705007c0c */ /* 0x000fe2000bfc6070 */
[----:B------:R-:W-:Y:S02]  /*2000*/  VIADD R5, R28, 0x1a0 ;  /* 0x000001a01c057836 */ /* 0x000fe40000000000 */
[----:B------:R-:W5:Y:S01]  /*2010*/  @!P2 LDG.E R6, desc[UR12][R2.64+0x80] ;  /* 0x0000800c0206a981 */ /* 0x000f62000c1e1900 */
[----:B------:R-:W-:Y:S01]  /*2020*/  ISETP.GE.U32.AND P2, PT, R7, UR7, PT ;  /* 0x0000000707007c0c */ /* 0x000fe2000bf46070 */
[----:B------:R-:W-:-:S02]  /*2030*/  IMAD.MOV.U32 R18, RZ, RZ, R4 ;  /* 0x000000ffff127224 */ /* 0x000fc400078e0004 */
[--C-:B------:R-:W-:Y:S01]  /*2040*/  IMAD.MOV.U32 R20, RZ, RZ, R4.reuse ;  /* 0x000000ffff147224 */ /* 0x100fe200078e0004 */
[----:B------:R-:W5:Y:S01]  /*2050*/  @!P0 LDG.E R16, desc[UR12][R2.64+0x300] ;  /* 0x0003000c02108981 */ /* 0x000f62000c1e1900 */
[----:B------:R-:W-:Y:S01]  /*2060*/  ISETP.GE.U32.AND P0, PT, R5, UR7, PT ;  /* 0x0000000705007c0c */ /* 0x000fe2000bf06070 */
[C---:B------:R-:W-:Y:S02]  /*2070*/  VIADD R7, R28.reuse, 0x1c0 ;  /* 0x000001c01c077836 */ /* 0x040fe40000000000 */
[C---:B------:R-:W-:Y:S01]  /*2080*/  VIADD R5, R28.reuse, 0x1e0 ;  /* 0x000001e01c057836 */ /* 0x040fe20000000000 */
[----:B------:R-:W5:Y:S01]  /*2090*/  @!P1 LDG.E R18, desc[UR12][R2.64+0x380] ;  /* 0x0003800c02129981 */ /* 0x000f62000c1e1900 */
[--C-:B------:R-:W-:Y:S01]  /*20a0*/  IMAD.MOV.U32 R22, RZ, RZ, R4.reuse ;  /* 0x000000ffff167224 */ /* 0x100fe200078e0004 */
[----:B------:R-:W-:Y:S01]  /*20b0*/  ISETP.GE.U32.AND P1, PT, R7, UR7, PT ;  /* 0x0000000707007c0c */ /* 0x000fe2000bf26070 */
[--C-:B------:R-:W-:Y:S01]  /*20c0*/  IMAD.MOV.U32 R24, RZ, RZ, R4.reuse ;  /* 0x000000ffff187224 */ /* 0x100fe200078e0004 */
[----:B------:R-:W5:Y:S01]  /*20d0*/  @!P5 LDG.E R20, desc[UR12][R2.64+0x400] ;  /* 0x0004000c0214d981 */ /* 0x000f62000c1e1900 */
[----:B------:R-:W-:Y:S01]  /*20e0*/  IMAD.MOV.U32 R30, RZ, RZ, R4 ;  /* 0x000000ffff1e7224 */ /* 0x000fe200078e0004 */
[----:B------:R-:W-:Y:S01]  /*20f0*/  ISETP.GE.U32.AND P5, PT, R5, UR7, PT ;  /* 0x0000000705007c0c */ /* 0x000fe2000bfa6070 */
[C---:B------:R-:W-:Y:S01]  /*2100*/  VIADD R5, R28.reuse, 0x200 ;  /* 0x000002001c057836 */ /* 0x040fe20000000000 */
[----:B------:R-:W5:Y:S01]  /*2110*/  @!P2 LDG.E R22, desc[UR12][R2.64+0x480] ;  /* 0x0004800c0216a981 */ /* 0x000f62000c1e1900 */
[----:B------:R-:W-:-:S03]  /*2120*/  VIADD R7, R28, 0x220 ;  /* 0x000002201c077836 */ /* 0x000fc60000000000 */
[----:B------:R-:W5:Y:S01]  /*2130*/  @!P3 LDG.E R24, desc[UR12][R2.64+0x500] ;  /* 0x0005000c0218b981 */ /* 0x000f62000c1e1900 */
[----:B------:R-:W-:Y:S02]  /*2140*/  ISETP.GE.U32.AND P2, PT, R5, UR7, PT ;  /* 0x0000000705007c0c */ /* 0x000fe4000bf46070 */
[----:B------:R-:W-:Y:S01]  /*2150*/  ISETP.GE.U32.AND P3, PT, R7, UR7, PT ;  /* 0x0000000707007c0c */ /* 0x000fe2000bf66070 */
[----:B------:R-:W5:Y:S01]  /*2160*/  @!P4 LDG.E R30, desc[UR12][R2.64+0x580] ;  /* 0x0005800c021ec981 */ /* 0x000f62000c1e1900 */
[----:B------:R-:W-:Y:S01]  /*2170*/  ISETP.GE.U32.AND P4, PT, R40, UR7, PT ;  /* 0x0000000728007c0c */ /* 0x000fe2000bf86070 */
[--C-:B------:R-:W-:Y:S02]  /*2180*/  IMAD.MOV.U32 R32, RZ, RZ, R4.reuse ;  /* 0x000000ffff207224 */ /* 0x100fe400078e0004 */
[--C-:B------:R-:W-:Y:S02]  /*2190*/  IMAD.MOV.U32 R34, RZ, RZ, R4.reuse ;  /* 0x000000ffff227224 */ /* 0x100fe400078e0004 */
[----:B------:R-:W-:-:S02]  /*21a0*/  IMAD.MOV.U32 R38, RZ, RZ, R4 ;  /* 0x000000ffff267224 */ /* 0x000fc400078e0004 */
[--C-:B------:R-:W-:Y:S01]  /*21b0*/  IMAD.MOV.U32 R42, RZ, RZ, R4.reuse ;  /* 0x000000ffff2a7224 */ /* 0x100fe200078e0004 */
[----:B------:R-:W5:Y:S01]  /*21c0*/  @!P6 LDG.E R32, desc[UR12][R2.64+0x600] ;  /* 0x0006000c0220e981 */ /* 0x000f62000c1e1900 */
[--C-:B------:R-:W-:Y:S02]  /*21d0*/  IMAD.MOV.U32 R44, RZ, RZ, R4.reuse ;  /* 0x000000ffff2c7224 */ /* 0x100fe400078e0004 */
[----:B------:R-:W-:Y:S01]  /*21e0*/  IMAD.MOV.U32 R5, RZ, RZ, R4 ;  /* 0x000000ffff057224 */ /* 0x000fe200078e0004 */
[----:B------:R-:W5:Y:S04]  /*21f0*/  @!P0 LDG.E R34, desc[UR12][R2.64+0x680] ;  /* 0x0006800c02228981 */ /* 0x000f68000c1e1900 */
[----:B------:R-:W5:Y:S04]  /*2200*/  @!P1 LDG.E R38, desc[UR12][R2.64+0x700] ;  /* 0x0007000c02269981 */ /* 0x000f68000c1e1900 */
[----:B------:R-:W5:Y:S04]  /*2210*/  @!P5 LDG.E R42, desc[UR12][R2.64+0x780] ;  /* 0x0007800c022ad981 */ /* 0x000f68000c1e1900 */
[----:B------:R-:W5:Y:S04]  /*2220*/  @!P2 LDG.E R44, desc[UR12][R2.64+0x800] ;  /* 0x0008000c022ca981 */ /* 0x000f68000c1e1900 */
[----:B------:R-:W5:Y:S04]  /*2230*/  @!P3 LDG.E R5, desc[UR12][R2.64+0x880] ;  /* 0x0008800c0205b981 */ /* 0x000f68000c1e1900 */
[----:B------:R-:W5:Y:S01]  /*2240*/  @!P4 LDG.E R4, desc[UR12][R2.64+0x900] ;  /* 0x0009000c0204c981 */ /* 0x000f62000c1e1900 */
[----:B------:R-:W0:Y:S01]  /*2250*/  S2R R35, SR_LANEID ;  /* 0x0000000000237919 */ /* 0x000e220000000000 */
[----:B------:R-:W1:Y:S01]  /*2260*/  S2UR UR5, SR_CgaCtaId ;  /* 0x00000000000579c3 */ /* 0x000e620000008800 */
[----:B------:R-:W-:Y:S01]  /*2270*/  SHF.R.U32.HI R36, RZ, 0x5, R43 ;  /* 0x00000005ff247819 */ /* 0x000fe2000001162b */
[----:B------:R-:W-:-:S02]  /*2280*/  UMOV UR4, 0x400 ;  /* 0x0000040000047882 */ /* 0x000fc40000000000 */
[----:B-1----:R-:W-:Y:S02]  /*2290*/  ULEA UR4, UR5, UR4, 0x18 ;  /* 0x0000000405047291 */ /* 0x002fe4000f8ec0ff */
[----:B0-----:R-:W-:-:S05]  /*22a0*/  IMAD R27, R36, 0x260, R35 ;  /* 0x00000260241b7824 */ /* 0x001fca00078e0223 */
[----:B------:R-:W-:-:S05]  /*22b0*/  LEA R27, R27, UR4, 0x2 ;  /* 0x000000041b1b7c11 */ /* 0x000fca000f8e10ff */
[----:B------:R-:W-:Y:S01]  /*22c0*/  IMAD R26, R35, 0x48, R27 ;  /* 0x00000048231a7824 */ /* 0x000fe200078e021b */
[----:B------:R-:W-:Y:S01]  /*22d0*/  UISETP.NE.AND UP0, UPT, UR6, URZ, UPT ;  /* 0x000000ff0600728c */ /* 0x000fe2000bf05270 */
        /* <DEDUP_REMOVED lines=41> */
[----:B0-----:R-:W-:Y:S02]  /*2570*/  IADD3 R8, PT, PT, R23, R24, R25 ;  /* 0x0000001817087210 */ /* 0x001fe40007ffe019 */
[----:B------:R-:W-:Y:S02]  /*2580*/  ISETP.NE.AND P1, PT, R35, 0x1f, PT ;  /* 0x0000001f2300780c */ /* 0x000fe40003f25270 */
[----:B------:R-:W-:Y:S02]  /*2590*/  IADD3 R8, PT, PT, R33, R34, R8 ;  /* 0x0000002221087210 */ /* 0x000fe40007ffe008 */
[----:B------:R-:W-:Y:S02]  /*25a0*/  ISETP.NE.AND P2, PT, R36, 0xc, PT ;  /* 0x0000000c2400780c */ /* 0x000fe40003f45270 */
[----:B------:R-:W-:Y:S02]  /*25b0*/  IADD3 R8, PT, PT, R31, R32, R8 ;  /* 0x000000201f087210 */ /* 0x000fe40007ffe008 */
[----:B------:R-:W-:-:S02]  /*25c0*/  ISETP.GE.U32.AND P3, PT, R43, 0x20, PT ;  /* 0x000000202b00780c */ /* 0x000fc40003f66070 */
        /* <DEDUP_REMOVED lines=29> */
[----:B------:R-:W-:-:S03]  /*27a0*/  IMAD.IADD R11, R11, 0x1, R10 ;  /* 0x000000010b0b7824 */ /* 0x000fc600078e020a */
        /* <DEDUP_REMOVED lines=16> */
[----:B------:R-:W-:-:S04]  /*28b0*/  ISETP.NE.AND P0, PT, R36, 0x8, PT ;  /* 0x000000082400780c */ /* 0x000fc80003f05270 */
[----:B------:R-:W-:Y:S02]  /*28c0*/  SEL R8, R15, R8, !P0 ;  /* 0x000000080f087207 */ /* 0x000fe40004000000 */
[----:B------:R-:W-:Y:S02]  /*28d0*/  ISETP.NE.AND P0, PT, R36, 0xa, PT ;  /* 0x0000000a2400780c */ /* 0x000fe40003f05270 */
[----:B------:R-:W-:Y:S02]  /*28e0*/  SEL R8, R16, R8, !P1 ;  /* 0x0000000810087207 */ /* 0x000fe40004800000 */
[----:B------:R-:W-:Y:S02]  /*28f0*/  ISETP.NE.AND P1, PT, R36, 0xb, PT ;  /* 0x0000000b2400780c */ /* 0x000fe40003f25270 */
[----:B------:R-:W-:Y:S02]  /*2900*/  SEL R8, R17, R8, !P0 ;  /* 0x0000000811087207 */ /* 0x000fe40004000000 */
[----:B------:R-:W-:-:S02]  /*2910*/  ISETP.NE.AND P0, PT, R35, RZ, PT ;  /* 0x000000ff2300720c */ /* 0x000fc40003f05270 */
[----:B------:R-:W-:Y:S01]  /*2920*/  SEL R8, R18, R8, !P1 ;  /* 0x0000000812087207 */ /* 0x000fe20004800000 */
[----:B------:R-:W-:Y:S01]  /*2930*/  @!P2 IMAD.IADD R8, R19, 0x1, R18 ;  /* 0x000000011308a824 */ /* 0x000fe200078e0212 */
[----:B------:R-:W-:Y:S02]  /*2940*/  SEL R9, R37, RZ, P0 ;  /* 0x000000ff25097207 */ /* 0x000fe40000000000 */
[----:B------:R-:W-:-:S03]  /*2950*/  ISETP.NE.AND P0, PT, R43, RZ, PT ;  /* 0x000000ff2b00720c */ /* 0x000fc60003f05270 */
[----:B------:R-:W-:-:S05]  /*2960*/  @P3 IMAD.IADD R37, R8, 0x1, R9 ;  /* 0x0000000108253824 */ /* 0x000fca00078e0209 */
[----:B------:R-:W-:Y:S01]  /*2970*/  SEL R8, R37, RZ, P0 ;  /* 0x000000ff25087207 */ /* 0x000fe20000000000 */
[----:B------:R-:W-:Y:S06]  /*2980*/  BRA `(.L_x_18) ;  /* 0x0000000c005c7947 */ /* 0x000fec0003800000 */
.L_x_17:
[----:B0-----:R-:W-:Y:S02]  /*2990*/  IADD3 R8, PT, PT, R23, R24, R25 ;  /* 0x0000001817087210 */ /* 0x001fe40007ffe019 */
[----:B------:R-:W-:Y:S02]  /*29a0*/  ISETP.NE.AND P1, PT, R35, 0x1f, PT ;  /* 0x0000001f2300780c */ /* 0x000fe40003f25270 */
[----:B------:R-:W-:Y:S02]  /*29b0*/  IADD3 R8, PT, PT, R33, R34, R8 ;  /* 0x0000002221087210 */ /* 0x000fe40007ffe008 */
        /* <DEDUP_REMOVED lines=59> */
[----:B------:R-:W-:Y:S01]  /*2d70*/  ISETP.GT.U32.AND P0, PT, R43, 0x1f, PT ;  /* 0x0000001f2b00780c */ /* 0x000fe20003f04070 */
        /* <DEDUP_REMOVED lines=22> */
.L_x_64:
[----:B------:R-:W-:Y:S05]  /*2ee0*/  @!P0 BRA `(.L_x_21) ;  /* 0x0000000000248947 */ /* 0x000fea0003800000 */
[----:B------:R-:W-:-:S07]  /*2ef0*/  IMAD.MOV.U32 R9, RZ, RZ, 0x1de ;  /* 0x000001deff097424 */ /* 0x000fce00078e00ff */
.L_x_23:
[----:B------:R-:W-:Y:S05]  /*2f00*/  NANOSLEEP R9 ;  /* 0x000000090000735d */ /* 0x000fea0003800000 */
[----:B------:R-:W2:Y:S01]  /*2f10*/  LD.E.64.STRONG.GPU R14, desc[UR12][R16.64+0x100] ;  /* 0x0001000c100e7980 */ /* 0x000ea2000c10fb00 */
[----:B------:R-:W-:Y:S01]  /*2f20*/  UMOV UR5, 0xffffffff ;  /* 0xffffffff00057882 */ /* 0x000fe20000000000 */
[----:B------:R-:W-:Y:S02]  /*2f30*/  SHF.R.U32.HI R9, RZ, 0x1, R9 ;  /* 0x00000001ff097819 */ /* 0x000fe40000011609 */
[----:B--2---:R-:W-:Y:S01]  /*2f40*/  ISETP.NE.AND P0, PT, R14, 0x63, PT ;  /* 0x000000630e00780c */ /* 0x004fe20003f05270 */
[----:B------:R-:W-:-:S12]  /*2f50*/  BRA.DIV UR5, `(.L_x_22) ;  /* 0x0000001a05687947 */ /* 0x000fd8000b800000 */
[----:B------:R-:W-:-:S13]  /*2f60*/  VOTE.ANY P0, !P0 ;  /* 0x0000000000ff7806 */ /* 0x000fda0004000100 */
.L_x_67:
[----:B------:R-:W-:Y:S05]  /*2f70*/  @P0 BRA `(.L_x_23) ;  /* 0xfffffffc00e00947 */ /* 0x000fea000383ffff */
.L_x_21:
[----:B------:R-:W-:Y:S01]  /*2f80*/  UMOV UR5, 0xffffffff ;  /* 0xffffffff00057882 */ /* 0x000fe20000000000 */
[----:B------:R-:W-:Y:S02]  /*2f90*/  ISETP.NE.AND P2, PT, R14, 0x65, PT ;  /* 0x000000650e00780c */ /* 0x000fe40003f45270 */
[----:B------:R-:W-:Y:S11]  /*2fa0*/  BRA.DIV UR5, `(.L_x_24) ;  /* 0x0000001a05747947 */ /* 0x000ff6000b800000 */
[----:B------:R-:W0:Y:S01]  /*2fb0*/  S2R R42, SR_GEMASK ;  /* 0x00000000002a7919 */ /* 0x000e220000003c00 */
[----:B------:R-:W-:Y:S01]  /*2fc0*/  VOTE.ANY R8, PT, !P2 ;  /* 0x0000000000087806 */ /* 0x000fe200050e0100 */
[----:B------:R-:W-:-:S03]  /*2fd0*/  VIADD R19, R35, 0x2 ;  /* 0x0000000223137836 */ /* 0x000fc60000000000 */
[----:B0-----:R-:W-:-:S05]  /*2fe0*/  LOP3.LUT R8, R8, 0x80000000, R42, 0xec, !PT ;  /* 0x8000000008087812 */ /* 0x001fca00078eec2a */
[----:B------:R-:W-:-:S05]  /*2ff0*/  VIADD R9, R8, 0xffffffff ;  /* 0xffffffff08097836 */ /* 0x000fca0000000000 */
[----:B------:R-:W-:-:S04]  /*3000*/  LOP3.LUT R9, R8, R9, RZ, 0xc, !PT ;  /* 0x0000000908097212 */ /* 0x000fc800078e0cff */
[----:B------:R0:W1:Y:S02]  /*3010*/  POPC R38, R9 ;  /* 0x0000000900267309 */ /* 0x0000640000000000 */
[C---:B0-----:R-:W-:Y:S01]  /*3020*/  VIADD R9, R35.reuse, 0x4 ;  /* 0x0000000423097836 */ /* 0x041fe20000000000 */
[----:B-1----:R-:W0:Y:S01]  /*3030*/  SHFL.DOWN PT, R16, R15, 0x1, R38 ;  /* 0x082000000f107989 */ /* 0x002e2200000e0026 */
[----:B------:R-:W-:-:S04]  /*3040*/  ISETP.GE.AND P0, PT, R35, R38, PT ;  /* 0x000000262300720c */ /* 0x000fc80003f06270 */
[----:B0-----:R-:W-:Y:S02]  /*3050*/  SEL R16, R16, RZ, !P0 ;  /* 0x000000ff10107207 */ /* 0x001fe40004000000 */
[----:B------:R-:W-:-:S03]  /*3060*/  ISETP.GT.AND P0, PT, R19, R38, PT ;  /* 0x000000261300720c */ /* 0x000fc60003f04270 */
[----:B------:R-:W-:Y:S02]  /*3070*/  IMAD.IADD R17, R16, 0x1, R15 ;  /* 0x0000000110117824 */ /* 0x000fe400078e020f */
[----:B------:R-:W-:-:S03]  /*3080*/  VIADD R15, R35, 0x10 ;  /* 0x00000010230f7836 */ /* 0x000fc60000000000 */
[----:B------:R-:W0:Y:S02]  /*3090*/  SHFL.DOWN PT, R16, R17, 0x2, R38 ;  /* 0x0840000011107989 */ /* 0x000e2400000e0026 */
[-C--:B------:R-:W-:Y:S02]  /*30a0*/  ISETP.GT.AND P2, PT, R15, R38.reuse, PT ;  /* 0x000000260f00720c */ /* 0x080fe40003f44270 */
[----:B0-----:R-:W-:Y:S02]  /*30b0*/  SEL R16, R16, RZ, !P0 ;  /* 0x000000ff10107207 */ /* 0x001fe40004000000 */
[----:B------:R-:W-:Y:S01]  /*30c0*/  ISETP.GT.AND P0, PT, R9, R38, PT ;  /* 0x000000260900720c */ /* 0x000fe20003f04270 */
[----:B------:R-:W-:Y:S02]  /*30d0*/  VIADD R9, R35, 0x8 ;  /* 0x0000000823097836 */ /* 0x000fe40000000000 */
[----:B------:R-:W-:-:S05]  /*30e0*/  IMAD.IADD R19, R17, 0x1, R16 ;  /* 0x0000000111137824 */ /* 0x000fca00078e0210 */
[----:B------:R-:W0:Y:S02]  /*30f0*/  SHFL.DOWN PT, R16, R19, 0x4, R38 ;  /* 0x0880000013107989 */ /* 0x000e2400000e0026 */
[----:B0-----:R-:W-:Y:S02]  /*3100*/  SEL R16, R16, RZ, !P0 ;  /* 0x000000ff10107207 */ /* 0x001fe40004000000 */
[----:B------:R-:W-:Y:S02]  /*3110*/  ISETP.GT.AND P0, PT, R9, R38, PT ;  /* 0x000000260900720c */ /* 0x000fe40003f04270 */
[----:B------:R-:W0:Y:S01]  /*3120*/  LDC.64 R8, c[0x0][0x390] ;  /* 0x0000e400ff087b82 */ /* 0x000e220000000a00 */
[----:B------:R-:W-:-:S05]  /*3130*/  IMAD.IADD R37, R19, 0x1, R16 ;  /* 0x0000000113257824 */ /* 0x000fca00078e0210 */
[----:B------:R-:W1:Y:S01]  /*3140*/  SHFL.DOWN PT, R16, R37, 0x8, R38 ;  /* 0x0900000025107989 */ /* 0x000e6200000e0026 */
[----:B0-----:R-:W-:Y:S02]  /*3150*/  IADD3 R36, P3, PT, R8, 0x100, RZ ;  /* 0x0000010008247810 */ /* 0x001fe40007f7e0ff */
[----:B-1----:R-:W-:Y:S02]  /*3160*/  SEL R16, R16, RZ, !P0 ;  /* 0x000000ff10107207 */ /* 0x002fe40004000000 */
[----:B------:R-:W-:-:S03]  /*3170*/  ISETP.NE.AND P0, PT, R14, 0x65, PT ;  /* 0x000000650e00780c */ /* 0x000fc60003f05270 */
[----:B------:R-:W-:Y:S02]  /*3180*/  IMAD.IADD R17, R37, 0x1, R16 ;  /* 0x0000000125117824 */ /* 0x000fe400078e0210 */
[----:B------:R-:W-:-:S03]  /*3190*/  IMAD.X R37, RZ, RZ, R9, P3 ;  /* 0x000000ffff257224 */ /* 0x000fc600018e0609 */
[----:B------:R-:W0:Y:S05]  /*31a0*/  SHFL.DOWN PT, R16, R17, 0x10, R38 ;  /* 0x0a00000011107989 */ /* 0x000e2a00000e0026 */
[----:B------:R-:W-:Y:S02]  /*31b0*/  VOTE.ALL P0, P0 ;  /* 0x0000000000ff7806 */ /* 0x000fe40000000000 */
[----:B0-----:R-:W-:-:S05]  /*31c0*/  SEL R16, R16, RZ, !P2 ;  /* 0x000000ff10107207 */ /* 0x001fca0005000000 */
[----:B------:R-:W-:-:S07]  /*31d0*/  IMAD.IADD R19, R17, 0x1, R16 ;  /* 0x0000000111137824 */ /* 0x000fce00078e0210 */
.L_x_76:
[----:B------:R-:W-:Y:S05]  /*31e0*/  @!P0 BRA `(.L_x_25) ;  /* 0x0000000000e48947 */ /* 0x000fea0003800000 */
[----:B------:R-:W-:-:S07]  /*31f0*/  IMAD.MOV.U32 R38, RZ, RZ, 0x1de ;  /* 0x000001deff267424 */ /* 0x000fce00078e00ff */
.L_x_31:
        /* <DEDUP_REMOVED lines=10> */
.L_x_79:
[----:B------:R-:W-:Y:S05]  /*32a0*/  @!P0 BRA `(.L_x_27) ;  /* 0x0000000000248947 */ /* 0x000fea0003800000 */
[----:B------:R-:W-:-:S07]  /*32b0*/  IMAD.MOV.U32 R9, RZ, RZ, R38 ;  /* 0x000000ffff097224 */ /* 0x000fce00078e0026 */
.L_x_29:
[----:B------:R-:W-:Y:S05]  /*32c0*/  NANOSLEEP R9 ;  /* 0x000000090000735d */ /* 0x000fea0003800000 */
[----:B------:R-:W2:Y:S01]  /*32d0*/  LD.E.64.STRONG.GPU R14, desc[UR12][R16.64+-0x100] ;  /* 0xffff000c100e7980 */ /* 0x000ea2000c10fb00 */
[----:B------:R-:W-:Y:S01]  /*32e0*/  UMOV UR5, 0xffffffff ;  /* 0xffffffff00057882 */ /* 0x000fe20000000000 */
[----:B------:R-:W-:Y:S02]  /*32f0*/  SHF.R.U32.HI R9, RZ, 0x1, R9 ;  /* 0x00000001ff097819 */ /* 0x000fe40000011609 */
[----:B--2---:R-:W-:Y:S01]  /*3300*/  ISETP.NE.AND P0, PT, R14, 0x63, PT ;  /* 0x000000630e00780c */ /* 0x004fe20003f05270 */
[----:B------:R-:W-:-:S12]  /*3310*/  BRA.DIV UR5, `(.L_x_28) ;  /* 0x0000001a05c07947 */ /* 0x000fd8000b800000 */
[----:B------:R-:W-:-:S13]  /*3320*/  VOTE.ANY P0, !P0 ;  /* 0x0000000000ff7806 */ /* 0x000fda0004000100 */
.L_x_82:
[----:B------:R-:W-:Y:S05]  /*3330*/  @P0 BRA `(.L_x_29) ;  /* 0xfffffffc00e00947 */ /* 0x000fea000383ffff */
.L_x_27:
[----:B------:R-:W-:Y:S01]  /*3340*/  UMOV UR5, 0xffffffff ;  /* 0xffffffff00057882 */ /* 0x000fe20000000000 */
[----:B------:R-:W-:Y:S02]  /*3350*/  ISETP.NE.AND P0, PT, R14, 0x65, PT ;  /* 0x000000650e00780c */ /* 0x000fe40003f05270 */
[----:B------:R-:W-:Y:S11]  /*3360*/  BRA.DIV UR5, `(.L_x_30) ;  /* 0x0000001a05cc7947 */ /* 0x000ff6000b800000 */
[----:B------:R-:W-:Y:S01]  /*3370*/  VOTE.ANY R8, PT, !P0 ;  /* 0x0000000000087806 */ /* 0x000fe200040e0100 */
[----:B------:R-:W-:-:S03]  /*3380*/  VIADD R18, R18, 0xffffffe0 ;  /* 0xffffffe012127836 */ /* 0x000fc60000000000 */
[----:B------:R-:W-:-:S05]  /*3390*/  LOP3.LUT R8, R8, 0x80000000, R42, 0xec, !PT ;  /* 0x8000000008087812 */ /* 0x000fca00078eec2a */
[----:B------:R-:W-:-:S05]  /*33a0*/  VIADD R9, R8, 0xffffffff ;  /* 0xffffffff08097836 */ /* 0x000fca0000000000 */
[----:B------:R-:W-:Y:S01]  /*33b0*/  LOP3.LUT R9, R8, R9, RZ, 0xc, !PT ;  /* 0x0000000908097212 */ /* 0x000fe200078e0cff */
[----:B------:R-:W-:-:S05]  /*33c0*/  VIADD R8, R35, 0x2 ;  /* 0x0000000223087836 */ /* 0x000fca0000000000 */
[----:B------:R-:W0:Y:S02]  /*33d0*/  POPC R9, R9 ;  /* 0x0000000900097309 */ /* 0x000e240000000000 */
[----:B0-----:R-:W0:Y:S01]  /*33e0*/  SHFL.DOWN PT, R16, R15, 0x1, R9 ;  /* 0x082000000f107989 */ /* 0x001e2200000e0009 */
[----:B------:R-:W-:-:S04]  /*33f0*/  ISETP.GE.AND P0, PT, R35, R9, PT ;  /* 0x000000092300720c */ /* 0x000fc80003f06270 */
[----:B0-----:R-:W-:Y:S02]  /*3400*/  SEL R16, R16, RZ, !P0 ;  /* 0x000000ff10107207 */ /* 0x001fe40004000000 */
[----:B------:R-:W-:Y:S01]  /*3410*/  ISETP.GT.AND P0, PT, R8, R9, PT ;  /* 0x000000090800720c */ /* 0x000fe20003f04270 */
[----:B------:R-:W-:Y:S02]  /*3420*/  VIADD R8, R35, 0x4 ;  /* 0x0000000423087836 */ /* 0x000fe40000000000 */
[----:B------:R-:W-:-:S05]  /*3430*/  IMAD.IADD R44, R16, 0x1, R15 ;  /* 0x00000001102c7824 */ /* 0x000fca00078e020f */
[----:B------:R-:W0:Y:S02]  /*3440*/  SHFL.DOWN PT, R16, R44, 0x2, R9 ;  /* 0x084000002c107989 */ /* 0x000e2400000e0009 */
        /* <DEDUP_REMOVED lines=8> */
[----:B------:R-:W-:-:S03]  /*34d0*/  IMAD.IADD R45, R17, 0x1, R16 ;  /* 0x00000001112d7824 */ /* 0x000fc600078e0210 */
[----:B------:R-:W-:Y:S02]  /*34e0*/  ISETP.GT.AND P2, PT, R8, R9, PT ;  /* 0x000000090800720c */ /* 0x000fe40003f44270 */
        /* <DEDUP_REMOVED lines=8> */
.L_x_91:
[----:B------:R-:W-:Y:S05]  /*3570*/  @P0 BRA `(.L_x_31) ;  /* 0xfffffffc00200947 */ /* 0x000fea000383ffff */
.L_x_25:
        /* <DEDUP_REMOVED lines=15> */
.L_x_19:
[----:B------:R-:W-:Y:S05]  /*3670*/  WARPSYNC.ALL ;  /* 0x0000000000007948 */ /* 0x000fea0003800000 */
[----:B------:R-:W0:Y:S08]  /*3680*/  S2UR UR5, SR_CgaCtaId ;  /* 0x00000000000579c3 */ /* 0x000e300000008800 */
[----:B------:R-:W-:Y:S01]  /*3690*/  BAR.SYNC.DEFER_BLOCKING 0x0 ;  /* 0x0000000000007b1d */ /* 0x000fe20000010000 */
[----:B------:R-:W-:-:S05]  /*36a0*/  ISETP.NE.AND P0, PT, R43, RZ, PT ;  /* 0x000000ff2b00720c */ /* 0x000fca0003f05270 */
[----:B------:R-:W-:Y:S02]  /*36b0*/  UMOV UR4, 0x400 ;  /* 0x0000040000047882 */ /* 0x000fe40000000000 */
[----:B0-----:R-:W-:-:S09]  /*36c0*/  ULEA UR4, UR5, UR4, 0x18 ;  /* 0x0000000405047291 */ /* 0x001fd2000f8ec0ff */
[----:B------:R-:W0:Y:S02]  /*36d0*/  LDS R9, [UR4+0x54] ;  /* 0x00005404ff097984 */ /* 0x000e240008000800 */
[----:B0-----:R-:W-:-:S05]  /*36e0*/  SEL R9, R9, RZ, P0 ;  /* 0x000000ff09097207 */ /* 0x001fca0000000000 */
[----:B------:R-:W-:-:S07]  /*36f0*/  IMAD.IADD R8, R9, 0x1, R8 ;  /* 0x0000000109087824 */ /* 0x000fce00078e0208 */
.L_x_18:
[----:B------:R-:W-:Y:S01]  /*3700*/  IMAD.IADD R25, R25, 0x1, R8 ;  /* 0x0000000119197824 */ /* 0x000fe200078e0208 */
[----:B------:R-:W-:Y:S01]  /*3710*/  BAR.SYNC.DEFER_BLOCKING 0x0 ;  /* 0x0000000000007b1d */ /* 0x000fe20000010000 */
[----:B------:R-:W-:Y:S01]  /*3720*/  ISETP.NE.AND P0, PT, R43, RZ, PT ;  /* 0x000000ff2b00720c */ /* 0x000fe20003f05270 */
[----:B-1----:R-:W-:Y:S02]  /*3730*/  IMAD.U32 R10, RZ, RZ, UR7 ;  /* 0x00000007ff0a7e24 */ /* 0x002fe4000f8e00ff */
[----:B------:R-:W-:Y:S02]  /*3740*/  IMAD.IADD R24, R24, 0x1, R25 ;  /* 0x0000000118187824 */ /* 0x000fe400078e0219 */
[----:B------:R-:W0:Y:S02]  /*3750*/  LDCU.64 UR8, c[0x0][0x388] ;  /* 0x00007100ff0877ac */ /* 0x000e240008000a00 */
[----:B------:R-:W-:-:S04]  /*3760*/  IMAD.IADD R23, R23, 0x1, R24 ;  /* 0x0000000117177824 */ /* 0x000fc800078e0218 */
[----:B------:R-:W-:-:S04]  /*3770*/  IMAD.IADD R34, R34, 0x1, R23 ;  /* 0x0000000122227824 */ /* 0x000fc800078e0217 */
[----:B------:R-:W-:-:S04]  /*3780*/  IMAD.IADD R33, R33, 0x1, R34 ;  /* 0x0000000121217824 */ /* 0x000fc800078e0222 */
[----:B------:R-:W-:-:S04]  /*3790*/  IMAD.IADD R32, R32, 0x1, R33 ;  /* 0x0000000120207824 */ /* 0x000fc800078e0221 */
[----:B------:R-:W-:Y:S01]  /*37a0*/  IMAD.IADD R31, R31, 0x1, R32 ;  /* 0x000000011f1f7824 */ /* 0x000fe200078e0220 */
[----:B------:R-:W-:Y:S03]  /*37b0*/  STS [R26], R25 ;  /* 0x000000191a007388 */ /* 0x000fe60000000800 */
        /* <DEDUP_REMOVED lines=27> */
[----:B------:R1:W-:Y:S04]  /*3970*/  STS [R26+0x40], R3 ;  /* 0x000040031a007388 */ /* 0x0003e80000000800 */
[----:B------:R-:W-:Y:S04]  /*3980*/  STS [R26+0x44], R9 ;  /* 0x000044091a007388 */ /* 0x000fe80000000800 */
[----:B------:R-:W-:Y:S01]  /*3990*/  STS [R26+0x48], R11 ;  /* 0x0000480b1a007388 */ /* 0x000fe20000000800 */
[----:B------:R-:W-:-:S03]  /*39a0*/  NOP ;  /* 0x0000000000007918 */ /* 0x000fc60000000000 */
[----:B------:R-:W-:Y:S04]  /*39b0*/  LDS R33, [R27] ;  /* 0x000000001b217984 */ /* 0x000fe80000000800 */
[----:B------:R-:W-:Y:S04]  /*39c0*/  LDS R35, [R27+0x80] ;  /* 0x000080001b237984 */ /* 0x000fe80000000800 */
        /* <DEDUP_REMOVED lines=17> */
[----:B------:R2:W-:Y:S01]  /*3ae0*/  @!P0 STS [UR4+0x7b80], R10 ;  /* 0x007b800aff008988 */ /* 0x0005e20008000804 */
[----:B------:R-:W-:Y:S01]  /*3af0*/  BAR.SYNC.DEFER_BLOCKING 0x0 ;  /* 0x0000000000007b1d */ /* 0x000fe20000010000 */
[----:B-1----:R-:W-:-:S05]  /*3b00*/  IADD3 R3, P0, PT, R28, UR10, RZ ;  /* 0x0000000a1c037c10 */ /* 0x002fca000ff1e0ff */
[----:B------:R-:W1:Y:S01]  /*3b10*/  S2R R2, SR_TID.X ;  /* 0x0000000000027919 */ /* 0x000e620000002100 */
[----:B------:R-:W3:Y:S01]  /*3b20*/  LDS R29, [UR4+0x7b80] ;  /* 0x007b8004ff1d7984 */ /* 0x000ee20008000800 */
[C---:B-1----:R-:W-:Y:S02]  /*3b30*/  LOP3.LUT R4, R2.reuse, 0x3e0, RZ, 0xc0, !PT ;  /* 0x000003e002047812 */ /* 0x042fe400078ec0ff */
[----:B------:R-:W-:-:S05]  /*3b40*/  LOP3.LUT R2, R2, 0x1f, RZ, 0xc0, !PT ;  /* 0x0000001f02027812 */ /* 0x000fca00078ec0ff */
[----:B------:R-:W-:Y:S02]  /*3b50*/  IMAD R6, R4, 0x13, R2 ;  /* 0x0000001304067824 */ /* 0x000fe400078e0202 */
[----:B------:R-:W-:Y:S01]  /*3b60*/  IMAD.X R4, RZ, RZ, UR11, P0 ;  /* 0x0000000bff047e24 */ /* 0x000fe200080e06ff */
[C---:B0-----:R-:W-:Y:S01]  /*3b70*/  LEA R2, P0, R3.reuse, UR8, 0x2 ;  /* 0x0000000803027c11 */ /* 0x041fe2000f8010ff */
[C---:B------:R-:W-:Y:S02]  /*3b80*/  VIADD R8, R6.reuse, 0x20 ;  /* 0x0000002006087836 */ /* 0x040fe40000000000 */
[C---:B--2---:R-:W-:Y:S01]  /*3b90*/  VIADD R10, R6.reuse, 0xa0 ;  /* 0x000000a0060a7836 */ /* 0x044fe20000000000 */
[----:B------:R-:W-:Y:S01]  /*3ba0*/  LEA.HI.X R3, R3, UR9, R4, 0x2, P0 ;  /* 0x0000000903037c11 */ /* 0x000fe200080f1404 */
[----:B------:R-:W-:Y:S01]  /*3bb0*/  VIADD R4, R6, 0x40 ;  /* 0x0000004006047836 */ /* 0x000fe20000000000 */
[-C--:B---3--:R-:W-:Y:S02]  /*3bc0*/  ISETP.GE.AND P1, PT, R28, R29.reuse, PT ;  /* 0x0000001d1c00720c */ /* 0x088fe40003f26270 */
[-C--:B------:R-:W-:Y:S01]  /*3bd0*/  ISETP.GE.AND P2, PT, R8, R29.reuse, PT ;  /* 0x0000001d0800720c */ /* 0x080fe20003f46270 */
[----:B------:R-:W-:Y:S01]  /*3be0*/  VIADD R8, R6, 0x60 ;  /* 0x0000006006087836 */ /* 0x000fe20000000000 */
[-C--:B------:R-:W-:Y:S01]  /*3bf0*/  ISETP.GE.AND P3, PT, R4, R29.reuse, PT ;  /* 0x0000001d0400720c */ /* 0x080fe20003f66270 */
[----:B------:R-:W-:Y:S01]  /*3c00*/  VIADD R4, R6, 0x80 ;  /* 0x0000008006047836 */ /* 0x000fe20000000000 */
[----:B------:R-:W-:-:S02]  /*3c10*/  ISETP.GE.AND P6, PT, R10, R29, PT ;  /* 0x0000001d0a00720c */ /* 0x000fc40003fc6270 */
[-C--:B------:R-:W-:Y:S01]  /*3c20*/  ISETP.GE.AND P4, PT, R8, R29.reuse, PT ;  /* 0x0000001d0800720c */ /* 0x080fe20003f86270 */
[----:B------:R-:W-:Y:S01]  /*3c30*/  VIADD R8, R6, 0xc0 ;  /* 0x000000c006087836 */ /* 0x000fe20000000000 */
[-C--:B------:R-:W-:Y:S01]  /*3c40*/  ISETP.GE.AND P5, PT, R4, R29.reuse, PT ;  /* 0x0000001d0400720c */ /* 0x080fe20003fa6270 */
[----:B------:R-:W-:Y:S02]  /*3c50*/  VIADD R4, R6, 0xe0 ;  /* 0x000000e006047836 */ /* 0x000fe40000000000 */
[----:B------:R0:W-:Y:S01]  /*3c60*/  @!P1 STG.E desc[UR12][R2.64], R33 ;  /* 0x0000002102009986 */ /* 0x0001e2000c10190c */
[-C--:B------:R-:W-:Y:S01]  /*3c70*/  ISETP.GE.AND P0, PT, R8, R29.reuse, PT ;  /* 0x0000001d0800720c */ /* 0x080fe20003f06270 */
[----:B------:R-:W-:Y:S01]  /*3c80*/  VIADD R8, R6, 0x140 ;  /* 0x0000014006087836 */ /* 0x000fe20000000000 */
[-C--:B------:R-:W-:Y:S01]  /*3c90*/  ISETP.GE.AND P1, PT, R4, R29.reuse, PT ;  /* 0x0000001d0400720c */ /* 0x080fe20003f26270 */
[----:B------:R-:W-:Y:S01]  /*3ca0*/  VIADD R4, R6, 0x120 ;  /* 0x0000012006047836 */ /* 0x000fe20000000000 */
[----:B------:R0:W-:Y:S04]  /*3cb0*/  @!P3 STG.E desc[UR12][R2.64+0x100], R37 ;  /* 0x000100250200b986 */ /* 0x0001e8000c10190c */
[----:B------:R0:W-:Y:S01]  /*3cc0*/  @!P4 STG.E desc[UR12][R2.64+0x180], R39 ;  /* 0x000180270200c986 */ /* 0x0001e2000c10190c */
[-C--:B------:R-:W-:Y:S01]  /*3cd0*/  ISETP.GE.AND P3, PT, R4, R29.reuse, PT ;  /* 0x0000001d0400720c */ /* 0x080fe20003f66270 */
[----:B------:R-:W-:Y:S01]  /*3ce0*/  VIADD R4, R6, 0x160 ;  /* 0x0000016006047836 */ /* 0x000fe20000000000 */
[-C--:B------:R-:W-:Y:S01]  /*3cf0*/  ISETP.GE.AND P4, PT, R8, R29.reuse, PT ;  /* 0x0000001d0800720c */ /* 0x080fe20003f86270 */
[----:B------:R-:W-:Y:S01]  /*3d00*/  VIADD R8, R6, 0x180 ;  /* 0x0000018006087836 */ /* 0x000fe20000000000 */
[----:B------:R0:W-:Y:S01]  /*3d10*/  @!P2 STG.E desc[UR12][R2.64+0x80], R35 ;  /* 0x000080230200a986 */ /* 0x0001e2000c10190c */
[----:B------:R-:W-:-:S03]  /*3d20*/  ISETP.GE.AND P2, PT, R41, R29, PT ;  /* 0x0000001d2900720c */ /* 0x000fc60003f46270 */
[----:B------:R0:W-:Y:S01]  /*3d30*/  @!P5 STG.E desc[UR12][R2.64+0x200], R43 ;  /* 0x0002002b0200d986 */ /* 0x0001e2000c10190c */
[-C--:B------:R-:W-:Y:S01]  /*3d40*/  ISETP.GE.AND P5, PT, R4, R29.reuse, PT ;  /* 0x0000001d0400720c */ /* 0x080fe20003fa6270 */
[----:B------:R-:W-:Y:S02]  /*3d50*/  VIADD R4, R6, 0x1a0 ;  /* 0x000001a006047836 */ /* 0x000fe40000000000 */
[----:B------:R0:W-:Y:S01]  /*3d60*/  @!P6 STG.E desc[UR12][R2.64+0x280], R45 ;  /* 0x0002802d0200e986 */ /* 0x0001e2000c10190c */
[-C--:B------:R-:W-:Y:S01]  /*3d70*/  ISETP.GE.AND P6, PT, R8, R29.reuse, PT ;  /* 0x0000001d0800720c */ /* 0x080fe20003fc6270 */
[----:B------:R-:W-:Y:S02]  /*3d80*/  VIADD R8, R6, 0x1c0 ;  /* 0x000001c006087836 */ /* 0x000fe40000000000 */
[----:B------:R0:W-:Y:S01]  /*3d90*/  @!P0 STG.E desc[UR12][R2.64+0x300], R0 ;  /* 0x0003000002008986 */ /* 0x0001e2000c10190c */
[----:B------:R-:W-:Y:S01]  /*3da0*/  ISETP.GE.AND P0, PT, R4, R29, PT ;  /* 0x0000001d0400720c */ /* 0x000fe20003f06270 */
[----:B------:R-:W-:-:S02]  /*3db0*/  VIADD R4, R6, 0x1e0 ;  /* 0x000001e006047836 */ /* 0x000fc40000000000 */
[----:B------:R0:W-:Y:S01]  /*3dc0*/  @!P1 STG.E desc[UR12][R2.64+0x380], R31 ;  /* 0x0003801f02009986 */ /* 0x0001e2000c10190c */
[-C--:B------:R-:W-:Y:S01]  /*3dd0*/  ISETP.GE.AND P1, PT, R8, R29.reuse, PT ;  /* 0x0000001d0800720c */ /* 0x080fe20003f26270 */
[C---:B------:R-:W-:Y:S02]  /*3de0*/  VIADD R8, R6.reuse, 0x200 ;  /* 0x0000020006087836 */ /* 0x040fe40000000000 */
[----:B------:R-:W-:Y:S01]  /*3df0*/  VIADD R6, R6, 0x220 ;  /* 0x0000022006067836 */ /* 0x000fe20000000000 */
[----:B------:R0:W-:Y:S01]  /*3e00*/  @!P2 STG.E desc[UR12][R2.64+0x400], R23 ;  /* 0x000400170200a986 */ /* 0x0001e2000c10190c */
[----:B------:R-:W-:-:S03]  /*3e10*/  ISETP.GE.AND P2, PT, R4, R29, PT ;  /* 0x0000001d0400720c */ /* 0x000fc60003f46270 */
[----:B------:R0:W-:Y:S01]  /*3e20*/  @!P3 STG.E desc[UR12][R2.64+0x480], R19 ;  /* 0x000480130200b986 */ /* 0x0001e2000c10190c */
[----:B------:R-:W-:-:S03]  /*3e30*/  ISETP.GE.AND P3, PT, R8, R29, PT ;  /* 0x0000001d0800720c */ /* 0x000fc60003f66270 */
[----:B------:R0:W-:Y:S01]  /*3e40*/  @!P4 STG.E desc[UR12][R2.64+0x500], R21 ;  /* 0x000500150200c986 */ /* 0x0001e2000c10190c */
[----:B------:R-:W-:-:S03]  /*3e50*/  ISETP.GE.AND P4, PT, R6, R29, PT ;  /* 0x0000001d0600720c */ /* 0x000fc60003f86270 */
[----:B------:R0:W-:Y:S01]  /*3e60*/  @!P5 STG.E desc[UR12][R2.64+0x580], R17 ;  /* 0x000580110200d986 */ /* 0x0001e2000c10190c */
[----:B------:R-:W-:-:S03]  /*3e70*/  ISETP.GE.AND P5, PT, R40, R29, PT ;  /* 0x0000001d2800720c */ /* 0x000fc60003fa6270 */
[----:B------:R0:W-:Y:S04]  /*3e80*/  @!P6 STG.E desc[UR12][R2.64+0x600], R15 ;  /* 0x0006000f0200e986 */ /* 0x0001e8000c10190c */
[----:B------:R0:W-:Y:S04]  /*3e90*/  @!P0 STG.E desc[UR12][R2.64+0x680], R13 ;  /* 0x0006800d02008986 */ /* 0x0001e8000c10190c */
[----:B------:R0:W-:Y:S04]  /*3ea0*/  @!P1 STG.E desc[UR12][R2.64+0x700], R11 ;  /* 0x0007000b02009986 */ /* 0x0001e8000c10190c */
[----:B------:R0:W-:Y:S04]  /*3eb0*/  @!P2 STG.E desc[UR12][R2.64+0x780], R9 ;  /* 0x000780090200a986 */ /* 0x0001e8000c10190c */
[----:B------:R0:W-:Y:S04]  /*3ec0*/  @!P3 STG.E desc[UR12][R2.64+0x800], R7 ;  /* 0x000800070200b986 */ /* 0x0001e8000c10190c */
[----:B------:R0:W-:Y:S01]  /*3ed0*/  @!P4 STG.E desc[UR12][R2.64+0x880], R5 ;  /* 0x000880050200c986 */ /* 0x0001e2000c10190c */
[----:B------:R-:W-:Y:S05]  /*3ee0*/  @P5 EXIT ;  /* 0x000000000000594d */ /* 0x000fea0003800000 */
[----:B------:R-:W-:Y:S01]  /*3ef0*/  STG.E desc[UR12][R2.64+0x900], R25 ;  /* 0x0009001902007986 */ /* 0x000fe2000c10190c */
[----:B------:R-:W-:Y:S05]  /*3f00*/  EXIT ;  /* 0x000000000000794d */ /* 0x000fea0003800000 */
.L_x_5:
[----:B------:R-:W-:Y:S01]  /*3f10*/  BSSY B1, `(.L_x_32) ;  /* 0x0000006000017945 */ /* 0x000fe20003800000 */
[----:B------:R-:W-:Y:S01]  /*3f20*/  PLOP3.LUT P0, PT, P0, PT, PT, 0x8, 0x80 ;  /* 0x000000000080781c */ /* 0x000fe2000070e170 */
[----:B------:R-:W-:-:S12]  /*3f30*/  IMAD.MOV.U32 R8, RZ, RZ, -0x1 ;  /* 0xffffffffff087424 */ /* 0x000fd800078e00ff */
[----:B------:R-:W-:Y:S05]  /*3f40*/  WARPSYNC.COLLECTIVE R8, `(.L_x_33) ;  /* 0x0000000008087348 */ /* 0x000fea0003c00000 */
[----:B------:R-:W-:Y:S01]  /*3f50*/  VOTE.ANY P0, P0 ;  /* 0x0000000000ff7806 */ /* 0x000fe20000000100 */
[----:B------:R-:W-:-:S12]  /*3f60*/  ENDCOLLECTIVE ;  /* 0x000000000000791b */ /* 0x000fd80003800000 */
.L_x_33:
[----:B------:R-:W-:Y:S05]  /*3f70*/  BSYNC B1 ;  /* 0x0000000000017941 */ /* 0x000fea0003800000 */
.L_x_32:
[----:B------:R-:W-:Y:S05]  /*3f80*/  BRA `(.L_x_34) ;  /* 0xffffffd000087947 */ /* 0x000fea000383ffff */
.L_x_7:
[----:B------:R-:W-:Y:S01]  /*3f90*/  BSSY B1, `(.L_x_35) ;  /* 0x0000006000017945 */ /* 0x000fe20003800000 */
[----:B------:R-:W-:Y:S01]  /*3fa0*/  PLOP3.LUT P0, PT, P0, PT, PT, 0x8, 0x80 ;  /* 0x000000000080781c */ /* 0x000fe2000070e170 */
[----:B------:R-:W-:-:S12]  /*3fb0*/  IMAD.MOV.U32 R8, RZ, RZ, -0x1 ;  /* 0xffffffffff087424 */ /* 0x000fd800078e00ff */
[----:B------:R-:W-:Y:S05]  /*3fc0*/  WARPSYNC.COLLECTIVE R8, `(.L_x_36) ;  /* 0x0000000008087348 */ /* 0x000fea0003c00000 */
[----:B------:R-:W-:Y:S01]  /*3fd0*/  VOTE.ANY P0, P0 ;  /* 0x0000000000ff7806 */ /* 0x000fe20000000100 */
[----:B------:R-:W-:-:S12]  /*3fe0*/  ENDCOLLECTIVE ;  /* 0x000000000000791b */ /* 0x000fd80003800000 */
.L_x_36:
[----:B------:R-:W-:Y:S05]  /*3ff0*/  BSYNC B1 ;  /* 0x0000000000017941 */ /* 0x000fea0003800000 */
.L_x_35:
[----:B------:R-:W-:Y:S05]  /*4000*/  BRA `(.L_x_37) ;  /* 0xffffffd0000c7947 */ /* 0x000fea000383ffff */
.L_x_9:
[----:B------:R-:W0:Y:S01]  /*4010*/  S2R R45, SR_GEMASK ;  /* 0x00000000002d7919 */ /* 0x000e220000003c00 */
[----:B------:R-:W-:Y:S01]  /*4020*/  BSSY B1, `(.L_x_38) ;  /* 0x0000007000017945 */ /* 0x000fe20003800000 */
[----:B------:R-:W-:Y:S01]  /*4030*/  ISETP.NE.AND P0, PT, R14, 0x65, PT ;  /* 0x000000650e00780c */ /* 0x000fe20003f05270 */
[----:B------:R-:W-:Y:S01]  /*4040*/  IMAD.MOV.U32 R8, RZ, RZ, -0x1 ;  /* 0xffffffffff087424 */ /* 0x000fe200078e00ff */
[----:B------:R-:W-:-:S13]  /*4050*/  PLOP3.LUT P2, PT, P2, PT, PT, 0x8, 0x80 ;  /* 0x000000000080781c */ /* 0x000fda000174e170 */
[----:B0-----:R-:W-:Y:S05]  /*4060*/  WARPSYNC.COLLECTIVE R8, `(.L_x_39) ;  /* 0x0000000008087348 */ /* 0x001fea0003c00000 */
[----:B------:R-:W-:Y:S01]  /*4070*/  VOTE.ANY R8, PT, P2 ;  /* 0x0000000000087806 */ /* 0x000fe200010e0100 */
[----:B0-----:R-:W-:Y:S06]  /*4080*/  ENDCOLLECTIVE ;  /* 0x000000000000791b */ /* 0x001fec0003800000 */
.L_x_39:
[----:B------:R-:W-:Y:S05]  /*4090*/  BSYNC B1 ;  /* 0x0000000000017941 */ /* 0x000fea0003800000 */
.L_x_38:
[----:B------:R-:W-:Y:S01]  /*40a0*/  LOP3.LUT R8, R8, 0x80000000, R45, 0xec, !PT ;  /* 0x8000000008087812 */ /* 0x000fe200078eec2d */
[----:B------:R-:W-:Y:S02]  /*40b0*/  IMAD.MOV.U32 R10, RZ, RZ, 0x1 ;  /* 0x00000001ff0a7424 */ /* 0x000fe400078e00ff */
[----:B------:R-:W-:Y:S02]  /*40c0*/  VIADD R33, R44, 0x2 ;  /* 0x000000022c217836 */ /* 0x000fe40000000000 */
[----:B------:R-:W-:Y:S02]  /*40d0*/  VIADD R9, R8, 0xffffffff ;  /* 0xffffffff08097836 */ /* 0x000fe40000000000 */
[C---:B------:R-:W-:Y:S02]  /*40e0*/  VIADD R32, R44.reuse, 0x4 ;  /* 0x000000042c207836 */ /* 0x040fe40000000000 */
[----:B------:R-:W-:Y:S01]  /*40f0*/  VIADD R19, R44, 0x8 ;  /* 0x000000082c137836 */ /* 0x000fe20000000000 */
[----:B------:R-:W-:Y:S01]  /*4100*/  LOP3.LUT R38, R8, R9, RZ, 0xc, !PT ;  /* 0x0000000908267212 */ /* 0x000fe200078e0cff */
[----:B------:R-:W-:-:S02]  /*4110*/  IMAD.MOV.U32 R8, RZ, RZ, -0x1 ;  /* 0xffffffffff087424 */ /* 0x000fc400078e00ff */
[----:B------:R-:W-:-:S03]  /*4120*/  VIADD R34, R44, 0x10 ;  /* 0x000000102c227836 */ /* 0x000fc60000000000 */
[----:B------:R-:W0:Y:S02]  /*4130*/  POPC R38, R38 ;  /* 0x0000002600267309 */ /* 0x000e240000000000 */
[----:B0-----:R-:W-:-:S07]  /*4140*/  IMAD.MOV.U32 R9, RZ, RZ, R38 ;  /* 0x000000ffff097224 */ /* 0x001fce00078e0026 */
[----:B------:R-:W-:Y:S05]  /*4150*/  WARPSYNC.COLLECTIVE R8, `(.L_x_40) ;  /* 0x0000000008087348 */ /* 0x000fea0003c00000 */
[----:B------:R0:W1:Y:S02]  /*4160*/  SHFL.DOWN P2, R16, R15, R10, R9 ;  /* 0x0800000a0f107389 */ /* 0x0000640000040009 */
[----:B01----:R-:W-:Y:S05]  /*4170*/  ENDCOLLECTIVE ;  /* 0x000000000000791b */ /* 0x003fea0003800000 */
.L_x_40:
[----:B------:R-:W-:Y:S01]  /*4180*/  IMAD.MOV.U32 R10, RZ, RZ, 0x2 ;  /* 0x00000002ff0a7424 */ /* 0x000fe200078e00ff */
[----:B------:R-:W-:-:S04]  /*4190*/  ISETP.GE.AND P2, PT, R44, R38, PT ;  /* 0x000000262c00720c */ /* 0x000fc80003f46270 */
[----:B------:R-:W-:-:S05]  /*41a0*/  SEL R16, R16, RZ, !P2 ;  /* 0x000000ff10107207 */ /* 0x000fca0005000000 */
[----:B------:R-:W-:-:S04]  /*41b0*/  IMAD.IADD R17, R16, 0x1, R15 ;  /* 0x0000000110117824 */ /* 0x000fc800078e020f */
[----:B------:R-:W-:-:S07]  /*41c0*/  IMAD.MOV.U32 R15, RZ, RZ, R17 ;  /* 0x000000ffff0f7224 */ /* 0x000fce00078e0011 */
[----:B------:R-:W-:Y:S05]  /*41d0*/  WARPSYNC.COLLECTIVE R8, `(.L_x_41) ;  /* 0x0000000008087348 */ /* 0x000fea0003c00000 */
[----:B------:R0:W1:Y:S02]  /*41e0*/  SHFL.DOWN P2, R16, R15, R10, R9 ;  /* 0x0800000a0f107389 */ /* 0x0000640000040009 */
[----:B01----:R-:W-:Y:S05]  /*41f0*/  ENDCOLLECTIVE ;  /* 0x000000000000791b */ /* 0x003fea0003800000 */
.L_x_41:
[----:B------:R-:W-:Y:S01]  /*4200*/  IMAD.MOV.U32 R10, RZ, RZ, 0x4 ;  /* 0x00000004ff0a7424 */ /* 0x000fe200078e00ff */
[----:B------:R-:W-:-:S04]  /*4210*/  ISETP.GT.AND P2, PT, R33, R38, PT ;  /* 0x000000262100720c */ /* 0x000fc80003f44270 */
[----:B------:R-:W-:-:S05]  /*4220*/  SEL R16, R16, RZ, !P2 ;  /* 0x000000ff10107207 */ /* 0x000fca0005000000 */
[----:B------:R-:W-:-:S04]  /*4230*/  IMAD.IADD R35, R17, 0x1, R16 ;  /* 0x0000000111237824 */ /* 0x000fc800078e0210 */
[----:B------:R-:W-:-:S07]  /*4240*/  IMAD.MOV.U32 R15, RZ, RZ, R35 ;  /* 0x000000ffff0f7224 */ /* 0x000fce00078e0023 */
[----:B------:R-:W-:Y:S05]  /*4250*/  WARPSYNC.COLLECTIVE R8, `(.L_x_42) ;  /* 0x0000000008087348 */ /* 0x000fea0003c00000 */
[----:B------:R0:W1:Y:S02]  /*4260*/  SHFL.DOWN P2, R16, R15, R10, R9 ;  /* 0x0800000a0f107389 */ /* 0x0000640000040009 */
[----:B01----:R-:W-:Y:S05]  /*4270*/  ENDCOLLECTIVE ;  /* 0x000000000000791b */ /* 0x003fea0003800000 */
.L_x_42:
        /* <DEDUP_REMOVED lines=8> */
.L_x_43:
        /* <DEDUP_REMOVED lines=8> */
.L_x_44:
[----:B------:R-:W0:Y:S01]  /*4380*/  LDC.64 R8, c[0x0][0x390] ;  /* 0x0000e400ff087b82 */ /* 0x000e220000000a00 */
[----:B------:R-:W-:-:S04]  /*4390*/  ISETP.GT.AND P2, PT, R34, R38, PT ;  /* 0x000000262200720c */ /* 0x000fc80003f44270 */
[----:B------:R-:W-:-:S05]  /*43a0*/  SEL R16, R16, RZ, !P2 ;  /* 0x000000ff10107207 */ /* 0x000fca0005000000 */
[----:B------:R-:W-:Y:S01]  /*43b0*/  IMAD.IADD R36, R17, 0x1, R16 ;  /* 0x0000000111247824 */ /* 0x000fe200078e0210 */
[----:B0-----:R-:W-:Y:S01]  /*43c0*/  IADD3 R35, P2, PT, R8, 0x100, RZ ;  /* 0x0000010008237810 */ /* 0x001fe20007f5e0ff */
[----:B------:R-:W-:-:S04]  /*43d0*/  IMAD.MOV.U32 R8, RZ, RZ, -0x1 ;  /* 0xffffffffff087424 */ /* 0x000fc800078e00ff */
[----:B------:R-:W-:-:S08]  /*43e0*/  IMAD.X R37, RZ, RZ, R9, P2 ;  /* 0x000000ffff257224 */ /* 0x000fd000010e0609 */
[----:B------:R-:W-:Y:S05]  /*43f0*/  WARPSYNC.COLLECTIVE R8, `(.L_x_45) ;  /* 0x0000000008087348 */ /* 0x000fea0003c00000 */
[----:B------:R-:W-:Y:S01]  /*4400*/  VOTE.ALL P0, P0 ;  /* 0x0000000000ff7806 */ /* 0x000fe20000000000 */
[----:B------:R-:W-:-:S12]  /*4410*/  ENDCOLLECTIVE ;  /* 0x000000000000791b */ /* 0x000fd80003800000 */
.L_x_45:
[----:B------:R-:W-:Y:S05]  /*4420*/  BRA `(.L_x_46) ;  /* 0xffffffcc00a07947 */ /* 0x000fea000383ffff */
.L_x_11:
[----:B------:R-:W-:Y:S01]  /*4430*/  BSSY B1, `(.L_x_47) ;  /* 0x0000006000017945 */ /* 0x000fe20003800000 */
[----:B------:R-:W-:Y:S01]  /*4440*/  PLOP3.LUT P0, PT, P0, PT, PT, 0x8, 0x80 ;  /* 0x000000000080781c */ /* 0x000fe2000070e170 */
[----:B------:R-:W-:-:S12]  /*4450*/  IMAD.MOV.U32 R8, RZ, RZ, -0x1 ;  /* 0xffffffffff087424 */ /* 0x000fd800078e00ff */
[----:B------:R-:W-:Y:S05]  /*4460*/  WARPSYNC.COLLECTIVE R8, `(.L_x_48) ;  /* 0x0000000008087348 */ /* 0x000fea0003c00000 */
[----:B------:R-:W-:Y:S01]  /*4470*/  VOTE.ANY P0, P0 ;  /* 0x0000000000ff7806 */ /* 0x000fe20000000100 */
[----:B------:R-:W-:-:S12]  /*4480*/  ENDCOLLECTIVE ;  /* 0x000000000000791b */ /* 0x000fd80003800000 */
.L_x_48:
[----:B------:R-:W-:Y:S05]  /*4490*/  BSYNC B1 ;  /* 0x0000000000017941 */ /* 0x000fea0003800000 */
.L_x_47:
[----:B------:R-:W-:Y:S05]  /*44a0*/  BRA `(.L_x_49) ;  /* 0xffffffcc00b07947 */ /* 0x000fea000383ffff */
.L_x_13:
[----:B------:R-:W-:Y:S01]  /*44b0*/  BSSY B1, `(.L_x_50) ;  /* 0x0000006000017945 */ /* 0x000fe20003800000 */
[----:B------:R-:W-:Y:S01]  /*44c0*/  PLOP3.LUT P0, PT, P0, PT, PT, 0x8, 0x80 ;  /* 0x000000000080781c */ /* 0x000fe2000070e170 */
[----:B------:R-:W-:-:S12]  /*44d0*/  IMAD.MOV.U32 R8, RZ, RZ, -0x1 ;  /* 0xffffffffff087424 */ /* 0x000fd800078e00ff */
[----:B------:R-:W-:Y:S05]  /*44e0*/  WARPSYNC.COLLECTIVE R8, `(.L_x_51) ;  /* 0x0000000008087348 */ /* 0x000fea0003c00000 */
[----:B------:R-:W-:Y:S01]  /*44f0*/  VOTE.ANY P0, P0 ;  /* 0x0000000000ff7806 */ /* 0x000fe20000000100 */
[----:B------:R-:W-:-:S12]  /*4500*/  ENDCOLLECTIVE ;  /* 0x000000000000791b */ /* 0x000fd80003800000 */
.L_x_51:
[----:B------:R-:W-:Y:S05]  /*4510*/  BSYNC B1 ;  /* 0x0000000000017941 */ /* 0x000fea0003800000 */
.L_x_50:
[----:B------:R-:W-:Y:S05]  /*4520*/  BRA `(.L_x_52) ;  /* 0xffffffcc00b47947 */ /* 0x000fea000383ffff */
.L_x_15:
[----:B------:R-:W-:Y:S01]  /*4530*/  BSSY B1, `(.L_x_53) ;  /* 0x0000006000017945 */ /* 0x000fe20003800000 */
[----:B------:R-:W-:Y:S01]  /*4540*/  PLOP3.LUT P2, PT, P0, PT, PT, 0x8, 0x80 ;  /* 0x000000000080781c */ /* 0x000fe2000074e170 */
[----:B------:R-:W-:-:S12]  /*4550*/  IMAD.MOV.U32 R8, RZ, RZ, -0x1 ;  /* 0xffffffffff087424 */ /* 0x000fd800078e00ff */
[----:B------:R-:W-:Y:S05]  /*4560*/  WARPSYNC.COLLECTIVE R8, `(.L_x_54) ;  /* 0x0000000008087348 */ /* 0x000fea0003c00000 */
[----:B------:R-:W-:Y:S01]  /*4570*/  VOTE.ANY R8, PT, P2 ;  /* 0x0000000000087806 */ /* 0x000fe200010e0100 */
[----:B------:R-:W-:Y:S06]  /*4580*/  ENDCOLLECTIVE ;  /* 0x000000000000791b */ /* 0x000fec0003800000 */
.L_x_54:
[----:B------:R-:W-:Y:S05]  /*4590*/  BSYNC B1 ;  /* 0x0000000000017941 */ /* 0x000fea0003800000 */
.L_x_53:
[----:B------:R-:W-:Y:S01]  /*45a0*/  LOP3.LUT R8, R8, 0x80000000, R45, 0xec, !PT ;  /* 0x8000000008087812 */ /* 0x000fe200078eec2d */
[----:B------:R-:W-:Y:S02]  /*45b0*/  IMAD.MOV.U32 R10, RZ, RZ, 0x1 ;  /* 0x00000001ff0a7424 */ /* 0x000fe400078e00ff */
[----:B------:R-:W-:Y:S02]  /*45c0*/  VIADD R18, R18, 0xffffffe0 ;  /* 0xffffffe012127836 */ /* 0x000fe40000000000 */
[----:B------:R-:W-:-:S05]  /*45d0*/  VIADD R9, R8, 0xffffffff ;  /* 0xffffffff08097836 */ /* 0x000fca0000000000 */
[----:B------:R-:W-:Y:S01]  /*45e0*/  LOP3.LUT R17, R8, R9, RZ, 0xc, !PT ;  /* 0x0000000908117212 */ /* 0x000fe200078e0cff */
[----:B------:R-:W-:-:S03]  /*45f0*/  IMAD.MOV.U32 R8, RZ, RZ, -0x1 ;  /* 0xffffffffff087424 */ /* 0x000fc600078e00ff */
[----:B------:R0:W1:Y:S04]  /*4600*/  POPC R9, R17 ;  /* 0x0000001100097309 */ /* 0x0000680000000000 */
[----:B01----:R-:W-:Y:S05]  /*4610*/  WARPSYNC.COLLECTIVE R8, `(.L_x_55) ;  /* 0x0000000008087348 */ /* 0x003fea0003c00000 */
[----:B-1----:R1:W2:Y:S02]  /*4620*/  SHFL.DOWN P2, R16, R15, R10, R9 ;  /* 0x0800000a0f107389 */ /* 0x0022a40000040009 */
[----:B012---:R-:W-:Y:S05]  /*4630*/  ENDCOLLECTIVE ;  /* 0x000000000000791b */ /* 0x007fea0003800000 */
.L_x_55:
[----:B------:R-:W-:Y:S01]  /*4640*/  ISETP.GE.AND P0, PT, R44, R9, PT ;  /* 0x000000092c00720c */ /* 0x000fe20003f06270 */
[----:B------:R-:W-:-:S03]  /*4650*/  IMAD.MOV.U32 R10, RZ, RZ, 0x2 ;  /* 0x00000002ff0a7424 */ /* 0x000fc600078e00ff */
[----:B------:R-:W-:Y:S02]  /*4660*/  SEL R16, R16, RZ, !P0 ;  /* 0x000000ff10107207 */ /* 0x000fe40004000000 */
[----:B------:R-:W-:-:S03]  /*4670*/  ISETP.GT.AND P0, PT, R33, R9, PT ;  /* 0x000000092100720c */ /* 0x000fc60003f04270 */
[----:B------:R-:W-:-:S10]  /*4680*/  IMAD.IADD R15, R16, 0x1, R15 ;  /* 0x00000001100f7824 */ /* 0x000fd400078e020f */
[----:B------:R-:W-:Y:S05]  /*4690*/  WARPSYNC.COLLECTIVE R8, `(.L_x_56) ;  /* 0x0000000008087348 */ /* 0x000fea0003c00000 */
[----:B------:R0:W1:Y:S02]  /*46a0*/  SHFL.DOWN P2, R16, R15, R10, R9 ;  /* 0x0800000a0f107389 */ /* 0x0000640000040009 */
[----:B01----:R-:W-:Y:S05]  /*46b0*/  ENDCOLLECTIVE ;  /* 0x000000000000791b */ /* 0x003fea0003800000 */
.L_x_56:
[----:B------:R-:W-:Y:S01]  /*46c0*/  IMAD.MOV.U32 R10, RZ, RZ, 0x4 ;  /* 0x00000004ff0a7424 */ /* 0x000fe200078e00ff */
[----:B------:R-:W-:Y:S02]  /*46d0*/  SEL R16, R16, RZ, !P0 ;  /* 0x000000ff10107207 */ /* 0x000fe40004000000 */
[----:B------:R-:W-:-:S03]  /*46e0*/  ISETP.GT.AND P0, PT, R32, R9, PT ;  /* 0x000000092000720c */ /* 0x000fc60003f04270 */
[----:B------:R-:W-:-:S10]  /*46f0*/  IMAD.IADD R15, R15, 0x1, R16 ;  /* 0x000000010f0f7824 */ /* 0x000fd400078e0210 */
[----:B------:R-:W-:Y:S05]  /*4700*/  WARPSYNC.COLLECTIVE R8, `(.L_x_57) ;  /* 0x0000000008087348 */ /* 0x000fea0003c00000 */
[----:B------:R0:W1:Y:S02]  /*4710*/  SHFL.DOWN P2, R16, R15, R10, R9 ;  /* 0x0800000a0f107389 */ /* 0x0000640000040009 */
[----:B01----:R-:W-:Y:S05]  /*4720*/  ENDCOLLECTIVE ;  /* 0x000000000000791b */ /* 0x003fea0003800000 */
.L_x_57:
[----:B------:R-:W-:Y:S01]  /*4730*/  IMAD.MOV.U32 R10, RZ, RZ, 0x8 ;  /* 0x00000008ff0a7424 */ /* 0x000fe200078e00ff */
[----:B------:R-:W-:Y:S02]  /*4740*/  SEL R16, R16, RZ, !P0 ;  /* 0x000000ff10107207 */ /* 0x000fe40004000000 */
[----:B------:R-:W-:-:S03]  /*4750*/  ISETP.GT.AND P0, PT, R19, R9, PT ;  /* 0x000000091300720c */ /* 0x000fc60003f04270 */
[----:B------:R-:W-:-:S10]  /*4760*/  IMAD.IADD R15, R15, 0x1, R16 ;  /* 0x000000010f0f7824 */ /* 0x000fd400078e0210 */
[----:B------:R-:W-:Y:S05]  /*4770*/  WARPSYNC.COLLECTIVE R8, `(.L_x_58) ;  /* 0x0000000008087348 */ /* 0x000fea0003c00000 */
[----:B------:R0:W1:Y:S02]  /*4780*/  SHFL.DOWN P2, R16, R15, R10, R9 ;  /* 0x0800000a0f107389 */ /* 0x0000640000040009 */
[----:B01----:R-:W-:Y:S05]  /*4790*/  ENDCOLLECTIVE ;  /* 0x000000000000791b */ /* 0x003fea0003800000 */
.L_x_58:
[----:B------:R-:W-:Y:S01]  /*47a0*/  IMAD.MOV.U32 R10, RZ, RZ, 0x10 ;  /* 0x00000010ff0a7424 */ /* 0x000fe200078e00ff */
[----:B------:R-:W-:Y:S02]  /*47b0*/  SEL R16, R16, RZ, !P0 ;  /* 0x000000ff10107207 */ /* 0x000fe40004000000 */
[----:B------:R-:W-:-:S03]  /*47c0*/  ISETP.GT.AND P0, PT, R34, R9, PT ;  /* 0x000000092200720c */ /* 0x000fc60003f04270 */
[----:B------:R-:W-:-:S10]  /*47d0*/  IMAD.IADD R15, R15, 0x1, R16 ;  /* 0x000000010f0f7824 */ /* 0x000fd400078e0210 */
[----:B------:R-:W-:Y:S05]  /*47e0*/  WARPSYNC.COLLECTIVE R8, `(.L_x_59) ;  /* 0x0000000008087348 */ /* 0x000fea0003c00000 */
[----:B------:R0:W1:Y:S02]  /*47f0*/  SHFL.DOWN P2, R16, R15, R10, R9 ;  /* 0x0800000a0f107389 */ /* 0x0000640000040009 */
[----:B01----:R-:W-:Y:S05]  /*4800*/  ENDCOLLECTIVE ;  /* 0x000000000000791b */ /* 0x003fea0003800000 */
.L_x_59:
[----:B------:R-:W-:Y:S02]  /*4810*/  SEL R16, R16, RZ, !P0 ;  /* 0x000000ff10107207 */ /* 0x000fe40004000000 */
[----:B------:R-:W-:Y:S02]  /*4820*/  ISETP.NE.AND P0, PT, R14, 0x65, PT ;  /* 0x000000650e00780c */ /* 0x000fe40003f05270 */
[----:B------:R-:W-:-:S11]  /*4830*/  IADD3 R36, PT, PT, R15, R16, R36 ;  /* 0x000000100f247210 */ /* 0x000fd60007ffe024 */
[----:B------:R-:W-:Y:S05]  /*4840*/  WARPSYNC.COLLECTIVE R8, `(.L_x_60) ;  /* 0x0000000008087348 */ /* 0x000fea0003c00000 */
[----:B------:R-:W-:Y:S01]  /*4850*/  VOTE.ALL P0, P0 ;  /* 0x0000000000ff7806 */ /* 0x000fe20000000000 */
[----:B------:R-:W-:-:S12]  /*4860*/  ENDCOLLECTIVE ;  /* 0x000000000000791b */ /* 0x000fd80003800000 */
.L_x_60:
[----:B------:R-:W-:Y:S05]  /*4870*/  BRA `(.L_x_61) ;  /* 0xffffffcc00607947 */ /* 0x000fea000383ffff */
.L_x_20:
[----:B------:R-:W-:Y:S01]  /*4880*/  BSSY B0, `(.L_x_62) ;  /* 0x0000006000007945 */ /* 0x000fe20003800000 */
[----:B------:R-:W-:Y:S01]  /*4890*/  PLOP3.LUT P0, PT, P0, PT, PT, 0x8, 0x80 ;  /* 0x000000000080781c */ /* 0x000fe2000070e170 */
[----:B------:R-:W-:-:S12]  /*48a0*/  IMAD.MOV.U32 R8, RZ, RZ, -0x1 ;  /* 0xffffffffff087424 */ /* 0x000fd800078e00ff */
[----:B------:R-:W-:Y:S05]  /*48b0*/  WARPSYNC.COLLECTIVE R8, `(.L_x_63) ;  /* 0x0000000008087348 */ /* 0x000fea0003c00000 */
[----:B------:R-:W-:Y:S01]  /*48c0*/  VOTE.ANY P0, P0 ;  /* 0x0000000000ff7806 */ /* 0x000fe20000000100 */
[----:B------:R-:W-:-:S12]  /*48d0*/  ENDCOLLECTIVE ;  /* 0x000000000000791b */ /* 0x000fd80003800000 */
.L_x_63:
[----:B------:R-:W-:Y:S05]  /*48e0*/  BSYNC B0 ;  /* 0x0000000000007941 */ /* 0x000fea0003800000 */
.L_x_62:
[----:B------:R-:W-:Y:S05]  /*48f0*/  BRA `(.L_x_64) ;  /* 0xffffffe400787947 */ /* 0x000fea000383ffff */
.L_x_22:
[----:B------:R-:W-:Y:S01]  /*4900*/  BSSY B0, `(.L_x_65) ;  /* 0x0000006000007945 */ /* 0x000fe20003800000 */
[----:B------:R-:W-:Y:S01]  /*4910*/  PLOP3.LUT P0, PT, P0, PT, PT, 0x8, 0x80 ;  /* 0x000000000080781c */ /* 0x000fe2000070e170 */
[----:B------:R-:W-:-:S12]  /*4920*/  IMAD.MOV.U32 R8, RZ, RZ, -0x1 ;  /* 0xffffffffff087424 */ /* 0x000fd800078e00ff */
[----:B------:R-:W-:Y:S05]  /*4930*/  WARPSYNC.COLLECTIVE R8, `(.L_x_66) ;  /* 0x0000000008087348 */ /* 0x000fea0003c00000 */
[----:B------:R-:W-:Y:S01]  /*4940*/  VOTE.ANY P0, P0 ;  /* 0x0000000000ff7806 */ /* 0x000fe20000000100 */
[----:B------:R-:W-:-:S12]  /*4950*/  ENDCOLLECTIVE ;  /* 0x000000000000791b */ /* 0x000fd80003800000 */
.L_x_66:
[----:B------:R-:W-:Y:S05]  /*4960*/  BSYNC B0 ;  /* 0x0000000000007941 */ /* 0x000fea0003800000 */
.L_x_65:
[----:B------:R-:W-:Y:S05]  /*4970*/  BRA `(.L_x_67) ;  /* 0xffffffe4007c7947 */ /* 0x000fea000383ffff */
.L_x_24:
        /* <DEDUP_REMOVED lines=8> */
.L_x_69:
[----:B------:R-:W-:Y:S05]  /*4a00*/  BSYNC B0 ;  /* 0x0000000000007941 */ /* 0x000fea0003800000 */
.L_x_68:
[----:B------:R-:W-:Y:S01]  /*4a10*/  LOP3.LUT R8, R8, 0x80000000, R42, 0xec, !PT ;  /* 0x8000000008087812 */ /* 0x000fe200078eec2a */
[----:B------:R-:W-:Y:S02]  /*4a20*/  IMAD.MOV.U32 R10, RZ, RZ, 0x1 ;  /* 0x00000001ff0a7424 */ /* 0x000fe400078e00ff */
[----:B------:R-:W-:Y:S02]  /*4a30*/  VIADD R19, R35, 0x2 ;  /* 0x0000000223137836 */ /* 0x000fe40000000000 */
[----:B------:R-:W-:-:S05]  /*4a40*/  VIADD R9, R8, 0xffffffff ;  /* 0xffffffff08097836 */ /* 0x000fca0000000000 */
[----:B------:R-:W-:Y:S01]  /*4a50*/  LOP3.LUT R38, R8, R9, RZ, 0xc, !PT ;  /* 0x0000000908267212 */ /* 0x000fe200078e0cff */
[----:B------:R-:W-:-:S05]  /*4a60*/  IMAD.MOV.U32 R8, RZ, RZ, -0x1 ;  /* 0xffffffffff087424 */ /* 0x000fca00078e00ff */
[----:B------:R-:W0:Y:S02]  /*4a70*/  POPC R38, R38 ;  /* 0x0000002600267309 */ /* 0x000e240000000000 */
[----:B0-----:R-:W-:Y:S01]  /*4a80*/  IMAD.MOV.U32 R9, RZ, RZ, R38 ;  /* 0x000000ffff097224 */ /* 0x001fe200078e0026 */
[----:B------:R-:W-:-:S13]  /*4a90*/  ISETP.GT.AND P3, PT, R19, R38, PT ;  /* 0x000000261300720c */ /* 0x000fda0003f64270 */
[----:B------:R-:W-:Y:S05]  /*4aa0*/  WARPSYNC.COLLECTIVE R8, `(.L_x_70) ;  /* 0x0000000008087348 */ /* 0x000fea0003c00000 */
[----:B------:R0:W1:Y:S02]  /*4ab0*/  SHFL.DOWN P2, R16, R15, R10, R9 ;  /* 0x0800000a0f107389 */ /* 0x0000640000040009 */
[----:B01----:R-:W-:Y:S05]  /*4ac0*/  ENDCOLLECTIVE ;  /* 0x000000000000791b */ /* 0x003fea0003800000 */
.L_x_70:
        /* <DEDUP_REMOVED lines=8> */
.L_x_71:
[----:B------:R-:W-:Y:S01]  /*4b50*/  IMAD.MOV.U32 R10, RZ, RZ, 0x4 ;  /* 0x00000004ff0a7424 */ /* 0x000fe200078e00ff */
[----:B------:R-:W-:-:S05]  /*4b60*/  SEL R16, R16, RZ, !P3 ;  /* 0x000000ff10107207 */ /* 0x000fca0005800000 */
[----:B------:R-:W-:Y:S02]  /*4b70*/  IMAD.IADD R19, R17, 0x1, R16 ;  /* 0x0000000111137824 */ /* 0x000fe400078e0210 */
[----:B------:R-:W-:Y:S02]  /*4b80*/  VIADD R17, R35, 0x4 ;  /* 0x0000000423117836 */ /* 0x000fe40000000000 */
[----:B------:R-:W-:-:S03]  /*4b90*/  IMAD.MOV.U32 R15, RZ, RZ, R19 ;  /* 0x000000ffff0f7224 */ /* 0x000fc600078e0013 */
[----:B------:R-:W-:Y:S01]  /*4ba0*/  ISETP.GT.AND P3, PT, R17, R38, PT ;  /* 0x000000261100720c */ /* 0x000fe20003f64270 */
[----:B------:R-:W-:-:S12]  /*4bb0*/  VIADD R17, R35, 0x8 ;  /* 0x0000000823117836 */ /* 0x000fd80000000000 */
[----:B------:R-:W-:Y:S05]  /*4bc0*/  WARPSYNC.COLLECTIVE R8, `(.L_x_72) ;  /* 0x0000000008087348 */ /* 0x000fea0003c00000 */
[----:B------:R0:W1:Y:S02]  /*4bd0*/  SHFL.DOWN P2, R16, R15, R10, R9 ;  /* 0x0800000a0f107389 */ /* 0x0000640000040009 */
[----:B01----:R-:W-:Y:S05]  /*4be0*/  ENDCOLLECTIVE ;  /* 0x000000000000791b */ /* 0x003fea0003800000 */
.L_x_72:
[----:B------:R-:W-:Y:S01]  /*4bf0*/  IMAD.MOV.U32 R10, RZ, RZ, 0x8 ;  /* 0x00000008ff0a7424 */ /* 0x000fe200078e00ff */
[----:B------:R-:W-:Y:S02]  /*4c00*/  SEL R16, R16, RZ, !P3 ;  /* 0x000000ff10107207 */ /* 0x000fe40005800000 */
[----:B------:R-:W-:-:S03]  /*4c10*/  ISETP.GT.AND P3, PT, R17, R38, PT ;  /* 0x000000261100720c */ /* 0x000fc60003f64270 */
[----:B------:R-:W-:Y:S02]  /*4c20*/  IMAD.IADD R37, R19, 0x1, R16 ;  /* 0x0000000113257824 */ /* 0x000fe400078e0210 */
[----:B------:R-:W-:Y:S02]  /*4c30*/  VIADD R19, R35, 0x10 ;  /* 0x0000001023137836 */ /* 0x000fe40000000000 */
[----:B------:R-:W-:-:S07]  /*4c40*/  IMAD.MOV.U32 R15, RZ, RZ, R37 ;  /* 0x000000ffff0f7224 */ /* 0x000fce00078e0025 */
[----:B------:R-:W-:Y:S05]  /*4c50*/  WARPSYNC.COLLECTIVE R8, `(.L_x_73) ;  /* 0x0000000008087348 */ /* 0x000fea0003c00000 */
[----:B------:R0:W1:Y:S02]  /*4c60*/  SHFL.DOWN P2, R16, R15, R10, R9 ;  /* 0x0800000a0f107389 */ /* 0x0000640000040009 */
[----:B01----:R-:W-:Y:S05]  /*4c70*/  ENDCOLLECTIVE ;  /* 0x000000000000791b */ /* 0x003fea0003800000 */
.L_x_73:
[----:B------:R-:W-:Y:S01]  /*4c80*/  IMAD.MOV.U32 R10, RZ, RZ, 0x10 ;  /* 0x00000010ff0a7424 */ /* 0x000fe200078e00ff */
[----:B------:R-:W-:-:S05]  /*4c90*/  SEL R16, R16, RZ, !P3 ;  /* 0x000000ff10107207 */ /* 0x000fca0005800000 */
[----:B------:R-:W-:-:S04]  /*4ca0*/  IMAD.IADD R17, R37, 0x1, R16 ;  /* 0x0000000125117824 */ /* 0x000fc800078e0210 */
[----:B------:R-:W-:-:S07]  /*4cb0*/  IMAD.MOV.U32 R15, RZ, RZ, R17 ;  /* 0x000000ffff0f7224 */ /* 0x000fce00078e0011 */
[----:B------:R-:W-:Y:S05]  /*4cc0*/  WARPSYNC.COLLECTIVE R8, `(.L_x_74) ;  /* 0x0000000008087348 */ /* 0x000fea0003c00000 */
[----:B------:R0:W1:Y:S02]  /*4cd0*/  SHFL.DOWN P2, R16, R15, R10, R9 ;  /* 0x0800000a0f107389 */ /* 0x0000640000040009 */
[----:B01----:R-:W-:Y:S05]  /*4ce0*/  ENDCOLLECTIVE ;  /* 0x000000000000791b */ /* 0x003fea0003800000 */
.L_x_74:
        /* <DEDUP_REMOVED lines=10> */
.L_x_75:
[----:B------:R-:W-:Y:S05]  /*4d90*/  BRA `(.L_x_76) ;  /* 0xffffffe400107947 */ /* 0x000fea000383ffff */
.L_x_26:
[----:B------:R-:W-:Y:S01]  /*4da0*/  BSSY B0, `(.L_x_77) ;  /* 0x0000006000007945 */ /* 0x000fe20003800000 */
[----:B------:R-:W-:Y:S01]  /*4db0*/  PLOP3.LUT P0, PT, P0, PT, PT, 0x8, 0x80 ;  /* 0x000000000080781c */ /* 0x000fe2000070e170 */
[----:B------:R-:W-:-:S12]  /*4dc0*/  IMAD.MOV.U32 R8, RZ, RZ, -0x1 ;  /* 0xffffffffff087424 */ /* 0x000fd800078e00ff */
[----:B------:R-:W-:Y:S05]  /*4dd0*/  WARPSYNC.COLLECTIVE R8, `(.L_x_78) ;  /* 0x0000000008087348 */ /* 0x000fea0003c00000 */
[----:B------:R-:W-:Y:S01]  /*4de0*/  VOTE.ANY P0, P0 ;  /* 0x0000000000ff7806 */ /* 0x000fe20000000100 */
[----:B------:R-:W-:-:S12]  /*4df0*/  ENDCOLLECTIVE ;  /* 0x000000000000791b */ /* 0x000fd80003800000 */
.L_x_78:
[----:B------:R-:W-:Y:S05]  /*4e00*/  BSYNC B0 ;  /* 0x0000000000007941 */ /* 0x000fea0003800000 */
.L_x_77:
[----:B------:R-:W-:Y:S05]  /*4e10*/  BRA `(.L_x_79) ;  /* 0xffffffe400207947 */ /* 0x000fea000383ffff */
.L_x_28:
[----:B------:R-:W-:Y:S01]  /*4e20*/  BSSY B0, `(.L_x_80) ;  /* 0x0000006000007945 */ /* 0x000fe20003800000 */
[----:B------:R-:W-:Y:S01]  /*4e30*/  PLOP3.LUT P0, PT, P0, PT, PT, 0x8, 0x80 ;  /* 0x000000000080781c */ /* 0x000fe2000070e170 */
[----:B------:R-:W-:-:S12]  /*4e40*/  IMAD.MOV.U32 R8, RZ, RZ, -0x1 ;  /* 0xffffffffff087424 */ /* 0x000fd800078e00ff */
[----:B------:R-:W-:Y:S05]  /*4e50*/  WARPSYNC.COLLECTIVE R8, `(.L_x_81) ;  /* 0x0000000008087348 */ /* 0x000fea0003c00000 */
[----:B------:R-:W-:Y:S01]  /*4e60*/  VOTE.ANY P0, P0 ;  /* 0x0000000000ff7806 */ /* 0x000fe20000000100 */
[----:B------:R-:W-:-:S12]  /*4e70*/  ENDCOLLECTIVE ;  /* 0x000000000000791b */ /* 0x000fd80003800000 */
.L_x_81:
[----:B------:R-:W-:Y:S05]  /*4e80*/  BSYNC B0 ;  /* 0x0000000000007941 */ /* 0x000fea0003800000 */
.L_x_80:
[----:B------:R-:W-:Y:S05]  /*4e90*/  BRA `(.L_x_82) ;  /* 0xffffffe400247947 */ /* 0x000fea000383ffff */
.L_x_30:
[----:B------:R-:W-:Y:S01]  /*4ea0*/  BSSY B0, `(.L_x_83) ;  /* 0x0000006000007945 */ /* 0x000fe20003800000 */
[----:B------:R-:W-:Y:S01]  /*4eb0*/  PLOP3.LUT P2, PT, P0, PT, PT, 0x8, 0x80 ;  /* 0x000000000080781c */ /* 0x000fe2000074e170 */
[----:B------:R-:W-:-:S12]  /*4ec0*/  IMAD.MOV.U32 R8, RZ, RZ, -0x1 ;  /* 0xffffffffff087424 */ /* 0x000fd800078e00ff */
[----:B------:R-:W-:Y:S05]  /*4ed0*/  WARPSYNC.COLLECTIVE R8, `(.L_x_84) ;  /* 0x0000000008087348 */ /* 0x000fea0003c00000 */
[----:B------:R-:W-:Y:S01]  /*4ee0*/  VOTE.ANY R8, PT, P2 ;  /* 0x0000000000087806 */ /* 0x000fe200010e0100 */
[----:B------:R-:W-:Y:S06]  /*4ef0*/  ENDCOLLECTIVE ;  /* 0x000000000000791b */ /* 0x000fec0003800000 */
.L_x_84:
[----:B------:R-:W-:Y:S05]  /*4f00*/  BSYNC B0 ;  /* 0x0000000000007941 */ /* 0x000fea0003800000 */
.L_x_83:
        /* <DEDUP_REMOVED lines=10> */
.L_x_85:
[----:B------:R-:W-:Y:S01]  /*4fb0*/  ISETP.GE.AND P0, PT, R35, R9, PT ;  /* 0x000000092300720c */ /* 0x000fe20003f06270 */
[----:B------:R-:W-:-:S03]  /*4fc0*/  IMAD.MOV.U32 R10, RZ, RZ, 0x2 ;  /* 0x00000002ff0a7424 */ /* 0x000fc600078e00ff */
[----:B------:R-:W-:-:S05]  /*4fd0*/  SEL R16, R16, RZ, !P0 ;  /* 0x000000ff10107207 */ /* 0x000fca0004000000 */
[----:B------:R-:W-:Y:S02]  /*4fe0*/  IMAD.IADD R44, R16, 0x1, R15 ;  /* 0x00000001102c7824 */ /* 0x000fe400078e020f */
[----:B------:R-:W-:Y:S02]  /*4ff0*/  VIADD R16, R35, 0x2 ;  /* 0x0000000223107836 */ /* 0x000fe40000000000 */
[----:B------:R-:W-:-:S03]  /*5000*/  IMAD.MOV.U32 R15, RZ, RZ, R44 ;  /* 0x000000ffff0f7224 */ /* 0x000fc600078e002c */
[----:B------:R-:W-:-:S13]  /*5010*/  ISETP.GT.AND P0, PT, R16, R9, PT ;  /* 0x000000091000720c */ /* 0x000fda0003f04270 */
[----:B------:R-:W-:Y:S05]  /*5020*/  WARPSYNC.COLLECTIVE R8, `(.L_x_86) ;  /* 0x0000000008087348 */ /* 0x000fea0003c00000 */
[----:B------:R0:W1:Y:S02]  /*5030*/  SHFL.DOWN P2, R16, R15, R10, R9 ;  /* 0x0800000a0f107389 */ /* 0x0000640000040009 */
[----:B01----:R-:W-:Y:S05]  /*5040*/  ENDCOLLECTIVE ;  /* 0x000000000000791b */ /* 0x003fea0003800000 */
.L_x_86:
[----:B------:R-:W-:Y:S01]  /*5050*/  IMAD.MOV.U32 R10, RZ, RZ, 0x4 ;  /* 0x00000004ff0a7424 */ /* 0x000fe200078e00ff */
[----:B------:R-:W-:Y:S01]  /*5060*/  SEL R17, R16, RZ, !P0 ;  /* 0x000000ff10117207 */ /* 0x000fe20004000000 */
[----:B------:R-:W-:-:S04]  /*5070*/  VIADD R16, R35, 0x4 ;  /* 0x0000000423107836 */ /* 0x000fc80000000000 */
[----:B------:R-:W-:Y:S01]  /*5080*/  IMAD.IADD R17, R44, 0x1, R17 ;  /* 0x000000012c117824 */ /* 0x000fe200078e0211 */
[----:B------:R-:W-:-:S03]  /*5090*/  ISETP.GT.AND P0, PT, R16, R9, PT ;  /* 0x000000091000720c */ /* 0x000fc60003f04270 */
[----:B------:R-:W-:-:S10]  /*50a0*/  IMAD.MOV.U32 R15, RZ, RZ, R17 ;  /* 0x000000ffff0f7224 */ /* 0x000fd400078e0011 */
[----:B------:R-:W-:Y:S05]  /*50b0*/  WARPSYNC.COLLECTIVE R8, `(.L_x_87) ;  /* 0x0000000008087348 */ /* 0x000fea0003c00000 */
[----:B------:R0:W1:Y:S02]  /*50c0*/  SHFL.DOWN P2, R16, R15, R10, R9 ;  /* 0x0800000a0f107389 */ /* 0x0000640000040009 */
[----:B01----:R-:W-:Y:S05]  /*50d0*/  ENDCOLLECTIVE ;  /* 0x000000000000791b */ /* 0x003fea0003800000 */
.L_x_87:
[----:B------:R-:W-:Y:S01]  /*50e0*/  IMAD.MOV.U32 R10, RZ, RZ, 0x8 ;  /* 0x00000008ff0a7424 */ /* 0x000fe200078e00ff */
[----:B------:R-:W-:-:S05]  /*50f0*/  SEL R16, R16, RZ, !P0 ;  /* 0x000000ff10107207 */ /* 0x000fca0004000000 */
[----:B------:R-:W-:Y:S02]  /*5100*/  IMAD.IADD R45, R17, 0x1, R16 ;  /* 0x00000001112d7824 */ /* 0x000fe400078e0210 */
[C---:B------:R-:W-:Y:S02]  /*5110*/  VIADD R16, R35.reuse, 0x8 ;  /* 0x0000000823107836 */ /* 0x040fe40000000000 */
[----:B------:R-:W-:Y:S02]  /*5120*/  IMAD.MOV.U32 R15, RZ, RZ, R45 ;  /* 0x000000ffff0f7224 */ /* 0x000fe400078e002d */
[----:B------:R-:W-:Y:S01]  /*5130*/  VIADD R17, R35, 0x10 ;  /* 0x0000001023117836 */ /* 0x000fe20000000000 */
[----:B------:R-:W-:-:S13]  /*5140*/  ISETP.GT.AND P0, PT, R16, R9, PT ;  /* 0x000000091000720c */ /* 0x000fda0003f04270 */
[----:B------:R-:W-:Y:S05]  /*5150*/  WARPSYNC.COLLECTIVE R8, `(.L_x_88) ;  /* 0x0000000008087348 */ /* 0x000fea0003c00000 */
[----:B------:R0:W1:Y:S02]  /*5160*/  SHFL.DOWN P2, R16, R15, R10, R9 ;  /* 0x0800000a0f107389 */ /* 0x0000640000040009 */
[----:B01----:R-:W-:Y:S05]  /*5170*/  ENDCOLLECTIVE ;  /* 0x000000000000791b */ /* 0x003fea0003800000 */
.L_x_88:
[----:B------:R-:W-:Y:S01]  /*5180*/  IMAD.MOV.U32 R10, RZ, RZ, 0x10 ;  /* 0x00000010ff0a7424 */ /* 0x000fe200078e00ff */
[----:B------:R-:W-:Y:S02]  /*5190*/  SEL R16, R16, RZ, !P0 ;  /* 0x000000ff10107207 */ /* 0x000fe40004000000 */
[----:B------:R-:W-:-:S03]  /*51a0*/  ISETP.GT.AND P0, PT, R17, R9, PT ;  /* 0x000000091100720c */ /* 0x000fc60003f04270 */
[----:B------:R-:W-:-:S04]  /*51b0*/  IMAD.IADD R44, R45, 0x1, R16 ;  /* 0x000000012d2c7824 */ /* 0x000fc800078e0210 */
[----:B------:R-:W-:-:S07]  /*51c0*/  IMAD.MOV.U32 R15, RZ, RZ, R44 ;  /* 0x000000ffff0f7224 */ /* 0x000fce00078e002c */
[----:B------:R-:W-:Y:S05]  /*51d0*/  WARPSYNC.COLLECTIVE R8, `(.L_x_89) ;  /* 0x0000000008087348 */ /* 0x000fea0003c00000 */
[----:B------:R0:W1:Y:S02]  /*51e0*/  SHFL.DOWN P2, R16, R15, R10, R9 ;  /* 0x0800000a0f107389 */ /* 0x0000640000040009 */
[----:B01----:R-:W-:Y:S05]  /*51f0*/  ENDCOLLECTIVE ;  /* 0x000000000000791b */ /* 0x003fea0003800000 */
.L_x_89:
[----:B------:R-:W-:Y:S02]  /*5200*/  SEL R16, R16, RZ, !P0 ;  /* 0x000000ff10107207 */ /* 0x000fe40004000000 */
[----:B------:R-:W-:Y:S02]  /*5210*/  ISETP.NE.AND P0, PT, R14, 0x65, PT ;  /* 0x000000650e00780c */ /* 0x000fe40003f05270 */
[----:B------:R-:W-:-:S11]  /*5220*/  IADD3 R19, PT, PT, R44, R16, R19 ;  /* 0x000000102c137210 */ /* 0x000fd60007ffe013 */
[----:B------:R-:W-:Y:S05]  /*5230*/  WARPSYNC.COLLECTIVE R8, `(.L_x_90) ;  /* 0x0000000008087348 */ /* 0x000fea0003c00000 */
[----:B------:R-:W-:Y:S01]  /*5240*/  VOTE.ALL P0, P0 ;  /* 0x0000000000ff7806 */ /* 0x000fe20000000000 */
[----:B------:R-:W-:-:S12]  /*5250*/  ENDCOLLECTIVE ;  /* 0x000000000000791b */ /* 0x000fd80003800000 */
.L_x_90:
[----:B------:R-:W-:Y:S05]  /*5260*/  BRA `(.L_x_91) ;  /* 0xffffffe000c07947 */ /* 0x000fea000383ffff */
.L_x_92:
[----:B------:R-:W-:-:S00]  /*5270*/  BRA `(.L_x_92) ;  /* 0xfffffffc00fc7947 */ /* 0x000fc0000383ffff */
[----:B------:R-:W-:-:S00]  /*5280*/  NOP ;  /* 0x0000000000007918 */ /* 0x000fc00000000000 */
[----:B------:R-:W-:-:S00]  /*5290*/  NOP ;  /* 0x0000000000007918 */ /* 0x000fc00000000000 */
[----:B------:R-:W-:-:S00]  /*52a0*/  NOP ;  /* 0x0000000000007918 */ /* 0x000fc00000000000 */
[----:B------:R-:W-:-:S00]  /*52b0*/  NOP ;  /* 0x0000000000007918 */ /* 0x000fc00000000000 */
[----:B------:R-:W-:-:S00]  /*52c0*/  NOP ;  /* 0x0000000000007918 */ /* 0x000fc00000000000 */
[----:B------:R-:W-:-:S00]  /*52d0*/  NOP ;  /* 0x0000000000007918 */ /* 0x000fc00000000000 */
[----:B------:R-:W-:-:S00]  /*52e0*/  NOP ;  /* 0x0000000000007918 */ /* 0x000fc00000000000 */
[----:B------:R-:W-:-:S00]  /*52f0*/  NOP ;  /* 0x0000000000007918 */ /* 0x000fc00000000000 */
.L_x_218:


//--------------------- .text._ZN3cub18CUB_300001_SM_10006detail4scan16DeviceScanKernelINS2_10policy_hubIjjjjN4cuda3std3__44plusIvEEE10Policy1000EN6thrust24THRUST_300001_SM_1000_NS6detail15normal_iteratorINSD_10device_ptrIjEEEESI_NS0_13ScanTileStateIjLb1EEES9_NS0_8NullTypeEjjLb0ESL_EEvT0_T1_T2_iT3_T4_T5_ --------------------------
	.section	.text._ZN3cub18CUB_300001_SM_10006detail4scan16DeviceScanKernelINS2_10policy_hubIjjjjN4cuda3std3__44plusIvEEE10Policy1000EN6thrust24THRUST_300001_SM_1000_NS6detail15normal_iteratorINSD_10device_ptrIjEEEESI_NS0_13ScanTileStateIjLb1EEES9_NS0_8NullTypeEjjLb0ESL_EEvT0_T1_T2_iT3_T4_T5_,"ax",@progbits
	.align	128
        .global         _ZN3cub18CUB_300001_SM_10006detail4scan16DeviceScanKernelINS2_10policy_hubIjjjjN4cuda3std3__44plusIvEEE10Policy1000EN6thrust24THRUST_300001_SM_1000_NS6detail15normal_iteratorINSD_10device_ptrIjEEEESI_NS0_13ScanTileStateIjLb1EEES9_NS0_8NullTypeEjjLb0ESL_EEvT0_T1_T2_iT3_T4_T5_
        .type           _ZN3cub18CUB_300001_SM_10006detail4scan16DeviceScanKernelINS2_10policy_hubIjjjjN4cuda3std3__44plusIvEEE10Policy1000EN6thrust24THRUST_300001_SM_1000_NS6detail15normal_iteratorINSD_10device_ptrIjEEEESI_NS0_13ScanTileStateIjLb1EEES9_NS0_8NullTypeEjjLb0ESL_EEvT0_T1_T2_iT3_T4_T5_,@function
        .size           _ZN3cub18CUB_300001_SM_10006detail4scan16DeviceScanKernelINS2_10policy_hubIjjjjN4cuda3std3__44plusIvEEE10Policy1000EN6thrust24THRUST_300001_SM_1000_NS6detail15normal_iteratorINSD_10device_ptrIjEEEESI_NS0_13ScanTileStateIjLb1EEES9_NS0_8NullTypeEjjLb0ESL_EEvT0_T1_T2_iT3_T4_T5_,(.L_x_219 - _ZN3cub18CUB_300001_SM_10006detail4scan16DeviceScanKernelINS2_10policy_hubIjjjjN4cuda3std3__44plusIvEEE10Policy1000EN6thrust24THRUST_300001_SM_1000_NS6detail15normal_iteratorINSD_10device_ptrIjEEEESI_NS0_13ScanTileStateIjLb1EEES9_NS0_8NullTypeEjjLb0ESL_EEvT0_T1_T2_iT3_T4_T5_)
        .other          _ZN3cub18CUB_300001_SM_10006detail4scan16DeviceScanKernelINS2_10policy_hubIjjjjN4cuda3std3__44plusIvEEE10Policy1000EN6thrust24THRUST_300001_SM_1000_NS6detail15normal_iteratorINSD_10device_ptrIjEEEESI_NS0_13ScanTileStateIjLb1EEES9_NS0_8NullTypeEjjLb0ESL_EEvT0_T1_T2_iT3_T4_T5_,@"STO_CUDA_ENTRY STV_DEFAULT"
_ZN3cub18CUB_300001_SM_10006detail4scan16DeviceScanKernelINS2_10policy_hubIjjjjN4cuda3std3__44plusIvEEE10Policy1000EN6thrust24THRUST_300001_SM_1000_NS6detail15normal_iteratorINSD_10device_ptrIjEEEESI_NS0_13ScanTileStateIjLb1EEES9_NS0_8NullTypeEjjLb0ESL_EEvT0_T1_T2_iT3_T4_T5_:
.text._ZN3cub18CUB_300001_SM_10006detail4scan16DeviceScanKernelINS2_10policy_hubIjjjjN4cuda3std3__44plusIvEEE10Policy1000EN6thrust24THRUST_300001_SM_1000_NS6detail15normal_iteratorINSD_10device_ptrIjEEEESI_NS0_13ScanTileStateIjLb1EEES9_NS0_8NullTypeEjjLb0ESL_EEvT0_T1_T2_iT3_T4_T5_:
[----:B------:R-:W-:Y:S08]  /*0000*/  LDC R1, c[0x0][0x37c] ;  /* 0x0000df00ff017b82 */ /* 0x000ff00000000800 */
[----:B------:R-:W0:Y:S01]  /*0010*/  S2UR UR4, SR_CTAID.X ;  /* 0x00000000000479c3 */ /* 0x000e220000002500 */
[----:B------:R-:W1:Y:S01]  /*0020*/  LDCU UR5, c[0x0][0x3a0] ;  /* 0x00007400ff0577ac */ /* 0x000e620008000800 */
[----:B------:R-:W2:Y:S06]  /*0030*/  LDCU.64 UR8, c[0x0][0x358] ;  /* 0x00006b00ff0877ac */ /* 0x000eac0008000a00 */
[----:B------:R-:W0:Y:S02]  /*0040*/  LDC R42, c[0x0][0x398] ;  /* 0x0000e600ff2a7b82 */ /* 0x000e240000000800 */
[----:B0-----:R-:W-:-:S04]  /*0050*/  VIADD R42, R42, UR4 ;  /* 0x000000042a2a7c36 */ /* 0x001fc80008000000 */
[----:B------:R-:W-:-:S05]  /*0060*/  IMAD R3, R42, 0x2100, RZ ;  /* 0x000021002a037824 */ /* 0x000fca00078e02ff */
[----:B-1----:R-:W-:-:S04]  /*0070*/  IADD3 R0, PT, PT, -R3, UR5, RZ ;  /* 0x0000000503007c10 */ /* 0x002fc8000fffe1ff */
[----:B------:R-:W-:-:S13]  /*0080*/  ISETP.GE.U32.AND P0, PT, R0, 0x2101, PT ;  /* 0x000021010000780c */ /* 0x000fda0003f06070 */
[----:B--2---:R-:W-:Y:S05]  /*0090*/  @!P0 BRA `(.L_x_93) ;  /* 0x0000001c00a88947 */ /* 0x004fea0003800000 */
[----:B------:R-:W0:Y:S01]  /*00a0*/  S2R R16, SR_TID.X ;  /* 0x0000000000107919 */ /* 0x000e220000002100 */
[----:B------:R-:W1:Y:S01]  /*00b0*/  LDCU.64 UR4, c[0x0][0x380] ;  /* 0x00007000ff0477ac */ /* 0x000e620008000a00 */
[C---:B0-----:R-:W-:Y:S02]  /*00c0*/  LOP3.LUT R0, R16.reuse, 0x1f, RZ, 0xc0, !PT ;  /* 0x0000001f10007812 */ /* 0x041fe400078ec0ff */
[----:B------:R-:W-:-:S05]  /*00d0*/  LOP3.LUT R5, R16, 0x3e0, RZ, 0xc0, !PT ;  /* 0x000003e010057812 */ /* 0x000fca00078ec0ff */
[----:B------:R-:W-:-:S05]  /*00e0*/  IMAD R0, R5, 0x16, R0 ;  /* 0x0000001605007824 */ /* 0x000fca00078e0200 */
[----:B------:R-:W-:-:S05]  /*00f0*/  IADD3 R0, P0, PT, R3, R0, RZ ;  /* 0x0000000003007210 */ /* 0x000fca0007f1e0ff */
[----:B------:R-:W-:Y:S02]  /*0100*/  IMAD.X R3, RZ, RZ, RZ, P0 ;  /* 0x000000ffff037224 */ /* 0x000fe400000e06ff */
        /* <DEDUP_REMOVED lines=30> */
[----:B------:R-:W-:Y:S01]  /*02f0*/  ISETP.NE.AND P0, PT, R42, RZ, PT ;  /* 0x000000ff2a00720c */ /* 0x000fe20003f05270 */
        /* <DEDUP_REMOVED lines=28> */
[----:B------:R0:W1:Y:S04]  /*04c0*/  LDS.64 R36, [R27] ;  /* 0x000000001b247984 */ /* 0x0000680000000a00 */
[----:B------:R0:W2:Y:S04]  /*04d0*/  LDS.64 R34, [R27+0x8] ;  /* 0x000008001b227984 */ /* 0x0000a80000000a00 */
[----:B------:R0:W3:Y:S04]  /*04e0*/  LDS.64 R32, [R27+0x10] ;  /* 0x000010001b207984 */ /* 0x0000e80000000a00 */
[----:B------:R0:W4:Y:S04]  /*04f0*/  LDS.64 R18, [R27+0x18] ;  /* 0x000018001b127984 */ /* 0x0001280000000a00 */
[----:B------:R0:W0:Y:S04]  /*0500*/  LDS.64 R14, [R27+0x20] ;  /* 0x000020001b0e7984 */ /* 0x0000280000000a00 */
[----:B------:R0:W0:Y:S04]  /*0510*/  LDS.64 R12, [R27+0x28] ;  /* 0x000028001b0c7984 */ /* 0x0000280000000a00 */
[----:B------:R0:W0:Y:S04]  /*0520*/  LDS.64 R10, [R27+0x30] ;  /* 0x000030001b0a7984 */ /* 0x0000280000000a00 */
[----:B------:R0:W0:Y:S04]  /*0530*/  LDS.64 R8, [R27+0x38] ;  /* 0x000038001b087984 */ /* 0x0000280000000a00 */
[----:B------:R0:W0:Y:S04]  /*0540*/  LDS.64 R6, [R27+0x40] ;  /* 0x000040001b067984 */ /* 0x0000280000000a00 */
[----:B------:R0:W0:Y:S04]  /*0550*/  LDS.64 R4, [R27+0x48] ;  /* 0x000048001b047984 */ /* 0x0000280000000a00 */
[----:B------:R0:W0:Y:S01]  /*0560*/  LDS.64 R2, [R27+0x50] ;  /* 0x000050001b027984 */ /* 0x0000220000000a00 */
[----:B------:R-:W-:Y:S06]  /*0570*/  BAR.SYNC.DEFER_BLOCKING 0x0 ;  /* 0x0000000000007b1d */ /* 0x000fec0000010000 */
[----:B-1----:R-:W-:Y:S05]  /*0580*/  @P0 BRA `(.L_x_95) ;  /* 0x00000004001c0947 */ /* 0x002fea0003800000 */
[----:B0-2---:R-:W-:Y:S02]  /*0590*/  IADD3 R17, PT, PT, R34, R37, R36 ;  /* 0x0000002522117210 */ /* 0x005fe40007ffe024 */
[C---:B------:R-:W-:Y:S02]  /*05a0*/  ISETP.NE.AND P1, PT, R39.reuse, 0x1f, PT ;  /* 0x0000001f2700780c */ /* 0x040fe40003f25270 */
[----:B---3--:R-:W-:Y:S02]  /*05b0*/  IADD3 R17, PT, PT, R32, R35, R17 ;  /* 0x0000002320117210 */ /* 0x008fe40007ffe011 */
[----:B------:R-:W-:Y:S02]  /*05c0*/  ISETP.GE.U32.AND P2, PT, R16, 0x20, PT ;  /* 0x000000201000780c */ /* 0x000fe40003f46070 */
[----:B----4-:R-:W-:Y:S02]  /*05d0*/  IADD3 R17, PT, PT, R18, R33, R17 ;  /* 0x0000002112117210 */ /* 0x010fe40007ffe011 */
[----:B------:R-:W-:-:S02]  /*05e0*/  ISETP.NE.AND P3, PT, R39, RZ, PT ;  /* 0x000000ff2700720c */ /* 0x000fc40003f65270 */
[----:B------:R-:W-:-:S03]  /*05f0*/  IADD3 R17, PT, PT, R14, R19, R17 ;  /* 0x000000130e117210 */ /* 0x000fc60007ffe011 */
[----:B------:R-:W-:Y:S02]  /*0600*/  @!P1 LEA R43, R40, UR4, 0x2 ;  /* 0x00000004282b9c11 */ /* 0x000fe4000f8e10ff */
[----:B------:R-:W-:-:S04]  /*0610*/  IADD3 R17, PT, PT, R12, R15, R17 ;  /* 0x0000000f0c117210 */ /* 0x000fc80007ffe011 */
[----:B------:R-:W-:-:S04]  /*0620*/  IADD3 R17, PT, PT, R10, R13, R17 ;  /* 0x0000000d0a117210 */ /* 0x000fc80007ffe011 */
[----:B------:R-:W-:-:S04]  /*0630*/  IADD3 R17, PT, PT, R8, R11, R17 ;  /* 0x0000000b08117210 */ /* 0x000fc80007ffe011 */
[----:B------:R-:W-:-:S04]  /*0640*/  IADD3 R17, PT, PT, R6, R9, R17 ;  /* 0x0000000906117210 */ /* 0x000fc80007ffe011 */
[----:B------:R-:W-:-:S04]  /*0650*/  IADD3 R17, PT, PT, R4, R7, R17 ;  /* 0x0000000704117210 */ /* 0x000fc80007ffe011 */
[----:B------:R-:W-:-:S05]  /*0660*/  IADD3 R20, PT, PT, R2, R5, R17 ;  /* 0x0000000502147210 */ /* 0x000fca0007ffe011 */
[----:B------:R-:W-:-:S05]  /*0670*/  IMAD.IADD R17, R3, 0x1, R20 ;  /* 0x0000000103117824 */ /* 0x000fca00078e0214 */
        /* <DEDUP_REMOVED lines=10> */
[----:B------:R-:W-:-:S04]  /*0720*/  ISETP.NE.AND P0, PT, R40, 0x2, PT ;  /* 0x000000022800780c */ /* 0x000fc80003f05270 */
        /* <DEDUP_REMOVED lines=8> */
[----:B------:R-:W-:Y:S01]  /*07b0*/  SEL R20, R21, R20, !P0 ;  /* 0x0000001415147207 */ /* 0x000fe20004000000 */
[----:B------:R-:W-:Y:S01]  /*07c0*/  IMAD.IADD R21, R42, 0x1, -R17 ;  /* 0x000000012a157824 */ /* 0x000fe200078e0a11 */
[----:B------:R-:W-:Y:S01]  /*07d0*/  ISETP.NE.AND P0, PT, R40, 0x3, PT ;  /* 0x000000032800780c */ /* 0x000fe20003f05270 */
[----:B------:R-:W-:-:S03]  /*07e0*/  IMAD.IADD R23, R23, 0x1, R22 ;  /* 0x0000000117177824 */ /* 0x000fc600078e0216 */
[----:B------:R-:W-:Y:S01]  /*07f0*/  SEL R20, R22, R20, !P0 ;  /* 0x0000001416147207 */ /* 0x000fe20004000000 */
[----:B-1----:R-:W-:Y:S01]  /*0800*/  IMAD.IADD R24, R23, 0x1, R24 ;  /* 0x0000000117187824 */ /* 0x002fe200078e0218 */
[C---:B------:R-:W-:Y:S02]  /*0810*/  ISETP.NE.AND P0, PT, R40.reuse, 0x4, PT ;  /* 0x000000042800780c */ /* 0x040fe40003f05270 */
[----:B------:R-:W-:Y:S01]  /*0820*/  SEL R17, R21, RZ, P3 ;  /* 0x000000ff15117207 */ /* 0x000fe20001800000 */
        /* <DEDUP_REMOVED lines=18> */
[----:B------:R-:W-:Y:S02]  /*0950*/  ISETP.NE.AND P1, PT, R40, 0xb, PT ;  /* 0x0000000b2800780c */ /* 0x000fe40003f25270 */
[----:B------:R-:W-:Y:S02]  /*0960*/  SEL R20, R29, R20, !P0 ;  /* 0x000000141d147207 */ /* 0x000fe40004000000 */
[----:B------:R-:W-:-:S02]  /*0970*/  ISETP.NE.AND P0, PT, R16, RZ, PT ;  /* 0x000000ff1000720c */ /* 0x000fc40003f05270 */
[----:B------:R-:W-:-:S05]  /*0980*/  SEL R20, R30, R20, !P1 ;  /* 0x000000141e147207 */ /* 0x000fca0004800000 */
[----:B------:R-:W-:-:S06]  /*0990*/  @P2 IMAD.IADD R21, R20, 0x1, R17 ;  /* 0x0000000114152824 */ /* 0x000fcc00078e0211 */
[----:B------:R-:W-:Y:S05]  /*09a0*/  @P0 BRA `(.L_x_96) ;  /* 0x0000000c00f00947 */ /* 0x000fea0003800000 */
[----:B------:R-:W0:Y:S01]  /*09b0*/  LDC.64 R16, c[0x0][0x390] ;  /* 0x0000e400ff107b82 */ /* 0x000e220000000a00 */
[----:B------:R-:W-:Y:S02]  /*09c0*/  IMAD.MOV.U32 R30, RZ, RZ, 0x65 ;  /* 0x00000065ff1e7424 */ /* 0x000fe400078e00ff */
[----:B------:R-:W-:-:S03]  /*09d0*/  IMAD.MOV.U32 R21, RZ, RZ, RZ ;  /* 0x000000ffff157224 */ /* 0x000fc600078e00ff */
[----:B0-----:R0:W-:Y:S01]  /*09e0*/  ST.E.64.STRONG.GPU desc[UR8][R16.64+0x100], R30 ;  /* 0x0001001e10007985 */ /* 0x0011e2000c10fb08 */
[----:B------:R-:W-:Y:S05]  /*09f0*/  BRA `(.L_x_96) ;  /* 0x0000000c00dc7947 */ /* 0x000fea0003800000 */
.L_x_95:
[----:B0-2---:R-:W-:Y:S02]  /*0a00*/  IADD3 R17, PT, PT, R34, R37, R36 ;  /* 0x0000002522117210 */ /* 0x005fe40007ffe024 */
[C---:B------:R-:W-:Y:S02]  /*0a10*/  ISETP.NE.AND P1, PT, R39.reuse, 0x1f, PT ;  /* 0x0000001f2700780c */ /* 0x040fe40003f25270 */
[----:B---3--:R-:W-:Y:S02]  /*0a20*/  IADD3 R17, PT, PT, R32, R35, R17 ;  /* 0x0000002320117210 */ /* 0x008fe40007ffe011 */
[----:B------:R-:W-:Y:S02]  /*0a30*/  ISETP.NE.AND P2, PT, R39, RZ, PT ;  /* 0x000000ff2700720c */ /* 0x000fe40003f45270 */
[----:B----4-:R-:W-:-:S04]  /*0a40*/  IADD3 R17, PT, PT, R18, R33, R17 ;  /* 0x0000002112117210 */ /* 0x010fc80007ffe011 */
        /* <DEDUP_REMOVED lines=56> */
[----:B------:R-:W-:-:S02]  /*0dd0*/  ISETP.GT.U32.AND P0, PT, R16, 0x1f, PT ;  /* 0x0000001f1000780c */ /* 0x000fc40003f04070 */
[----:B------:R-:W-:Y:S02]  /*0de0*/  SEL R20, R30, R20, !P1 ;  /* 0x000000141e147207 */ /* 0x000fe40004800000 */
[----:B------:R-:W-:-:S03]  /*0df0*/  ISETP.GE.U32.AND P1, PT, R16, 0x20, PT ;  /* 0x000000201000780c */ /* 0x000fc60003f26070 */
[----:B------:R-:W-:-:S05]  /*0e00*/  IMAD.IADD R20, R20, 0x1, R21 ;  /* 0x0000000114147824 */ /* 0x000fca00078e0215 */
[----:B------:R-:W-:Y:S01]  /*0e10*/  SEL R23, R17, R20, !P1 ;  /* 0x0000001411177207 */ /* 0x000fe20004800000 */
[----:B------:R-:W-:Y:S06]  /*0e20*/  @P0 BRA `(.L_x_97) ;  /* 0x0000000800a80947 */ /* 0x000fec0003800000 */
[----:B------:R-:W0:Y:S01]  /*0e30*/  LDC.64 R20, c[0x0][0x390] ;  /* 0x0000e400ff147b82 */ /* 0x000e220000000a00 */
[----:B------:R-:W-:Y:S02]  /*0e40*/  ISETP.NE.AND P1, PT, R16, RZ, PT ;  /* 0x000000ff1000720c */ /* 0x000fe40003f25270 */
[----:B------:R-:W-:-:S05]  /*0e50*/  LOP3.LUT R17, RZ, R16, RZ, 0x33, !PT ;  /* 0x00000010ff117212 */ /* 0x000fca00078e33ff */
[----:B------:R-:W-:-:S06]  /*0e60*/  IMAD.IADD R24, R42, 0x1, R17 ;  /* 0x000000012a187824 */ /* 0x000fcc00078e0211 */
        /* <DEDUP_REMOVED lines=11> */
.L_x_127:
[----:B------:R-:W-:Y:S05]  /*0f20*/  @!P0 BRA `(.L_x_99) ;  /* 0x0000000000748947 */ /* 0x000fea0003800000 */
[----:B------:R-:W-:-:S07]  /*0f30*/  IMAD.MOV.U32 R22, RZ, RZ, 0x3b8 ;  /* 0x000003b8ff167424 */ /* 0x000fce00078e00ff */
.L_x_101:
[----:B------:R-:W-:Y:S02]  /*0f40*/  VIADD R25, R22, 0x1 ;  /* 0x0000000116197836 */ /* 0x000fe40000000000 */
[----:B------:R-:W-:Y:S02]  /*0f50*/  IMAD R42, R42, 0x41a7, RZ ;  /* 0x000041a72a2a7824 */ /* 0x000fe400078e02ff */
[----:B------:R-:W0:Y:S01]  /*0f60*/  I2F.U32.RP R28, R25 ;  /* 0x00000019001c7306 */ /* 0x000e220000209000 */
[----:B------:R-:W-:Y:S01]  /*0f70*/  IMAD.MOV R29, RZ, RZ, -R25 ;  /* 0x000000ffff1d7224 */ /* 0x000fe200078e0a19 */
[----:B------:R-:W-:Y:S02]  /*0f80*/  ISETP.NE.U32.AND P2, PT, R25, RZ, PT ;  /* 0x000000ff1900720c */ /* 0x000fe40003f45070 */
[----:B------:R-:W-:-:S04]  /*0f90*/  LOP3.LUT R42, R42, 0x7fffffff, RZ, 0xc0, !PT ;  /* 0x7fffffff2a2a7812 */ /* 0x000fc800078ec0ff */
[----:B0-----:R-:W0:Y:S02]  /*0fa0*/  MUFU.RCP R28, R28 ;  /* 0x0000001c001c7308 */ /* 0x001e240000001000 */
[----:B0-----:R-:W-:-:S06]  /*0fb0*/  VIADD R20, R28, 0xffffffe ;  /* 0x0ffffffe1c147836 */ /* 0x001fcc0000000000 */
[----:B------:R0:W1:Y:S02]  /*0fc0*/  F2I.FTZ.U32.TRUNC.NTZ R21, R20 ;  /* 0x0000001400157305 */ /* 0x000064000021f000 */
[----:B0-----:R-:W-:Y:S02]  /*0fd0*/  IMAD.MOV.U32 R20, RZ, RZ, RZ ;  /* 0x000000ffff147224 */ /* 0x001fe400078e00ff */
[----:B-1----:R-:W-:-:S04]  /*0fe0*/  IMAD R29, R29, R21, RZ ;  /* 0x000000151d1d7224 */ /* 0x002fc800078e02ff */
[----:B------:R-:W-:-:S06]  /*0ff0*/  IMAD.HI.U32 R21, R21, R29, R20 ;  /* 0x0000001d15157227 */ /* 0x000fcc00078e0014 */
[----:B------:R-:W-:-:S04]  /*1000*/  IMAD.HI.U32 R21, R21, R42, RZ ;  /* 0x0000002a15157227 */ /* 0x000fc800078e00ff */
[----:B------:R-:W-:-:S04]  /*1010*/  IMAD.MOV R21, RZ, RZ, -R21 ;  /* 0x000000ffff157224 */ /* 0x000fc800078e0a15 */
[----:B------:R-:W-:-:S05]  /*1020*/  IMAD R28, R25, R21, R42 ;  /* 0x00000015191c7224 */ /* 0x000fca00078e022a */
[----:B------:R-:W-:-:S13]  /*1030*/  ISETP.GE.U32.AND P0, PT, R28, R25, PT ;  /* 0x000000191c00720c */ /* 0x000fda0003f06070 */
[----:B------:R-:W-:-:S05]  /*1040*/  @P0 IMAD.IADD R28, R28, 0x1, -R25 ;  /* 0x000000011c1c0824 */ /* 0x000fca00078e0a19 */
[----:B------:R-:W-:-:S13]  /*1050*/  ISETP.GE.U32.AND P0, PT, R28, R25, PT ;  /* 0x000000191c00720c */ /* 0x000fda0003f06070 */
[----:B------:R-:W-:Y:S01]  /*1060*/  @P0 IMAD.IADD R28, R28, 0x1, -R25 ;  /* 0x000000011c1c0824 */ /* 0x000fe200078e0a19 */
[----:B------:R-:W-:-:S04]  /*1070*/  @!P2 LOP3.LUT R28, RZ, R25, RZ, 0x33, !PT ;  /* 0x00000019ff1ca212 */ /* 0x000fc800078e33ff */
[----:B------:R-:W-:Y:S05]  /*1080*/  NANOSLEEP R28 ;  /* 0x0000001c0000735d */ /* 0x000fea0003800000 */
[----:B------:R-:W2:Y:S01]  /*1090*/  LD.E.64.STRONG.GPU R28, desc[UR8][R16.64+0x100] ;  /* 0x00010008101c7980 */ /* 0x000ea2000c10fb00 */
[----:B------:R-:W-:Y:S01]  /*10a0*/  UMOV UR5, 0xffffffff ;  /* 0xffffffff00057882 */ /* 0x000fe20000000000 */
[----:B------:R-:W-:Y:S02]  /*10b0*/  SHF.R.U32.HI R22, RZ, 0x1, R22 ;  /* 0x00000001ff167819 */ /* 0x000fe40000011616 */
[----:B--2---:R-:W-:Y:S01]  /*10c0*/  ISETP.NE.AND P0, PT, R28, 0x63, PT ;  /* 0x000000631c00780c */ /* 0x004fe20003f05270 */
[----:B------:R-:W-:-:S12]  /*10d0*/  BRA.DIV UR5, `(.L_x_100) ;  /* 0x00000036051c7947 */ /* 0x000fd8000b800000 */
[----:B------:R-:W-:-:S13]  /*10e0*/  VOTE.ANY P0, !P0 ;  /* 0x0000000000ff7806 */ /* 0x000fda0004000100 */
.L_x_130:
[----:B------:R-:W-:Y:S05]  /*10f0*/  @P0 BRA `(.L_x_101) ;  /* 0xfffffffc00900947 */ /* 0x000fea000383ffff */
.L_x_99:
[----:B------:R-:W-:Y:S01]  /*1100*/  UMOV UR5, 0xffffffff ;  /* 0xffffffff00057882 */ /* 0x000fe20000000000 */
[----:B------:R-:W-:Y:S02]  /*1110*/  ISETP.NE.AND P0, PT, R28, 0x65, PT ;  /* 0x000000651c00780c */ /* 0x000fe40003f05270 */
[----:B------:R-:W-:Y:S11]  /*1120*/  BRA.DIV UR5, `(.L_x_102) ;  /* 0x0000003605287947 */ /* 0x000ff6000b800000 */
[----:B------:R-:W0:Y:S01]  /*1130*/  S2R R25, SR_GEMASK ;  /* 0x0000000000197919 */ /* 0x000e220000003c00 */
[----:B------:R-:W-:Y:S01]  /*1140*/  VOTE.ANY R21, PT, !P0 ;  /* 0x0000000000157806 */ /* 0x000fe200040e0100 */
        /* <DEDUP_REMOVED lines=10> */
[----:B0-----:R-:W-:Y:S02]  /*11f0*/  IADD3 R44, P3, PT, R16, 0x100, RZ ;  /* 0x00000100102c7810 */ /* 0x001fe40007f7e0ff */
[----:B-1----:R-:W-:Y:S02]  /*1200*/  SEL R22, R22, RZ, !P0 ;  /* 0x000000ff16167207 */ /* 0x002fe40004000000 */
[----:B------:R-:W-:-:S03]  /*1210*/  ISETP.GT.AND P0, PT, R41, R48, PT ;  /* 0x000000302900720c */ /* 0x000fc60003f04270 */
[----:B------:R-:W-:-:S05]  /*1220*/  IMAD.IADD R43, R22, 0x1, R29 ;  /* 0x00000001162b7824 */ /* 0x000fca00078e021d */
[----:B------:R-:W0:Y:S02]  /*1230*/  SHFL.DOWN PT, R22, R43, 0x2, R48 ;  /* 0x084000002b167989 */ /* 0x000e2400000e0030 */
[----:B0-----:R-:W-:Y:S02]  /*1240*/  SEL R22, R22, RZ, !P0 ;  /* 0x000000ff16167207 */ /* 0x001fe40004000000 */
[----:B------:R-:W-:-:S03]  /*1250*/  ISETP.GT.AND P0, PT, R40, R48, PT ;  /* 0x000000302800720c */ /* 0x000fc60003f04270 */
[----:B------:R-:W-:Y:S02]  /*1260*/  IMAD.IADD R45, R43, 0x1, R22 ;  /* 0x000000012b2d7824 */ /* 0x000fe400078e0216 */
[----:B------:R-:W-:-:S03]  /*1270*/  VIADD R43, R39, 0x10 ;  /* 0x00000010272b7836 */ /* 0x000fc60000000000 */
[----:B------:R-:W0:Y:S02]  /*1280*/  SHFL.DOWN PT, R22, R45, 0x4, R48 ;  /* 0x088000002d167989 */ /* 0x000e2400000e0030 */
[-C--:B------:R-:W-:Y:S02]  /*1290*/  ISETP.GT.AND P2, PT, R43, R48.reuse, PT ;  /* 0x000000302b00720c */ /* 0x080fe40003f44270 */
[----:B0-----:R-:W-:Y:S02]  /*12a0*/  SEL R22, R22, RZ, !P0 ;  /* 0x000000ff16167207 */ /* 0x001fe40004000000 */
[----:B------:R-:W-:-:S03]  /*12b0*/  ISETP.GT.AND P0, PT, R30, R48, PT ;  /* 0x000000301e00720c */ /* 0x000fc60003f04270 */
[----:B------:R-:W-:Y:S02]  /*12c0*/  IMAD.IADD R29, R45, 0x1, R22 ;  /* 0x000000012d1d7824 */ /* 0x000fe400078e0216 */
[----:B------:R-:W-:-:S03]  /*12d0*/  IMAD.X R45, RZ, RZ, R17, P3 ;  /* 0x000000ffff2d7224 */ /* 0x000fc600018e0611 */
[----:B------:R-:W0:Y:S02]  /*12e0*/  SHFL.DOWN PT, R22, R29, 0x8, R48 ;  /* 0x090000001d167989 */ /* 0x000e2400000e0030 */
[----:B0-----:R-:W-:Y:S02]  /*12f0*/  SEL R22, R22, RZ, !P0 ;  /* 0x000000ff16167207 */ /* 0x001fe40004000000 */
[----:B------:R-:W-:-:S03]  /*1300*/  ISETP.NE.AND P0, PT, R28, 0x65, PT ;  /* 0x000000651c00780c */ /* 0x000fc60003f05270 */
[----:B------:R-:W-:-:S05]  /*1310*/  IMAD.IADD R47, R29, 0x1, R22 ;  /* 0x000000011d2f7824 */ /* 0x000fca00078e0216 */
[----:B------:R-:W0:Y:S05]  /*1320*/  SHFL.DOWN PT, R22, R47, 0x10, R48 ;  /* 0x0a0000002f167989 */ /* 0x000e2a00000e0030 */
[----:B------:R-:W-:Y:S02]  /*1330*/  VOTE.ALL P0, P0 ;  /* 0x0000000000ff7806 */ /* 0x000fe40000000000 */
[----:B0-----:R-:W-:-:S05]  /*1340*/  SEL R22, R22, RZ, !P2 ;  /* 0x000000ff16167207 */ /* 0x001fca0005000000 */
[----:B------:R-:W-:-:S07]  /*1350*/  IMAD.IADD R46, R47, 0x1, R22 ;  /* 0x000000012f2e7824 */ /* 0x000fce00078e0216 */
.L_x_139:
[----:B------:R-:W-:Y:S05]  /*1360*/  @!P0 BRA `(.L_x_103) ;  /* 0x00000004001c8947 */ /* 0x000fea0003800000 */
[----:B------:R-:W-:-:S07]  /*1370*/  IMAD.MOV.U32 R47, RZ, RZ, 0x3b8 ;  /* 0x000003b8ff2f7424 */ /* 0x000fce00078e00ff */
.L_x_109:
        /* <DEDUP_REMOVED lines=8> */
.L_x_142:
[----:B------:R-:W-:Y:S05]  /*1400*/  @!P0 BRA `(.L_x_105) ;  /* 0x0000000000748947 */ /* 0x000fea0003800000 */
[----:B------:R-:W-:-:S07]  /*1410*/  IMAD.MOV.U32 R22, RZ, RZ, R47 ;  /* 0x000000ffff167224 */ /* 0x000fce00078e002f */
.L_x_107:
        /* <DEDUP_REMOVED lines=27> */
.L_x_145:
[----:B------:R-:W-:Y:S05]  /*15d0*/  @P0 BRA `(.L_x_107) ;  /* 0xfffffffc00900947 */ /* 0x000fea000383ffff */
.L_x_105:
[----:B------:R-:W-:Y:S01]  /*15e0*/  UMOV UR5, 0xffffffff ;  /* 0xffffffff00057882 */ /* 0x000fe20000000000 */
[----:B------:R-:W-:Y:S02]  /*15f0*/  ISETP.NE.AND P0, PT, R28, 0x65, PT ;  /* 0x000000651c00780c */ /* 0x000fe40003f05270 */
[----:B------:R-:W-:Y:S11]  /*1600*/  BRA.DIV UR5, `(.L_x_108) ;  /* 0x0000003605387947 */ /* 0x000ff6000b800000 */
[----:B------:R-:W-:Y:S01]  /*1610*/  VOTE.ANY R21, PT, !P0 ;  /* 0x0000000000157806 */ /* 0x000fe200040e0100 */
[----:B------:R-:W-:-:S03]  /*1620*/  VIADD R24, R24, 0xffffffe0 ;  /* 0xffffffe018187836 */ /* 0x000fc60000000000 */
[----:B------:R-:W-:-:S05]  /*1630*/  LOP3.LUT R21, R21, 0x80000000, R25, 0xec, !PT ;  /* 0x8000000015157812 */ /* 0x000fca00078eec19 */
[----:B------:R-:W-:-:S05]  /*1640*/  VIADD R16, R21, 0xffffffff ;  /* 0xffffffff15107836 */ /* 0x000fca0000000000 */
[----:B------:R-:W-:-:S04]  /*1650*/  LOP3.LUT R16, R21, R16, RZ, 0xc, !PT ;  /* 0x0000001015107212 */ /* 0x000fc800078e0cff */
        /* <DEDUP_REMOVED lines=23> */
.L_x_154:
[----:B------:R-:W-:Y:S05]  /*17d0*/  @P0 BRA `(.L_x_109) ;  /* 0xfffffff800e80947 */ /* 0x000fea000383ffff */
.L_x_103:
        /* <DEDUP_REMOVED lines=8> */
[----:B0-----:R-:W-:-:S05]  /*1860*/  @!P1 LEA R16, R17, R16, 0x18 ;  /* 0x0000001011109211 */ /* 0x001fca00078ec0ff */
[----:B------:R1:W-:Y:S04]  /*1870*/  @!P1 STS [R16+0x8], R31 ;  /* 0x0000081f10009388 */ /* 0x0003e80000000800 */
[----:B------:R1:W-:Y:S01]  /*1880*/  @!P1 STS [R16+0x4], R46 ;  /* 0x0000042e10009388 */ /* 0x0003e20000000800 */
[----:B--2---:R-:W-:Y:S01]  /*1890*/  @!P0 LEA R21, R21, R20, 0x18 ;  /* 0x0000001415158211 */ /* 0x004fe200078ec0ff */
[----:B------:R-:W-:Y:S02]  /*18a0*/  IMAD.MOV.U32 R20, RZ, RZ, R23 ;  /* 0x000000ffff147224 */ /* 0x000fe400078e0017 */
[----:B------:R-:W-:Y:S02]  /*18b0*/  @!P0 IMAD.MOV.U32 R20, RZ, RZ, R46 ;  /* 0x000000ffff148224 */ /* 0x000fe400078e002e */
[----:B------:R1:W-:Y:S05]  /*18c0*/  @!P0 STS [R21+0x4c], R46 ;  /* 0x00004c2e15008388 */ /* 0x0003ea0000000800 */
.L_x_97:
[----:B------:R-:W-:Y:S05]  /*18d0*/  WARPSYNC.ALL ;  /* 0x0000000000007948 */ /* 0x000fea0003800000 */
[----:B------:R-:W0:Y:S08]  /*18e0*/  S2UR UR6, SR_CgaCtaId ;  /* 0x00000000000679c3 */ /* 0x000e300000008800 */
[----:B------:R-:W-:Y:S06]  /*18f0*/  BAR.SYNC.DEFER_BLOCKING 0x0 ;  /* 0x0000000000007b1d */ /* 0x000fec0000010000 */
[----:B------:R-:W-:Y:S01]  /*1900*/  UMOV UR5, 0x400 ;  /* 0x0000040000057882 */ /* 0x000fe20000000000 */
[----:B------:R-:W2:Y:S01]  /*1910*/  S2R R17, SR_TID.X ;  /* 0x0000000000117919 */ /* 0x000ea20000002100 */
[----:B0-----:R-:W-:-:S09]  /*1920*/  ULEA UR5, UR6, UR5, 0x18 ;  /* 0x0000000506057291 */ /* 0x001fd2000f8ec0ff */
[----:B-1----:R-:W0:Y:S01]  /*1930*/  LDS R16, [UR5+0x4c] ;  /* 0x00004c05ff107984 */ /* 0x002e220008000800 */
[----:B--2---:R-:W-:-:S04]  /*1940*/  ISETP.NE.AND P0, PT, R17, RZ, PT ;  /* 0x000000ff1100720c */ /* 0x004fc80003f05270 */
[----:B0-----:R-:W-:-:S05]  /*1950*/  SEL R21, R16, RZ, P0 ;  /* 0x000000ff10157207 */ /* 0x001fca0000000000 */
[----:B------:R-:W-:-:S07]  /*1960*/  IMAD.IADD R21, R21, 0x1, R20 ;  /* 0x0000000115157824 */ /* 0x000fce00078e0214 */
.L_x_96:
[----:B------:R-:W-:Y:S05]  /*1970*/  BSYNC.RECONVERGENT B0 ;  /* 0x0000000000007941 */ /* 0x000fea0003800200 */
.L_x_94:
[----:B------:R-:W-:Y:S01]  /*1980*/  IMAD.IADD R36, R36, 0x1, R21 ;  /* 0x0000000124247824 */ /* 0x000fe200078e0215 */
[----:B0-----:R-:W0:Y:S01]  /*1990*/  S2R R16, SR_TID.X ;  /* 0x0000000000107919 */ /* 0x001e220000002100 */
[----:B------:R-:W1:Y:S01]  /*19a0*/  S2UR UR6, SR_CgaCtaId ;  /* 0x00000000000679c3 */ /* 0x000e620000008800 */
[----:B------:R-:W-:Y:S01]  /*19b0*/  UMOV UR5, 0x400 ;  /* 0x0000040000057882 */ /* 0x000fe20000000000 */
[----:B------:R-:W-:Y:S01]  /*19c0*/  IMAD.IADD R37, R37, 0x1, R36 ;  /* 0x0000000125257824 */ /* 0x000fe200078e0224 */
[----:B------:R-:W2:Y:S03]  /*19d0*/  S2R R17, SR_LANEID ;  /* 0x0000000000117919 */ /* 0x000ea60000000000 */
[----:B------:R-:W-:Y:S02]  /*19e0*/  IMAD.IADD R34, R34, 0x1, R37 ;  /* 0x0000000122227824 */ /* 0x000fe400078e0225 */
[----:B------:R-:W-:Y:S02]  /*19f0*/  BAR.SYNC.DEFER_BLOCKING 0x0 ;  /* 0x0000000000007b1d */ /* 0x000fe40000010000 */
[----:B------:R-:W-:-:S04]  /*1a00*/  IMAD.IADD R35, R35, 0x1, R34 ;  /* 0x0000000123237824 */ /* 0x000fc800078e0222 */
[----:B------:R-:W-:-:S04]  /*1a10*/  IMAD.IADD R32, R32, 0x1, R35 ;  /* 0x0000000120207824 */ /* 0x000fc800078e0223 */
[----:B------:R-:W-:-:S04]  /*1a20*/  IMAD.IADD R33, R33, 0x1, R32 ;  /* 0x0000000121217824 */ /* 0x000fc800078e0220 */
[----:B------:R-:W-:Y:S01]  /*1a30*/  IMAD.IADD R18, R18, 0x1, R33 ;  /* 0x0000000112127824 */ /* 0x000fe200078e0221 */
[----:B-1----:R-:W-:-:S03]  /*1a40*/  ULEA UR5, UR6, UR5, 0x18 ;  /* 0x0000000506057291 */ /* 0x002fc6000f8ec0ff */
[----:B------:R-:W-:Y:S01]  /*1a50*/  IMAD.IADD R19, R19, 0x1, R18 ;  /* 0x0000000113137824 */ /* 0x000fe200078e0212 */
[----:B------:R-:W1:Y:S03]  /*1a60*/  LDCU.64 UR6, c[0x0][0x388] ;  /* 0x00007100ff0677ac */ /* 0x000e660008000a00 */
[----:B------:R-:W-:Y:S01]  /*1a70*/  IMAD.IADD R14, R14, 0x1, R19 ;  /* 0x000000010e0e7824 */ /* 0x000fe200078e0213 */
[----:B0-----:R-:W-:-:S03]  /*1a80*/  SHF.R.U32.HI R16, RZ, 0x5, R16 ;  /* 0x00000005ff107819 */ /* 0x001fc60000011610 */
[----:B------:R-:W-:Y:S02]  /*1a90*/  IMAD.IADD R15, R15, 0x1, R14 ;  /* 0x000000010f0f7824 */ /* 0x000fe400078e020e */
[----:B--2---:R-:W-:Y:S02]  /*1aa0*/  IMAD R16, R16, 0x2c0, R17 ;  /* 0x000002c010107824 */ /* 0x004fe400078e0211 */
[----:B------:R-:W-:-:S03]  /*1ab0*/  IMAD.IADD R12, R12, 0x1, R15 ;  /* 0x000000010c0c7824 */ /* 0x000fc600078e020f */
[----:B------:R-:W-:Y:S01]  /*1ac0*/  LEA R16, R16, UR5, 0x2 ;  /* 0x0000000510107c11 */ /* 0x000fe2000f8e10ff */
[----:B------:R-:W-:Y:S01]  /*1ad0*/  IMAD.IADD R13, R13, 0x1, R12 ;  /* 0x000000010d0d7824 */ /* 0x000fe200078e020c */
[----:B-1----:R-:W-:-:S03]  /*1ae0*/  IADD3 R38, P0, PT, R38, UR6, RZ ;  /* 0x0000000626267c10 */ /* 0x002fc6000ff1e0ff */
[----:B------:R-:W-:Y:S02]  /*1af0*/  IMAD.IADD R10, R10, 0x1, R13 ;  /* 0x000000010a0a7824 */ /* 0x000fe400078e020d */
[----:B------:R-:W-:Y:S01]  /*1b00*/  IMAD R20, R17, 0x54, R16 ;  /* 0x0000005411147824 */ /* 0x000fe200078e0210 */
[----:B------:R-:W-:Y:S01]  /*1b10*/  IADD3.X R39, PT, PT, R0, UR7, RZ, P0, !PT ;  /* 0x0000000700277c10 */ /* 0x000fe200087fe4ff */
[----:B------:R-:W-:-:S03]  /*1b20*/  IMAD.IADD R11, R11, 0x1, R10 ;  /* 0x000000010b0b7824 */ /* 0x000fc600078e020a */
[----:B------:R-:W-:Y:S01]  /*1b30*/  STS.64 [R20], R36 ;  /* 0x0000002414007388 */ /* 0x000fe20000000a00 */
[----:B------:R-:W-:-:S03]  /*1b40*/  IMAD.IADD R8, R8, 0x1, R11 ;  /* 0x0000000108087824 */ /* 0x000fc600078e020b */
[----:B------:R-:W-:Y:S01]  /*1b50*/  STS.64 [R20+0x8], R34 ;  /* 0x0000082214007388 */ /* 0x000fe20000000a00 */
        /* <DEDUP_REMOVED lines=13> */
[----:B------:R-:W-:Y:S04]  /*1c30*/  STS.64 [R20+0x40], R6 ;  /* 0x0000400614007388 */ /* 0x000fe80000000a00 */
[----:B------:R-:W-:Y:S04]  /*1c40*/  STS.64 [R20+0x48], R4 ;  /* 0x0000480414007388 */ /* 0x000fe80000000a00 */
[----:B------:R-:W-:Y:S01]  /*1c50*/  STS.64 [R20+0x50], R2 ;  /* 0x0000500214007388 */ /* 0x000fe20000000a00 */
        /* <DEDUP_REMOVED lines=46> */
.L_x_93:
[----:B------:R-:W-:-:S13]  /*1f40*/  ISETP.NE.AND P0, PT, R0, RZ, PT ;  /* 0x000000ff0000720c */ /* 0x000fda0003f05270 */
[----:B------:R-:W-:Y:S05]  /*1f50*/  @!P0 EXIT ;  /* 0x000000000000894d */ /* 0x000fea0003800000 */
[----:B------:R-:W0:Y:S02]  /*1f60*/  LDC.64 R4, c[0x0][0x380] ;  /* 0x0000e000ff047b82 */ /* 0x000e240000000a00 */
[----:B0-----:R-:W-:-:S05]  /*1f70*/  IMAD.WIDE.U32 R4, R3, 0x4, R4 ;  /* 0x0000000403047825 */ /* 0x001fca00078e0004 */
[----:B------:R0:W2:Y:S01]  /*1f80*/  LDG.E R6, desc[UR8][R4.64] ;  /* 0x0000000804067981 */ /* 0x0000a2000c1e1900 */
[----:B------:R-:W1:Y:S02]  /*1f90*/  S2R R2, SR_TID.X ;  /* 0x0000000000027919 */ /* 0x000e640000002100 */
[C---:B-1----:R-:W-:Y:S02]  /*1fa0*/  LOP3.LUT R3, R2.reuse, 0x1f, RZ, 0xc0, !PT ;  /* 0x0000001f02037812 */ /* 0x042fe400078ec0ff */
[----:B------:R-:W-:-:S05]  /*1fb0*/  LOP3.LUT R8, R2, 0x3e0, RZ, 0xc0, !PT ;  /* 0x000003e002087812 */ /* 0x000fca00078ec0ff */
[----:B------:R-:W-:-:S04]  /*1fc0*/  IMAD R3, R8, 0x16, R3 ;  /* 0x0000001608037824 */ /* 0x000fc800078e0203 */
[C---:B------:R-:W-:Y:S01]  /*1fd0*/  VIADD R7, R3.reuse, 0x20 ;  /* 0x0000002003077836 */ /* 0x040fe20000000000 */
[C---:B------:R-:W-:Y:S01]  /*1fe0*/  ISETP.GE.U32.AND P6, PT, R3.reuse, R0, PT ;  /* 0x000000000300720c */ /* 0x040fe20003fc6070 */
[C---:B------:R-:W-:Y:S01]  /*1ff0*/  VIADD R9, R3.reuse, 0x40 ;  /* 0x0000004003097836 */ /* 0x040fe20000000000 */
[C---:B0-----:R-:W-:Y:S01]  /*2000*/  LEA R4, P1, R3.reuse, R4, 0x2 ;  /* 0x0000000403047211 */ /* 0x041fe200078210ff */
[----:B------:R-:W-:Y:S01]  /*2010*/  VIADD R11, R3, 0x60 ;  /* 0x00000060030b7836 */ /* 0x000fe20000000000 */
[-C--:B------:R-:W-:Y:S01]  /*2020*/  ISETP.GE.U32.AND P5, PT, R7, R0.reuse, PT ;  /* 0x000000000700720c */ /* 0x080fe20003fa6070 */
[----:B------:R-:W-:Y:S01]  /*2030*/  VIADD R7, R3, 0x80 ;  /* 0x0000008003077836 */ /* 0x000fe20000000000 */
[-C--:B------:R-:W-:Y:S01]  /*2040*/  ISETP.GE.U32.AND P0, PT, R9, R0.reuse, PT ;  /* 0x000000000900720c */ /* 0x080fe20003f06070 */
[----:B------:R-:W-:Y:S01]  /*2050*/  IMAD.X R5, RZ, RZ, R5, P1 ;  /* 0x000000ffff057224 */ /* 0x000fe200008e0605 */
[-C--:B------:R-:W-:Y:S01]  /*2060*/  ISETP.GE.U32.AND P4, PT, R11, R0.reuse, PT ;  /* 0x000000000b00720c */ /* 0x080fe20003f86070 */
[----:B------:R-:W-:Y:S01]  /*2070*/  VIADD R9, R3, 0xa0 ;  /* 0x000000a003097836 */ /* 0x000fe20000000000 */
[----:B------:R-:W-:Y:S01]  /*2080*/  ISETP.GE.U32.AND P3, PT, R7, R0, PT ;  /* 0x000000000700720c */ /* 0x000fe20003f66070 */
[----:B------:R-:W-:-:S03]  /*2090*/  VIADD R7, R3, 0xc0 ;  /* 0x000000c003077836 */ /* 0x000fc60000000000 */
[-C--:B------:R-:W-:Y:S01]  /*20a0*/  ISETP.GE.U32.AND P2, PT, R9, R0.reuse, PT ;  /* 0x000000000900720c */ /* 0x080fe20003f46070 */
[----:B------:R-:W-:Y:S01]  /*20b0*/  VIADD R9, R3, 0x100 ;  /* 0x0000010003097836 */ /* 0x000fe20000000000 */
[-C--:B------:R-:W-:Y:S01]  /*20c0*/  ISETP.GE.U32.AND P1, PT, R7, R0.reuse, PT ;  /* 0x000000000700720c */ /* 0x080fe20003f26070 */
[C---:B------:R-:W-:Y:S02]  /*20d0*/  VIADD R7, R3.reuse, 0xe0 ;  /* 0x000000e003077836 */ /* 0x040fe40000000000 */
[----:B------:R-:W-:Y:S02]  /*20e0*/  VIADD R39, R3, 0x260 ;  /* 0x0000026003277836 */ /* 0x000fe40000000000 */
[----:B--2---:R-:W-:Y:S02]  /*20f0*/  IMAD.MOV.U32 R16, RZ, RZ, R6 ;  /* 0x000000ffff107224 */ /* 0x004fe400078e0006 */
[----:B------:R-:W2:Y:S01]  /*2100*/  @!P6 LDG.E R6, desc[UR8][R4.64] ;  /* 0x000000080406e981 */ /* 0x000ea2000c1e1900 */
[----:B------:R-:W-:Y:S01]  /*2110*/  ISETP.GE.U32.AND P6, PT, R7, R0, PT ;  /* 0x000000000700720c */ /* 0x000fe20003fc6070 */
[----:B------:R-:W-:-:S02]  /*2120*/  IMAD.MOV.U32 R10, RZ, RZ, R16 ;  /* 0x000000ffff0a7224 */ /* 0x000fc400078e0010 */
[----:B------:R-:W-:Y:S02]  /*2130*/  VIADD R7, R3, 0x120 ;  /* 0x0000012003077836 */ /* 0x000fe40000000000 */
[--C-:B------:R-:W-:Y:S02]  /*2140*/  IMAD.MOV.U32 R12, RZ, RZ, R16.reuse ;  /* 0x000000ffff0c7224 */ /* 0x100fe400078e0010 */
[----:B------:R-:W3:Y:S01]  /*2150*/  @!P0 LDG.E R10, desc[UR8][R4.64+0x100] ;  /* 0x00010008040a8981 */ /* 0x000ee2000c1e1900 */
[-C--:B------:R-:W-:Y:S01]  /*2160*/  ISETP.GE.U32.AND P0, PT, R7, R0.reuse, PT ;  /* 0x000000000700720c */ /* 0x080fe20003f06070 */
[----:B------:R-:W-:Y:S02]  /*2170*/  VIADD R7, R3, 0x140 ;  /* 0x0000014003077836 */ /* 0x000fe40000000000 */
[--C-:B------:R-:W-:Y:S01]  /*2180*/  IMAD.MOV.U32 R8, RZ, RZ, R16.reuse ;  /* 0x000000ffff087224 */ /* 0x100fe200078e0010 */
[----:B------:R-:W4:Y:S01]  /*2190*/  @!P4 LDG.E R12, desc[UR8][R4.64+0x180] ;  /* 0x00018008040cc981 */ /* 0x000f22000c1e1900 */
[----:B------:R-:W-:Y:S01]  /*21a0*/  IMAD.MOV.U32 R18, RZ, RZ, R16 ;  /* 0x000000ffff127224 */ /* 0x000fe200078e0010 */
[----:B------:R-:W-:Y:S01]  /*21b0*/  ISETP.GE.U32.AND P4, PT, R7, R0, PT ;  /* 0x000000000700720c */ /* 0x000fe20003f86070 */
[----:B------:R-:W-:-:S02]  /*21c0*/  VIADD R7, R3, 0x180 ;  /* 0x0000018003077836 */ /* 0x000fc40000000000 */
[----:B------:R-:W5:Y:S01]  /*21d0*/  @!P5 LDG.E R8, desc[UR8][R4.64+0x80] ;  /* 0x000080080408d981 */ /* 0x000f62000c1e1900 */
[-C--:B------:R-:W-:Y:S01]  /*21e0*/  ISETP.GE.U32.AND P5, PT, R9, R0.reuse, PT ;  /* 0x000000000900720c */ /* 0x080fe20003fa6070 */
[--C-:B------:R-:W-:Y:S02]  /*21f0*/  IMAD.MOV.U32 R20, RZ, RZ, R16.reuse ;  /* 0x000000ffff147224 */ /* 0x100fe400078e0010 */
[----:B------:R-:W5:Y:S01]  /*2200*/  @!P2 LDG.E R18, desc[UR8][R4.64+0x280] ;  /* 0x000280080412a981 */ /* 0x000f62000c1e1900 */
[-C--:B------:R-:W-:Y:S01]  /*2210*/  ISETP.GE.U32.AND P2, PT, R7, R0.reuse, PT ;  /* 0x000000000700720c */ /* 0x080fe20003f46070 */
[C---:B------:R-:W-:Y:S02]  /*2220*/  VIADD R7, R3.reuse, 0x1a0 ;  /* 0x000001a003077836 */ /* 0x040fe40000000000 */
[--C-:B------:R-:W-:Y:S01]  /*2230*/  IMAD.MOV.U32 R14, RZ, RZ, R16.reuse ;  /* 0x000000ffff0e7224 */ /* 0x100fe200078e0010 */
[----:B------:R-:W5:Y:S01]  /*2240*/  @!P1 LDG.E R20, desc[UR8][R4.64+0x300] ;  /* 0x0003000804149981 */ /* 0x000f62000c1e1900 */
[----:B------:R-:W-:Y:S01]  /*2250*/  VIADD R9, R3, 0x160 ;  /* 0x0000016003097836 */ /* 0x000fe20000000000 */
[----:B------:R-:W-:Y:S01]  /*2260*/  ISETP.GE.U32.AND P1, PT, R7, R0, PT ;  /* 0x000000000700720c */ /* 0x000fe20003f26070 */
[----:B------:R-:W-:-:S02]  /*2270*/  IMAD.MOV.U32 R24, RZ, RZ, R16 ;  /* 0x000000ffff187224 */ /* 0x000fc400078e0010 */
[----:B------:R-:W-:Y:S01]  /*2280*/  VIADD R7, R3, 0x1e0 ;  /* 0x000001e003077836 */ /* 0x000fe20000000000 */
        /* <DEDUP_REMOVED lines=17> */
[----:B------:R-:W-:Y:S02]  /*23a0*/  VIADD R7, R3, 0x280 ;  /* 0x0000028003077836 */ /* 0x000fe40000000000 */
[--C-:B------:R-:W-:Y:S01]  /*23b0*/  IMAD.MOV.U32 R28, RZ, RZ, R16.reuse ;  /* 0x000000ffff1c7224 */ /* 0x100fe200078e0010 */
[----:B------:R-:W5:Y:S01]  /*23c0*/  @!P2 LDG.E R32, desc[UR8][R4.64+0x600] ;  /* 0x000600080420a981 */ /* 0x000f62000c1e1900 */
[--C-:B------:R-:W-:Y:S01]  /*23d0*/  IMAD.MOV.U32 R34, RZ, RZ, R16.reuse ;  /* 0x000000ffff227224 */ /* 0x100fe200078e0010 */
[----:B------:R-:W-:Y:S01]  /*23e0*/  ISETP.GE.U32.AND P2, PT, R7, R0, PT ;  /* 0x000000000700720c */ /* 0x000fe20003f46070 */
[----:B------:R-:W-:-:S02]  /*23f0*/  IMAD.MOV.U32 R36, RZ, RZ, R16 ;  /* 0x000000ffff247224 */ /* 0x000fc400078e0010 */
[C---:B------:R-:W-:Y:S01]  /*2400*/  VIADD R9, R3.reuse, 0x220 ;  /* 0x0000022003097836 */ /* 0x040fe20000000000 */
[----:B------:R-:W5:Y:S01]  /*2410*/  @!P4 LDG.E R28, desc[UR8][R4.64+0x500] ;  /* 0x00050008041cc981 */ /* 0x000f62000c1e1900 */
[----:B------:R-:W-:-:S03]  /*2420*/  VIADD R7, R3, 0x2a0 ;  /* 0x000002a003077836 */ /* 0x000fc60000000000 */
[----:B------:R-:W5:Y:S01]  /*2430*/  @!P1 LDG.E R34, desc[UR8][R4.64+0x680] ;  /* 0x0006800804229981 */ /* 0x000f62000c1e1900 */
[-C--:B------:R-:W-:Y:S02]  /*2440*/  ISETP.GE.U32.AND P4, PT, R9, R0.reuse, PT ;  /* 0x000000000900720c */ /* 0x080fe40003f86070 */
[-C--:B------:R-:W-:Y:S01]  /*2450*/  ISETP.GE.U32.AND P1, PT, R39, R0.reuse, PT ;  /* 0x000000002700720c */ /* 0x080fe20003f26070 */
[----:B------:R-:W5:Y:S01]  /*2460*/  @!P6 LDG.E R36, desc[UR8][R4.64+0x700] ;  /* 0x000700080424e981 */ /* 0x000f62000c1e1900 */
[----:B------:R-:W-:Y:S01]  /*2470*/  ISETP.GE.U32.AND P6, PT, R7, R0, PT ;  /* 0x000000000700720c */ /* 0x000fe20003fc6070 */
        /* <DEDUP_REMOVED lines=16> */
[----:B------:R-:W-:Y:S01]  /*2580*/  UMOV UR4, 0x400 ;  /* 0x0000040000047882 */ /* 0x000fe20000000000 */
[----:B------:R-:W-:Y:S01]  /*2590*/  ISETP.NE.AND P0, PT, R42, RZ, PT ;  /* 0x000000ff2a00720c */ /* 0x000fe20003f05270 */
[----:B-1----:R-:W-:-:S02]  /*25a0*/  ULEA UR4, UR5, UR4, 0x18 ;  /* 0x0000000405047291 */ /* 0x002fc4000f8ec0ff */
[----:B0-----:R-:W-:-:S05]  /*25b0*/  IMAD R41, R43, 0x2c0, R38 ;  /* 0x000002c02b297824 */ /* 0x001fca00078e0226 */
        /* <DEDUP_REMOVED lines=39> */
[----:B------:R-:W-:Y:S02]  /*2830*/  ISETP.NE.AND P1, PT, R38, 0x1f, PT ;  /* 0x0000001f2600780c */ /* 0x000fe40003f25270 */
[----:B---3--:R-:W-:Y:S02]  /*2840*/  IADD3 R16, PT, PT, R8, R7, R16 ;  /* 0x0000000708107210 */ /* 0x008fe40007ffe010 */
[----:B------:R-:W-:Y:S02]  /*2850*/  ISETP.NE.AND P2, PT, R43, 0xb, PT ;  /* 0x0000000b2b00780c */ /* 0x000fe40003f45270 */
[----:B----4-:R-:W-:Y:S02]  /*2860*/  IADD3 R16, PT, PT, R10, R9, R16 ;  /* 0x000000090a107210 */ /* 0x010fe40007ffe010 */
[----:B------:R-:W-:-:S02]  /*2870*/  ISETP.GE.U32.AND P3, PT, R2, 0x20, PT ;  /* 0x000000200200780c */ /* 0x000fc40003f66070 */
        /* <DEDUP_REMOVED lines=46> */
[----:B------:R-:W-:Y:S02]  /*2b60*/  SEL R16, R22, R16, !P0 ;  /* 0x0000001016107207 */ /* 0x000fe40004000000 */
[----:B------:R-:W-:-:S04]  /*2b70*/  ISETP.NE.AND P0, PT, R43, 0x8, PT ;  /* 0x000000082b00780c */ /* 0x000fc80003f05270 */
[----:B------:R-:W-:Y:S02]  /*2b80*/  SEL R16, R23, R16, !P0 ;  /* 0x0000001017107207 */ /* 0x000fe40004000000 */
[----:B------:R-:W-:Y:S02]  /*2b90*/  ISETP.NE.AND P0, PT, R43, 0xa, PT ;  /* 0x0000000a2b00780c */ /* 0x000fe40003f05270 */
[----:B------:R-:W-:Y:S02]  /*2ba0*/  SEL R16, R24, R16, !P1 ;  /* 0x0000001018107207 */ /* 0x000fe40004800000 */
[----:B------:R-:W-:Y:S02]  /*2bb0*/  ISETP.NE.AND P1, PT, R38, RZ, PT ;  /* 0x000000ff2600720c */ /* 0x000fe40003f25270 */
[----:B------:R-:W-:Y:S01]  /*2bc0*/  SEL R16, R25, R16, !P0 ;  /* 0x0000001019107207 */ /* 0x000fe20004000000 */
[----:B------:R-:W-:Y:S01]  /*2bd0*/  @!P2 IMAD.IADD R16, R26, 0x1, R25 ;  /* 0x000000011a10a824 */ /* 0x000fe200078e0219 */
[----:B------:R-:W-:-:S02]  /*2be0*/  SEL R17, R42, RZ, P1 ;  /* 0x000000ff2a117207 */ /* 0x000fc40000800000 */
[----:B------:R-:W-:-:S03]  /*2bf0*/  ISETP.NE.AND P0, PT, R2, RZ, PT ;  /* 0x000000ff0200720c */ /* 0x000fc60003f05270 */
[----:B------:R-:W-:-:S05]  /*2c00*/  @P3 IMAD.IADD R42, R16, 0x1, R17 ;  /* 0x00000001102a3824 */ /* 0x000fca00078e0211 */
[----:B------:R-:W-:Y:S01]  /*2c10*/  SEL R17, R42, RZ, P0 ;  /* 0x000000ff2a117207 */ /* 0x000fe20000000000 */
[----:B------:R-:W-:Y:S06]  /*2c20*/  BRA `(.L_x_111) ;  /* 0x0000000c00e87947 */ /* 0x000fec0003800000 */
.L_x_110:
[----:B0-2---:R-:W-:Y:S02]  /*2c30*/  IADD3 R16, PT, PT, R6, R5, R4 ;  /* 0x0000000506107210 */ /* 0x005fe40007ffe004 */
[----:B------:R-:W-:Y:S02]  /*2c40*/  ISETP.NE.AND P1, PT, R38, 0x1f, PT ;  /* 0x0000001f2600780c */ /* 0x000fe40003f25270 */
        /* <DEDUP_REMOVED lines=52> */
[----:B------:R-:W-:Y:S01]  /*2f90*/  SEL R16, R23, R16, !P0 ;  /* 0x0000001017107207 */ /* 0x000fe20004000000 */
[----:B------:R-:W-:Y:S01]  /*2fa0*/  IMAD.IADD R23, R45, 0x1, -R44 ;  /* 0x000000012d177824 */ /* 0x000fe200078e0a2c */
[C---:B------:R-:W-:Y:S02]  /*2fb0*/  ISETP.NE.AND P0, PT, R43.reuse, 0xa, PT ;  /* 0x0000000a2b00780c */ /* 0x040fe40003f05270 */
[----:B------:R-:W-:Y:S02]  /*2fc0*/  SEL R16, R24, R16, !P1 ;  /* 0x0000001018107207 */ /* 0x000fe40004800000 */
[----:B------:R-:W-:Y:S02]  /*2fd0*/  ISETP.NE.AND P1, PT, R43, 0xb, PT ;  /* 0x0000000b2b00780c */ /* 0x000fe40003f25270 */
[----:B------:R-:W-:Y:S02]  /*2fe0*/  SEL R16, R25, R16, !P0 ;  /* 0x0000001019107207 */ /* 0x000fe40004000000 */
[----:B------:R-:W-:-:S02]  /*2ff0*/  ISETP.GT.U32.AND P0, PT, R2, 0x1f, PT ;  /* 0x0000001f0200780c */ /* 0x000fc40003f04070 */
[----:B------:R-:W-:Y:S02]  /*3000*/  SEL R17, R23, RZ, P2 ;  /* 0x000000ff17117207 */ /* 0x000fe40001000000 */
        /* <DEDUP_REMOVED lines=20> */
.L_x_157:
[----:B------:R-:W-:Y:S05]  /*3150*/  @!P0 BRA `(.L_x_114) ;  /* 0x0000000000748947 */ /* 0x000fea0003800000 */
[----:B------:R-:W-:-:S07]  /*3160*/  IMAD.MOV.U32 R20, RZ, RZ, 0x3b8 ;  /* 0x000003b8ff147424 */ /* 0x000fce00078e00ff */
.L_x_116:
        /* <DEDUP_REMOVED lines=27> */
.L_x_160:
[----:B------:R-:W-:Y:S05]  /*3320*/  @P0 BRA `(.L_x_116) ;  /* 0xfffffffc00900947 */ /* 0x000fea000383ffff */
.L_x_114:
        /* <DEDUP_REMOVED lines=23> */
[----:B------:R-:W-:-:S03]  /*34a0*/  ISETP.GT.AND P0, PT, R16, R47, PT ;  /* 0x0000002f1000720c */ /* 0x000fc60003f04270 */
[----:B------:R-:W-:-:S05]  /*34b0*/  IMAD.IADD R50, R46, 0x1, R17 ;  /* 0x000000012e327824 */ /* 0x000fca00078e0211 */
[----:B------:R-:W0:Y:S02]  /*34c0*/  SHFL.DOWN PT, R22, R50, 0x8, R47 ;  /* 0x0900000032167989 */ /* 0x000e2400000e002f */
[----:B0-----:R-:W-:Y:S02]  /*34d0*/  SEL R17, R22, RZ, !P0 ;  /* 0x000000ff16117207 */ /* 0x001fe40004000000 */
[----:B------:R-:W-:Y:S01]  /*34e0*/  ISETP.NE.AND P0, PT, R18, 0x65, PT ;  /* 0x000000651200780c */ /* 0x000fe20003f05270 */
[----:B------:R-:W-:Y:S02]  /*34f0*/  VIADD R18, R38, 0x10 ;  /* 0x0000001026127836 */ /* 0x000fe40000000000 */
[----:B------:R-:W-:Y:S02]  /*3500*/  IMAD.IADD R48, R50, 0x1, R17 ;  /* 0x0000000132307824 */ /* 0x000fe400078e0211 */
[----:B------:R-:W0:Y:S01]  /*3510*/  LDC.64 R16, c[0x0][0x390] ;  /* 0x0000e400ff107b82 */ /* 0x000e220000000a00 */
[----:B------:R-:W-:-:S02]  /*3520*/  ISETP.GT.AND P2, PT, R18, R47, PT ;  /* 0x0000002f1200720c */ /* 0x000fc40003f44270 */
[----:B------:R-:W1:Y:S05]  /*3530*/  SHFL.DOWN PT, R22, R48, 0x10, R47 ;  /* 0x0a00000030167989 */ /* 0x000e6a00000e002f */
[----:B------:R-:W-:Y:S02]  /*3540*/  VOTE.ALL P0, P0 ;  /* 0x0000000000ff7806 */ /* 0x000fe40000000000 */
[----:B0-----:R-:W-:Y:S02]  /*3550*/  IADD3 R44, P3, PT, R16, 0x100, RZ ;  /* 0x00000100102c7810 */ /* 0x001fe40007f7e0ff */
[----:B-1----:R-:W-:-:S03]  /*3560*/  SEL R19, R22, RZ, !P2 ;  /* 0x000000ff16137207 */ /* 0x002fc60005000000 */
[----:B------:R-:W-:Y:S02]  /*3570*/  IMAD.X R45, RZ, RZ, R17, P3 ;  /* 0x000000ffff2d7224 */ /* 0x000fe400018e0611 */
[----:B------:R-:W-:-:S07]  /*3580*/  IMAD.IADD R46, R48, 0x1, R19 ;  /* 0x00000001302e7824 */ /* 0x000fce00078e0213 */
.L_x_169:
[----:B------:R-:W-:Y:S05]  /*3590*/  @!P0 BRA `(.L_x_118) ;  /* 0x00000004002c8947 */ /* 0x000fea0003800000 */
[----:B------:R-:W-:-:S07]  /*35a0*/  IMAD.MOV.U32 R47, RZ, RZ, 0x3b8 ;  /* 0x000003b8ff2f7424 */ /* 0x000fce00078e00ff */
.L_x_124:
        /* <DEDUP_REMOVED lines=8> */
.L_x_172:
[----:B------:R-:W-:Y:S05]  /*3630*/  @!P0 BRA `(.L_x_120) ;  /* 0x0000000000748947 */ /* 0x000fea0003800000 */
[----:B------:R-:W-:-:S07]  /*3640*/  IMAD.MOV.U32 R20, RZ, RZ, R47 ;  /* 0x000000ffff147224 */ /* 0x000fce00078e002f */
.L_x_122:
        /* <DEDUP_REMOVED lines=27> */
.L_x_175:
[----:B------:R-:W-:Y:S05]  /*3800*/  @P0 BRA `(.L_x_122) ;  /* 0xfffffffc00900947 */ /* 0x000fea000383ffff */
.L_x_120:
[----:B------:R-:W-:Y:S01]  /*3810*/  UMOV UR5, 0xffffffff ;  /* 0xffffffff00057882 */ /* 0x000fe20000000000 */
[----:B------:R-:W-:Y:S02]  /*3820*/  ISETP.NE.AND P0, PT, R18, 0x65, PT ;  /* 0x000000651200780c */ /* 0x000fe40003f05270 */
[----:B------:R-:W-:Y:S11]  /*3830*/  BRA.DIV UR5, `(.L_x_123) ;  /* 0x0000001e051c7947 */ /* 0x000ff6000b800000 */
[----:B------:R-:W-:Y:S01]  /*3840*/  VOTE.ANY R21, PT, !P0 ;  /* 0x0000000000157806 */ /* 0x000fe200040e0100 */
[----:B------:R-:W-:Y:S02]  /*3850*/  VIADD R20, R38, 0x2 ;  /* 0x0000000226147836 */ /* 0x000fe40000000000 */
[----:B------:R-:W-:Y:S01]  /*3860*/  VIADD R43, R43, 0xffffffe0 ;  /* 0xffffffe02b2b7836 */ /* 0x000fe20000000000 */
[----:B------:R-:W-:-:S05]  /*3870*/  LOP3.LUT R21, R21, 0x80000000, R26, 0xec, !PT ;  /* 0x8000000015157812 */ /* 0x000fca00078eec1a */
        /* <DEDUP_REMOVED lines=28> */
.L_x_184:
[----:B------:R-:W-:Y:S05]  /*3a40*/  @P0 BRA `(.L_x_124) ;  /* 0xfffffff800d80947 */ /* 0x000fea000383ffff */
.L_x_118:
        /* <DEDUP_REMOVED lines=15> */
.L_x_112:
[----:B------:R-:W-:Y:S05]  /*3b40*/  WARPSYNC.ALL ;  /* 0x0000000000007948 */ /* 0x000fea0003800000 */
[----:B------:R-:W0:Y:S08]  /*3b50*/  S2UR UR5, SR_CgaCtaId ;  /* 0x00000000000579c3 */ /* 0x000e300000008800 */
[----:B------:R-:W-:Y:S01]  /*3b60*/  BAR.SYNC.DEFER_BLOCKING 0x0 ;  /* 0x0000000000007b1d */ /* 0x000fe20000010000 */
[----:B------:R-:W-:-:S05]  /*3b70*/  ISETP.NE.AND P0, PT, R2, RZ, PT ;  /* 0x000000ff0200720c */ /* 0x000fca0003f05270 */
[----:B------:R-:W-:Y:S02]  /*3b80*/  UMOV UR4, 0x400 ;  /* 0x0000040000047882 */ /* 0x000fe40000000000 */
[----:B0-----:R-:W-:-:S09]  /*3b90*/  ULEA UR4, UR5, UR4, 0x18 ;  /* 0x0000000405047291 */ /* 0x001fd2000f8ec0ff */
[----:B-1----:R-:W0:Y:S02]  /*3ba0*/  LDS R17, [UR4+0x4c] ;  /* 0x00004c04ff117984 */ /* 0x002e240008000800 */
[----:B0-----:R-:W-:-:S05]  /*3bb0*/  SEL R17, R17, RZ, P0 ;  /* 0x000000ff11117207 */ /* 0x001fca0000000000 */
[----:B------:R-:W-:-:S07]  /*3bc0*/  IMAD.IADD R17, R17, 0x1, R16 ;  /* 0x0000000111117824 */ /* 0x000fce00078e0210 */
.L_x_111:
[----:B------:R-:W-:Y:S01]  /*3bd0*/  IMAD.IADD R4, R4, 0x1, R17 ;  /* 0x0000000104047824 */ /* 0x000fe200078e0211 */
[----:B------:R-:W-:Y:S01]  /*3be0*/  BAR.SYNC.DEFER_BLOCKING 0x0 ;  /* 0x0000000000007b1d */ /* 0x000fe20000010000 */
[----:B------:R-:W-:Y:S02]  /*3bf0*/  ISETP.NE.AND P0, PT, R2, RZ, PT ;  /* 0x000000ff0200720c */ /* 0x000fe40003f05270 */
[----:B------:R-:W-:-:S05]  /*3c00*/  IMAD.IADD R5, R5, 0x1, R4 ;  /* 0x0000000105057824 */ /* 0x000fca00078e0204 */
[----:B------:R-:W0:Y:S01]  /*3c10*/  S2UR UR5, SR_CTAID.X ;  /* 0x00000000000579c3 */ /* 0x000e220000002500 */
[----:B------:R-:W-:Y:S01]  /*3c20*/  IMAD.IADD R6, R6, 0x1, R5 ;  /* 0x0000000106067824 */ /* 0x000fe200078e0205 */
[----:B------:R-:W1:Y:S03]  /*3c30*/  LDCU.64 UR6, c[0x0][0x388] ;  /* 0x00007100ff0677ac */ /* 0x000e660008000a00 */
[----:B------:R-:W-:-:S04]  /*3c40*/  IMAD.IADD R7, R7, 0x1, R6 ;  /* 0x0000000107077824 */ /* 0x000fc800078e0206 */
[----:B------:R-:W-:-:S04]  /*3c50*/  IMAD.IADD R8, R8, 0x1, R7 ;  /* 0x0000000108087824 */ /* 0x000fc800078e0207 */
[----:B------:R-:W-:-:S04]  /*3c60*/  IMAD.IADD R9, R9, 0x1, R8 ;  /* 0x0000000109097824 */ /* 0x000fc800078e0208 */
[----:B------:R-:W-:Y:S01]  /*3c70*/  IMAD.IADD R10, R10, 0x1, R9 ;  /* 0x000000010a0a7824 */ /* 0x000fe200078e0209 */
[----:B------:R2:W-:Y:S03]  /*3c80*/  STS.64 [R40], R4 ;  /* 0x0000000428007388 */ /* 0x0005e60000000a00 */
[----:B------:R-:W-:Y:S01]  /*3c90*/  IMAD.IADD R11, R11, 0x1, R10 ;  /* 0x000000010b0b7824 */ /* 0x000fe200078e020a */
[----:B------:R-:W-:Y:S03]  /*3ca0*/  STS.64 [R40+0x8], R6 ;  /* 0x0000080628007388 */ /* 0x000fe60000000a00 */
[----:B------:R-:W-:Y:S01]  /*3cb0*/  IMAD.IADD R12, R12, 0x1, R11 ;  /* 0x000000010c0c7824 */ /* 0x000fe200078e020b */
[----:B------:R3:W-:Y:S03]  /*3cc0*/  STS.64 [R40+0x10], R8 ;  /* 0x0000100828007388 */ /* 0x0007e60000000a00 */
[----:B------:R-:W-:Y:S01]  /*3cd0*/  IMAD.IADD R13, R13, 0x1, R12 ;  /* 0x000000010d0d7824 */ /* 0x000fe200078e020c */
[----:B------:R-:W-:Y:S01]  /*3ce0*/  STS.64 [R40+0x18], R10 ;  /* 0x0000180a28007388 */ /* 0x000fe20000000a00 */
[----:B--2---:R-:W0:Y:S02]  /*3cf0*/  LDC R4, c[0x0][0x398] ;  /* 0x0000e600ff047b82 */ /* 0x004e240000000800 */
[----:B------:R-:W-:Y:S01]  /*3d00*/  IMAD.IADD R14, R14, 0x1, R13 ;  /* 0x000000010e0e7824 */ /* 0x000fe200078e020d */
[----:B------:R2:W-:Y:S03]  /*3d10*/  STS.64 [R40+0x20], R12 ;  /* 0x0000200c28007388 */ /* 0x0005e60000000a00 */
[----:B------:R-:W-:Y:S01]  /*3d20*/  IMAD.IADD R15, R15, 0x1, R14 ;  /* 0x000000010f0f7824 */ /* 0x000fe200078e020e */
[----:B------:R-:W4:Y:S03]  /*3d30*/  S2R R5, SR_TID.X ;  /* 0x0000000000057919 */ /* 0x000f260000002100 */
[----:B------:R-:W-:Y:S01]  /*3d40*/  IMAD.IADD R28, R28, 0x1, R15 ;  /* 0x000000011c1c7824 */ /* 0x000fe200078e020f */
[----:B------:R-:W-:Y:S03]  /*3d50*/  STS.64 [R40+0x28], R14 ;  /* 0x0000280e28007388 */ /* 0x000fe60000000a00 */
[----:B------:R-:W-:Y:S01]  /*3d60*/  IMAD.IADD R29, R29, 0x1, R28 ;  /* 0x000000011d1d7824 */ /* 0x000fe200078e021c */
[----:B---3--:R-:W3:Y:S03]  /*3d70*/  S2R R8, SR_TID.X ;  /* 0x0000000000087919 */ /* 0x008ee60000002100 */
[----:B------:R-:W-:Y:S01]  /*3d80*/  IMAD.IADD R30, R30, 0x1, R29 ;  /* 0x000000011e1e7824 */ /* 0x000fe200078e021d */
[----:B------:R-:W-:Y:S03]  /*3d90*/  STS.64 [R40+0x30], R28 ;  /* 0x0000301c28007388 */ /* 0x000fe60000000a00 */
[----:B------:R-:W-:-:S02]  /*3da0*/  IMAD.IADD R31, R31, 0x1, R30 ;  /* 0x000000011f1f7824 */ /* 0x000fc400078e021e */
[----:B0-----:R-:W-:Y:S02]  /*3db0*/  VIADD R4, R4, UR5 ;  /* 0x0000000504047c36 */ /* 0x001fe40008000000 */
[----:B------:R-:W-:Y:S01]  /*3dc0*/  IMAD.IADD R32, R32, 0x1, R31 ;  /* 0x0000000120207824 */ /* 0x000fe200078e021f */
[----:B------:R-:W-:Y:S01]  /*3dd0*/  STS.64 [R40+0x38], R30 ;  /* 0x0000381e28007388 */ /* 0x000fe20000000a00 */
[----:B--2---:R-:W-:Y:S02]  /*3de0*/  IMAD R12, R4, 0x2100, RZ ;  /* 0x00002100040c7824 */ /* 0x004fe400078e02ff */
[----:B------:R-:W-:-:S04]  /*3df0*/  IMAD.IADD R33, R33, 0x1, R32 ;  /* 0x0000000121217824 */ /* 0x000fc800078e0220 */
[----:B------:R-:W-:Y:S01]  /*3e00*/  IMAD.IADD R34, R34, 0x1, R33 ;  /* 0x0000000122227824 */ /* 0x000fe200078e0221 */
[----:B------:R-:W-:Y:S03]  /*3e10*/  STS.64 [R40+0x40], R32 ;  /* 0x0000402028007388 */ /* 0x000fe60000000a00 */
[----:B------:R-:W-:Y:S01]  /*3e20*/  IMAD.IADD R35, R35, 0x1, R34 ;  /* 0x0000000123237824 */ /* 0x000fe200078e0222 */
[C---:B----4-:R-:W-:Y:S02]  /*3e30*/  LOP3.LUT R4, R5.reuse, 0x3e0, RZ, 0xc0, !PT ;  /* 0x000003e005047812 */ /* 0x050fe400078ec0ff */
[----:B------:R-:W-:Y:S01]  /*3e40*/  LOP3.LUT R6, R5, 0x1f, RZ, 0xc0, !PT ;  /* 0x0000001f05067812 */ /* 0x000fe200078ec0ff */
[----:B------:R-:W-:Y:S01]  /*3e50*/  IMAD.IADD R36, R36, 0x1, R35 ;  /* 0x0000000124247824 */ /* 0x000fe200078e0223 */
[----:B------:R-:W-:Y:S03]  /*3e60*/  STS.64 [R40+0x48], R34 ;  /* 0x0000482228007388 */ /* 0x000fe60000000a00 */
[----:B------:R-:W-:Y:S01]  /*3e70*/  IMAD.IADD R37, R37, 0x1, R36 ;  /* 0x0000000125257824 */ /* 0x000fe200078e0224 */
[----:B---3--:R-:W-:Y:S01]  /*3e80*/  LOP3.LUT R10, R8, 0x1f, RZ, 0xc0, !PT ;  /* 0x0000001f080a7812 */ /* 0x008fe200078ec0ff */
[----:B------:R-:W-:-:S03]  /*3e90*/  IMAD R6, R4, 0x16, R6 ;  /* 0x0000001604067824 */ /* 0x000fc600078e0206 */
[----:B------:R-:W-:Y:S01]  /*3ea0*/  STS.64 [R40+0x50], R36 ;  /* 0x0000502428007388 */ /* 0x000fe20000000a00 */
        /* <DEDUP_REMOVED lines=22> */
[----:B------:R0:W-:Y:S04]  /*4010*/  LDS R21, [R41+0xa80] ;  /* 0x000a800029157984 */ /* 0x0001e80000000800 */
[----:B------:R2:W-:Y:S01]  /*4020*/  @!P0 STS [UR4+0x8400], R0 ;  /* 0x00840000ff008988 */ /* 0x0005e20008000804 */
[----:B------:R-:W-:Y:S01]  /*4030*/  BAR.SYNC.DEFER_BLOCKING 0x0 ;  /* 0x0000000000007b1d */ /* 0x000fe20000010000 */
[----:B0-----:R-:W-:Y:S01]  /*4040*/  LOP3.LUT R41, R8, 0x3e0, RZ, 0xc0, !PT ;  /* 0x000003e008297812 */ /* 0x001fe200078ec0ff */
[----:B------:R-:W-:Y:S01]  /*4050*/  VIADD R8, R6, 0x80 ;  /* 0x0000008006087836 */ /* 0x000fe20000000000 */
[----:B------:R-:W-:-:S03]  /*4060*/  IADD3 R5, P0, PT, R12, R3, RZ ;  /* 0x000000030c057210 */ /* 0x000fc60007f1e0ff */
[----:B------:R-:W-:Y:S02]  /*4070*/  IMAD R10, R41, 0x16, R10 ;  /* 0x00000016290a7824 */ /* 0x000fe400078e020a */
[----:B------:R-:W-:Y:S02]  /*4080*/  VIADD R41, R6, 0x20 ;  /* 0x0000002006297836 */ /* 0x000fe40000000000 */
[----:B--2---:R-:W-:Y:S01]  /*4090*/  IMAD.X R0, RZ, RZ, RZ, P0 ;  /* 0x000000ffff007224 */ /* 0x004fe200000e06ff */
[----:B-1----:R-:W-:-:S04]  /*40a0*/  LEA R4, P0, R5, UR6, 0x2 ;  /* 0x0000000605047c11 */ /* 0x002fc8000f8010ff */
[----:B------:R-:W-:Y:S01]  /*40b0*/  LEA.HI.X R5, R5, UR7, R0, 0x2, P0 ;  /* 0x0000000705057c11 */ /* 0x000fe200080f1400 */
[----:B------:R-:W-:Y:S01]  /*40c0*/  VIADD R0, R10, 0xe0 ;  /* 0x000000e00a007836 */ /* 0x000fe20000000000 */
[----:B------:R-:W0:Y:S02]  /*40d0*/  LDS R2, [UR4+0x8400] ;  /* 0x00840004ff027984 */ /* 0x000e240008000800 */
[-C--:B0-----:R-:W-:Y:S01]  /*40e0*/  ISETP.GE.AND P6, PT, R3, R2.reuse, PT ;  /* 0x000000020300720c */ /* 0x081fe20003fc6270 */
[C---:B------:R-:W-:Y:S01]  /*40f0*/  VIADD R3, R6.reuse, 0xa0 ;  /* 0x000000a006037836 */ /* 0x040fe20000000000 */
[-C--:B------:R-:W-:Y:S01]  /*4100*/  ISETP.GE.AND P5, PT, R41, R2.reuse, PT ;  /* 0x000000022900720c */ /* 0x080fe20003fa6270 */
[----:B------:R-:W-:Y:S01]  /*4110*/  VIADD R41, R6, 0xc0 ;  /* 0x000000c006297836 */ /* 0x000fe20000000000 */
[-C--:B------:R-:W-:Y:S01]  /*4120*/  ISETP.GE.AND P0, PT, R8, R2.reuse, PT ;  /* 0x000000020800720c */ /* 0x080fe20003f06270 */
[----:B------:R-:W-:Y:S01]  /*4130*/  VIADD R8, R10, 0x40 ;  /* 0x000000400a087836 */ /* 0x000fe20000000000 */
[-C--:B------:R-:W-:Y:S01]  /*4140*/  ISETP.GE.AND P4, PT, R3, R2.reuse, PT ;  /* 0x000000020300720c */ /* 0x080fe20003f86270 */
[C---:B------:R-:W-:Y:S01]  /*4150*/  VIADD R3, R6.reuse, 0x100 ;  /* 0x0000010006037836 */ /* 0x040fe20000000000 */
[-C--:B------:R-:W-:Y:S01]  /*4160*/  ISETP.GE.AND P2, PT, R41, R2.reuse, PT ;  /* 0x000000022900720c */ /* 0x080fe20003f46270 */
[----:B------:R-:W-:Y:S01]  /*4170*/  VIADD R41, R6, 0x120 ;  /* 0x0000012006297836 */ /* 0x000fe20000000000 */
[----:B------:R-:W-:-:S02]  /*4180*/  ISETP.GE.AND P3, PT, R8, R2, PT ;  /* 0x000000020800720c */ /* 0x000fc40003f66270 */
[-C--:B------:R-:W-:Y:S01]  /*4190*/  ISETP.GE.AND P1, PT, R0, R2.reuse, PT ;  /* 0x000000020000720c */ /* 0x080fe20003f26270 */
[----:B------:R-:W-:Y:S01]  /*41a0*/  @!P6 STG.E desc[UR8][R4.64], R45 ;  /* 0x0000002d0400e986 */ /* 0x000fe2000c101908 */
[-C--:B------:R-:W-:Y:S01]  /*41b0*/  ISETP.GE.AND P6, PT, R3, R2.reuse, PT ;  /* 0x000000020300720c */ /* 0x080fe20003fc6270 */
[----:B------:R-:W-:Y:S02]  /*41c0*/  VIADD R3, R6, 0x140 ;  /* 0x0000014006037836 */ /* 0x000fe40000000000 */
[----:B------:R-:W-:Y:S01]  /*41d0*/  @!P5 STG.E desc[UR8][R4.64+0x80], R47 ;  /* 0x0000802f0400d986 */ /* 0x000fe2000c101908 */
[-C--:B------:R-:W-:Y:S01]  /*41e0*/  ISETP.GE.AND P5, PT, R41, R2.reuse, PT ;  /* 0x000000022900720c */ /* 0x080fe20003fa6270 */
[C---:B------:R-:W-:Y:S02]  /*41f0*/  VIADD R41, R10.reuse, 0x160 ;  /* 0x000001600a297836 */ /* 0x040fe40000000000 */
[----:B------:R-:W-:Y:S01]  /*4200*/  @!P0 STG.E desc[UR8][R4.64+0x200], R49 ;  /* 0x0002003104008986 */ /* 0x000fe2000c101908 */
[----:B------:R-:W-:Y:S01]  /*4210*/  ISETP.GE.AND P0, PT, R3, R2, PT ;  /* 0x000000020300720c */ /* 0x000fe20003f06270 */
[----:B------:R-:W-:-:S02]  /*4220*/  VIADD R3, R10, 0x180 ;  /* 0x000001800a037836 */ /* 0x000fc40000000000 */
[----:B------:R-:W-:Y:S01]  /*4230*/  @!P4 STG.E desc[UR8][R4.64+0x280], R51 ;  /* 0x000280330400c986 */ /* 0x000fe2000c101908 */
[-C--:B------:R-:W-:Y:S01]  /*4240*/  ISETP.GE.AND P4, PT, R41, R2.reuse, PT ;  /* 0x000000022900720c */ /* 0x080fe20003f86270 */
[C---:B------:R-:W-:Y:S02]  /*4250*/  VIADD R41, R10.reuse, 0x60 ;  /* 0x000000600a297836 */ /* 0x040fe40000000000 */
[----:B------:R-:W-:Y:S01]  /*4260*/  @!P2 STG.E desc[UR8][R4.64+0x300], R53 ;  /* 0x000300350400a986 */ /* 0x000fe2000c101908 */
[-C--:B------:R-:W-:Y:S01]  /*4270*/  ISETP.GE.AND P2, PT, R3, R2.reuse, PT ;  /* 0x000000020300720c */ /* 0x080fe20003f46270 */
[C---:B------:R-:W-:Y:S02]  /*4280*/  VIADD R3, R10.reuse, 0x1a0 ;  /* 0x000001a00a037836 */ /* 0x040fe40000000000 */
[----:B------:R0:W-:Y:S01]  /*4290*/  @!P3 STG.E desc[UR8][R4.64+0x100], R43 ;  /* 0x0001002b0400b986 */ /* 0x0001e2000c101908 */
[----:B------:R-:W-:Y:S01]  /*42a0*/  ISETP.GE.AND P3, PT, R41, R2, PT ;  /* 0x000000022900720c */ /* 0x000fe20003f66270 */
[----:B------:R-:W-:-:S02]  /*42b0*/  VIADD R41, R10, 0x1c0 ;  /* 0x000001c00a297836 */ /* 0x000fc40000000000 */
[----:B------:R1:W-:Y:S01]  /*42c0*/  @!P1 STG.E desc[UR8][R4.64+0x380], R37 ;  /* 0x0003802504009986 */ /* 0x0003e2000c101908 */
[-C--:B------:R-:W-:Y:S01]  /*42d0*/  ISETP.GE.AND P1, PT, R3, R2.reuse, PT ;  /* 0x000000020300720c */ /* 0x080fe20003f26270 */
[C---:B------:R-:W-:Y:S02]  /*42e0*/  VIADD R3, R6.reuse, 0x1e0 ;  /* 0x000001e006037836 */ /* 0x040fe40000000000 */
[----:B------:R1:W-:Y:S03]  /*42f0*/  @!P5 STG.E desc[UR8][R4.64+0x480], R33 ;  /* 0x000480210400d986 */ /* 0x0003e6000c101908 */
[-C--:B------:R-:W-:Y:S01]  /*4300*/  ISETP.GE.AND P5, PT, R3, R2.reuse, PT ;  /* 0x000000020300720c */ /* 0x080fe20003fa6270 */
[C---:B------:R-:W-:Y:S01]  /*4310*/  VIADD R3, R6.reuse, 0x240 ;  /* 0x0000024006037836 */ /* 0x040fe20000000000 */
[----:B------:R1:W-:Y:S01]  /*4320*/  @!P6 STG.E desc[UR8][R4.64+0x400], R35 ;  /* 0x000400230400e986 */ /* 0x0003e2000c101908 */
[----:B------:R-:W-:Y:S01]  /*4330*/  ISETP.GE.AND P6, PT, R41, R2, PT ;  /* 0x000000022900720c */ /* 0x000fe20003fc6270 */
[----:B------:R-:W-:-:S02]  /*4340*/  VIADD R41, R6, 0x200 ;  /* 0x0000020006297836 */ /* 0x000fc40000000000 */
[----:B------:R1:W-:Y:S01]  /*4350*/  @!P3 STG.E desc[UR8][R4.64+0x180], R29 ;  /* 0x0001801d0400b986 */ /* 0x0003e2000c101908 */
[-C--:B------:R-:W-:Y:S01]  /*4360*/  ISETP.GE.AND P3, PT, R3, R2.reuse, PT ;  /* 0x000000020300720c */ /* 0x080fe20003f66270 */
[----:B------:R-:W-:Y:S02]  /*4370*/  VIADD R3, R6, 0x280 ;  /* 0x0000028006037836 */ /* 0x000fe40000000000 */
[----:B------:R1:W-:Y:S01]  /*4380*/  @!P1 STG.E desc[UR8][R4.64+0x680], R25 ;  /* 0x0006801904009986 */ /* 0x0003e2000c101908 */
[----:B0-----:R-:W-:Y:S02]  /*4390*/  VIADD R43, R10, 0x220 ;  /* 0x000002200a2b7836 */ /* 0x001fe40000000000 */
[-C--:B------:R-:W-:Y:S01]  /*43a0*/  ISETP.GE.AND P1, PT, R3, R2.reuse, PT ;  /* 0x000000020300720c */ /* 0x080fe20003f26270 */
        /* <DEDUP_REMOVED lines=18> */
.L_x_98:
[----:B------:R-:W-:Y:S01]  /*44d0*/  BSSY B1, `(.L_x_125) ;  /* 0x0000006000017945 */ /* 0x000fe20003800000 */
[----:B------:R-:W-:Y:S01]  /*44e0*/  PLOP3.LUT P0, PT, P0, PT, PT, 0x8, 0x80 ;  /* 0x000000000080781c */ /* 0x000fe2000070e170 */
[----:B------:R-:W-:-:S12]  /*44f0*/  IMAD.MOV.U32 R21, RZ, RZ, -0x1 ;  /* 0xffffffffff157424 */ /* 0x000fd800078e00ff */
[----:B------:R-:W-:Y:S05]  /*4500*/  WARPSYNC.COLLECTIVE R21, `(.L_x_126) ;  /* 0x0000000015087348 */ /* 0x000fea0003c00000 */
[----:B------:R-:W-:Y:S01]  /*4510*/  VOTE.ANY P0, P0 ;  /* 0x0000000000ff7806 */ /* 0x000fe20000000100 */
[----:B------:R-:W-:-:S12]  /*4520*/  ENDCOLLECTIVE ;  /* 0x000000000000791b */ /* 0x000fd80003800000 */
.L_x_126:
[----:B------:R-:W-:Y:S05]  /*4530*/  BSYNC B1 ;  /* 0x0000000000017941 */ /* 0x000fea0003800000 */
.L_x_125:
[----:B------:R-:W-:Y:S05]  /*4540*/  BRA `(.L_x_127) ;  /* 0xffffffc800747947 */ /* 0x000fea000383ffff */
.L_x_100:
[----:B------:R-:W-:Y:S01]  /*4550*/  BSSY B1, `(.L_x_128) ;  /* 0x0000006000017945 */ /* 0x000fe20003800000 */
[----:B------:R-:W-:Y:S01]  /*4560*/  PLOP3.LUT P0, PT, P0, PT, PT, 0x8, 0x80 ;  /* 0x000000000080781c */ /* 0x000fe2000070e170 */
[----:B------:R-:W-:-:S12]  /*4570*/  IMAD.MOV.U32 R21, RZ, RZ, -0x1 ;  /* 0xffffffffff157424 */ /* 0x000fd800078e00ff */
[----:B------:R-:W-:Y:S05]  /*4580*/  WARPSYNC.COLLECTIVE R21, `(.L_x_129) ;  /* 0x0000000015087348 */ /* 0x000fea0003c00000 */
[----:B------:R-:W-:Y:S01]  /*4590*/  VOTE.ANY P0, P0 ;  /* 0x0000000000ff7806 */ /* 0x000fe20000000100 */
[----:B------:R-:W-:-:S12]  /*45a0*/  ENDCOLLECTIVE ;  /* 0x000000000000791b */ /* 0x000fd80003800000 */
.L_x_129:
[----:B------:R-:W-:Y:S05]  /*45b0*/  BSYNC B1 ;  /* 0x0000000000017941 */ /* 0x000fea0003800000 */
.L_x_128:
[----:B------:R-:W-:Y:S05]  /*45c0*/  BRA `(.L_x_130) ;  /* 0xffffffc800c87947 */ /* 0x000fea000383ffff */
.L_x_102:
[----:B------:R-:W0:Y:S01]  /*45d0*/  S2R R25, SR_GEMASK ;  /* 0x0000000000197919 */ /* 0x000e220000003c00 */
[----:B------:R-:W-:Y:S01]  /*45e0*/  BSSY B1, `(.L_x_131) ;  /* 0x0000006000017945 */ /* 0x000fe20003800000 */
[----:B------:R-:W-:Y:S01]  /*45f0*/  PLOP3.LUT P0, PT, P0, PT, PT, 0x8, 0x80 ;  /* 0x000000000080781c */ /* 0x000fe2000070e170 */
[----:B------:R-:W-:-:S12]  /*4600*/  IMAD.MOV.U32 R21, RZ, RZ, -0x1 ;  /* 0xffffffffff157424 */ /* 0x000fd800078e00ff */
[----:B0-----:R-:W-:Y:S05]  /*4610*/  WARPSYNC.COLLECTIVE R21, `(.L_x_132) ;  /* 0x0000000015087348 */ /* 0x001fea0003c00000 */
[----:B------:R-:W-:Y:S01]  /*4620*/  VOTE.ANY R21, PT, P0 ;  /* 0x0000000000157806 */ /* 0x000fe200000e0100 */
[----:B0-----:R-:W-:Y:S06]  /*4630*/  ENDCOLLECTIVE ;  /* 0x000000000000791b */ /* 0x001fec0003800000 */
.L_x_132:
[----:B------:R-:W-:Y:S05]  /*4640*/  BSYNC B1 ;  /* 0x0000000000017941 */ /* 0x000fea0003800000 */
.L_x_131:
[----:B------:R-:W-:Y:S01]  /*4650*/  LOP3.LUT R21, R21, 0x80000000, R25, 0xec, !PT ;  /* 0x8000000015157812 */ /* 0x000fe200078eec19 */
[----:B------:R-:W-:Y:S02]  /*4660*/  IMAD.MOV.U32 R20, RZ, RZ, R29 ;  /* 0x000000ffff147224 */ /* 0x000fe400078e001d */
[----:B------:R-:W-:Y:S02]  /*4670*/  VIADD R41, R39, 0x2 ;  /* 0x0000000227297836 */ /* 0x000fe40000000000 */
[----:B------:R-:W-:Y:S02]  /*4680*/  VIADD R16, R21, 0xffffffff ;  /* 0xffffffff15107836 */ /* 0x000fe40000000000 */
[C---:B------:R-:W-:Y:S02]  /*4690*/  VIADD R40, R39.reuse, 0x4 ;  /* 0x0000000427287836 */ /* 0x040fe40000000000 */
[----:B------:R-:W-:Y:S01]  /*46a0*/  VIADD R30, R39, 0x8 ;  /* 0x00000008271e7836 */ /* 0x000fe20000000000 */
[----:B------:R-:W-:Y:S01]  /*46b0*/  LOP3.LUT R48, R21, R16, RZ, 0xc, !PT ;  /* 0x0000001015307212 */ /* 0x000fe200078e0cff */
[----:B------:R-:W-:-:S02]  /*46c0*/  IMAD.MOV.U32 R16, RZ, RZ, 0x1 ;  /* 0x00000001ff107424 */ /* 0x000fc400078e00ff */
[----:B------:R-:W-:-:S03]  /*46d0*/  IMAD.MOV.U32 R21, RZ, RZ, -0x1 ;  /* 0xffffffffff157424 */ /* 0x000fc600078e00ff */
[----:B------:R-:W0:Y:S02]  /*46e0*/  POPC R48, R48 ;  /* 0x0000003000307309 */ /* 0x000e240000000000 */
[----:B0-----:R-:W-:Y:S01]  /*46f0*/  IMAD.MOV.U32 R17, RZ, RZ, R48 ;  /* 0x000000ffff117224 */ /* 0x001fe200078e0030 */
[----:B------:R-:W-:-:S13]  /*4700*/  ISETP.GE.AND P0, PT, R39, R48, PT ;  /* 0x000000302700720c */ /* 0x000fda0003f06270 */
[----:B------:R-:W-:Y:S05]  /*4710*/  WARPSYNC.COLLECTIVE R21, `(.L_x_133) ;  /* 0x0000000015087348 */ /* 0x000fea0003c00000 */
[----:B------:R0:W1:Y:S02]  /*4720*/  SHFL.DOWN P3, R22, R20, R16, R17 ;  /* 0x0800001014167389 */ /* 0x0000640000060011 */
[----:B01----:R-:W-:Y:S05]  /*4730*/  ENDCOLLECTIVE ;  /* 0x000000000000791b */ /* 0x003fea0003800000 */
.L_x_133:
        /* <DEDUP_REMOVED lines=8> */
.L_x_134:
[----:B------:R-:W-:Y:S01]  /*47c0*/  IMAD.MOV.U32 R16, RZ, RZ, 0x4 ;  /* 0x00000004ff107424 */ /* 0x000fe200078e00ff */
[----:B------:R-:W-:Y:S02]  /*47d0*/  SEL R22, R22, RZ, !P0 ;  /* 0x000000ff16167207 */ /* 0x000fe40004000000 */
[----:B------:R-:W-:-:S03]  /*47e0*/  ISETP.GT.AND P0, PT, R40, R48, PT ;  /* 0x000000302800720c */ /* 0x000fc60003f04270 */
[----:B------:R-:W-:Y:S02]  /*47f0*/  IMAD.IADD R45, R43, 0x1, R22 ;  /* 0x000000012b2d7824 */ /* 0x000fe400078e0216 */
[----:B------:R-:W-:Y:S02]  /*4800*/  VIADD R43, R39, 0x10 ;  /* 0x00000010272b7836 */ /* 0x000fe40000000000 */
[----:B------:R-:W-:-:S03]  /*4810*/  IMAD.MOV.U32 R20, RZ, RZ, R45 ;  /* 0x000000ffff147224 */ /* 0x000fc600078e002d */
[----:B------:R-:W-:-:S13]  /*4820*/  ISETP.GT.AND P2, PT, R43, R48, PT ;  /* 0x000000302b00720c */ /* 0x000fda0003f44270 */
[----:B------:R-:W-:Y:S05]  /*4830*/  WARPSYNC.COLLECTIVE R21, `(.L_x_135) ;  /* 0x0000000015087348 */ /* 0x000fea0003c00000 */
[----:B------:R0:W1:Y:S02]  /*4840*/  SHFL.DOWN P3, R22, R20, R16, R17 ;  /* 0x0800001014167389 */ /* 0x0000640000060011 */
[----:B01----:R-:W-:Y:S05]  /*4850*/  ENDCOLLECTIVE ;  /* 0x000000000000791b */ /* 0x003fea0003800000 */
.L_x_135:
        /* <DEDUP_REMOVED lines=8> */
.L_x_136:
[----:B------:R-:W-:Y:S01]  /*48e0*/  IMAD.MOV.U32 R16, RZ, RZ, 0x10 ;  /* 0x00000010ff107424 */ /* 0x000fe200078e00ff */
[----:B------:R-:W-:Y:S02]  /*48f0*/  SEL R22, R22, RZ, !P0 ;  /* 0x000000ff16167207 */ /* 0x000fe40004000000 */
[----:B------:R-:W-:-:S03]  /*4900*/  ISETP.NE.AND P0, PT, R28, 0x65, PT ;  /* 0x000000651c00780c */ /* 0x000fc60003f05270 */
[----:B------:R-:W-:Y:S02]  /*4910*/  IMAD.IADD R47, R29, 0x1, R22 ;  /* 0x000000011d2f7824 */ /* 0x000fe400078e0216 */
[----:B------:R-:W0:Y:S02]  /*4920*/  LDC.64 R28, c[0x0][0x390] ;  /* 0x0000e400ff1c7b82 */ /* 0x000e240000000a00 */
[----:B------:R-:W-:-:S07]  /*4930*/  IMAD.MOV.U32 R20, RZ, RZ, R47 ;  /* 0x000000ffff147224 */ /* 0x000fce00078e002f */
[----:B0-----:R-:W-:Y:S05]  /*4940*/  WARPSYNC.COLLECTIVE R21, `(.L_x_137) ;  /* 0x0000000015087348 */ /* 0x001fea0003c00000 */
[----:B------:R1:W2:Y:S02]  /*4950*/  SHFL.DOWN P3, R22, R20, R16, R17 ;  /* 0x0800001014167389 */ /* 0x0002a40000060011 */
[----:B012---:R-:W-:Y:S05]  /*4960*/  ENDCOLLECTIVE ;  /* 0x000000000000791b */ /* 0x007fea0003800000 */
.L_x_137:
[----:B------:R-:W-:Y:S05]  /*4970*/  WARPSYNC.COLLECTIVE R21, `(.L_x_138) ;  /* 0x0000000015087348 */ /* 0x000fea0003c00000 */
[----:B------:R-:W-:Y:S01]  /*4980*/  VOTE.ALL P0, P0 ;  /* 0x0000000000ff7806 */ /* 0x000fe20000000000 */
[----:B------:R-:W-:-:S12]  /*4990*/  ENDCOLLECTIVE ;  /* 0x000000000000791b */ /* 0x000fd80003800000 */
.L_x_138:
[----:B------:R-:W-:Y:S02]  /*49a0*/  IADD3 R44, P3, PT, R28, 0x100, RZ ;  /* 0x000001001c2c7810 */ /* 0x000fe40007f7e0ff */
[----:B------:R-:W-:-:S03]  /*49b0*/  SEL R22, R22, RZ, !P2 ;  /* 0x000000ff16167207 */ /* 0x000fc60005000000 */
[----:B------:R-:W-:Y:S02]  /*49c0*/  IMAD.X R45, RZ, RZ, R29, P3 ;  /* 0x000000ffff2d7224 */ /* 0x000fe400018e061d */
[----:B------:R-:W-:Y:S01]  /*49d0*/  IMAD.IADD R46, R47, 0x1, R22 ;  /* 0x000000012f2e7824 */ /* 0x000fe200078e0216 */
[----:B------:R-:W-:Y:S06]  /*49e0*/  BRA `(.L_x_139) ;  /* 0xffffffc8005c7947 */ /* 0x000fec000383ffff */
.L_x_104:
[----:B------:R-:W-:Y:S01]  /*49f0*/  BSSY B1, `(.L_x_140) ;  /* 0x0000006000017945 */ /* 0x000fe20003800000 */
[----:B------:R-:W-:Y:S01]  /*4a00*/  PLOP3.LUT P0, PT, P0, PT, PT, 0x8, 0x80 ;  /* 0x000000000080781c */ /* 0x000fe2000070e170 */
[----:B------:R-:W-:-:S12]  /*4a10*/  IMAD.MOV.U32 R21, RZ, RZ, -0x1 ;  /* 0xffffffffff157424 */ /* 0x000fd800078e00ff */
[----:B------:R-:W-:Y:S05]  /*4a20*/  WARPSYNC.COLLECTIVE R21, `(.L_x_141) ;  /* 0x0000000015087348 */ /* 0x000fea0003c00000 */
[----:B------:R-:W-:Y:S01]  /*4a30*/  VOTE.ANY P0, P0 ;  /* 0x0000000000ff7806 */ /* 0x000fe20000000100 */
[----:B------:R-:W-:-:S12]  /*4a40*/  ENDCOLLECTIVE ;  /* 0x000000000000791b */ /* 0x000fd80003800000 */
.L_x_141:
[----:B------:R-:W-:Y:S05]  /*4a50*/  BSYNC B1 ;  /* 0x0000000000017941 */ /* 0x000fea0003800000 */
.L_x_140:
[----:B------:R-:W-:Y:S05]  /*4a60*/  BRA `(.L_x_142) ;  /* 0xffffffc800647947 */ /* 0x000fea000383ffff */
.L_x_106:
[----:B------:R-:W-:Y:S01]  /*4a70*/  BSSY B1, `(.L_x_143) ;  /* 0x0000006000017945 */ /* 0x000fe20003800000 */
[----:B------:R-:W-:Y:S01]  /*4a80*/  PLOP3.LUT P0, PT, P0, PT, PT, 0x8, 0x80 ;  /* 0x000000000080781c */ /* 0x000fe2000070e170 */
[----:B------:R-:W-:-:S12]  /*4a90*/  IMAD.MOV.U32 R21, RZ, RZ, -0x1 ;  /* 0xffffffffff157424 */ /* 0x000fd800078e00ff */
[----:B------:R-:W-:Y:S05]  /*4aa0*/  WARPSYNC.COLLECTIVE R21, `(.L_x_144) ;  /* 0x0000000015087348 */ /* 0x000fea0003c00000 */
[----:B------:R-:W-:Y:S01]  /*4ab0*/  VOTE.ANY P0, P0 ;  /* 0x0000000000ff7806 */ /* 0x000fe20000000100 */
[----:B------:R-:W-:-:S12]  /*4ac0*/  ENDCOLLECTIVE ;  /* 0x000000000000791b */ /* 0x000fd80003800000 */
.L_x_144:
[----:B------:R-:W-:Y:S05]  /*4ad0*/  BSYNC B1 ;  /* 0x0000000000017941 */ /* 0x000fea0003800000 */
.L_x_143:
[----:B------:R-:W-:Y:S05]  /*4ae0*/  BRA `(.L_x_145) ;  /* 0xffffffc800b87947 */ /* 0x000fea000383ffff */
.L_x_108:
[----:B------:R-:W-:Y:S01]  /*4af0*/  BSSY B1, `(.L_x_146) ;  /* 0x0000006000017945 */ /* 0x000fe20003800000 */
[----:B------:R-:W-:Y:S01]  /*4b00*/  PLOP3.LUT P0, PT, P0, PT, PT, 0x8, 0x80 ;  /* 0x000000000080781c */ /* 0x000fe2000070e170 */
[----:B------:R-:W-:-:S12]  /*4b10*/  IMAD.MOV.U32 R21, RZ, RZ, -0x1 ;  /* 0xffffffffff157424 */ /* 0x000fd800078e00ff */
[----:B------:R-:W-:Y:S05]  /*4b20*/  WARPSYNC.COLLECTIVE R21, `(.L_x_147) ;  /* 0x0000000015087348 */ /* 0x000fea0003c00000 */
[----:B------:R-:W-:Y:S01]  /*4b30*/  VOTE.ANY R21, PT, P0 ;  /* 0x0000000000157806 */ /* 0x000fe200000e0100 */
[----:B------:R-:W-:Y:S06]  /*4b40*/  ENDCOLLECTIVE ;  /* 0x000000000000791b */ /* 0x000fec0003800000 */
.L_x_147:
[----:B------:R-:W-:Y:S05]  /*4b50*/  BSYNC B1 ;  /* 0x0000000000017941 */ /* 0x000fea0003800000 */
.L_x_146:
[----:B------:R-:W-:Y:S01]  /*4b60*/  LOP3.LUT R21, R21, 0x80000000, R25, 0xec, !PT ;  /* 0x8000000015157812 */ /* 0x000fe200078eec19 */
[----:B------:R-:W-:Y:S02]  /*4b70*/  IMAD.MOV.U32 R20, RZ, RZ, R29 ;  /* 0x000000ffff147224 */ /* 0x000fe400078e001d */
[----:B------:R-:W-:Y:S02]  /*4b80*/  VIADD R24, R24, 0xffffffe0 ;  /* 0xffffffe018187836 */ /* 0x000fe40000000000 */
[----:B------:R-:W-:-:S05]  /*4b90*/  VIADD R16, R21, 0xffffffff ;  /* 0xffffffff15107836 */ /* 0x000fca0000000000 */
[----:B------:R-:W-:Y:S01]  /*4ba0*/  LOP3.LUT R49, R21, R16, RZ, 0xc, !PT ;  /* 0x0000001015317212 */ /* 0x000fe200078e0cff */
[----:B------:R-:W-:Y:S02]  /*4bb0*/  IMAD.MOV.U32 R16, RZ, RZ, 0x1 ;  /* 0x00000001ff107424 */ /* 0x000fe400078e00ff */
[----:B------:R-:W-:Y:S01]  /*4bc0*/  IMAD.MOV.U32 R21, RZ, RZ, -0x1 ;  /* 0xffffffffff157424 */ /* 0x000fe200078e00ff */
[----:B------:R0:W1:Y:S06]  /*4bd0*/  POPC R17, R49 ;  /* 0x0000003100117309 */ /* 0x00006c0000000000 */
[----:B01----:R-:W-:Y:S05]  /*4be0*/  WARPSYNC.COLLECTIVE R21, `(.L_x_148) ;  /* 0x0000000015087348 */ /* 0x003fea0003c00000 */
[----:B-1----:R1:W2:Y:S02]  /*4bf0*/  SHFL.DOWN P3, R22, R20, R16, R17 ;  /* 0x0800001014167389 */ /* 0x0022a40000060011 */
[----:B012---:R-:W-:Y:S05]  /*4c00*/  ENDCOLLECTIVE ;  /* 0x000000000000791b */ /* 0x007fea0003800000 */
.L_x_148:
[----:B------:R-:W-:Y:S01]  /*4c10*/  ISETP.GE.AND P0, PT, R39, R17, PT ;  /* 0x000000112700720c */ /* 0x000fe20003f06270 */
[----:B------:R-:W-:-:S03]  /*4c20*/  IMAD.MOV.U32 R16, RZ, RZ, 0x2 ;  /* 0x00000002ff107424 */ /* 0x000fc600078e00ff */
[----:B------:R-:W-:Y:S02]  /*4c30*/  SEL R22, R22, RZ, !P0 ;  /* 0x000000ff16167207 */ /* 0x000fe40004000000 */
[----:B------:R-:W-:-:S03]  /*4c40*/  ISETP.GT.AND P0, PT, R41, R17, PT ;  /* 0x000000112900720c */ /* 0x000fc60003f04270 */
[----:B------:R-:W-:-:S04]  /*4c50*/  IMAD.IADD R48, R22, 0x1, R29 ;  /* 0x0000000116307824 */ /* 0x000fc800078e021d */
[----:B------:R-:W-:-:S07]  /*4c60*/  IMAD.MOV.U32 R20, RZ, RZ, R48 ;  /* 0x000000ffff147224 */ /* 0x000fce00078e0030 */
[----:B------:R-:W-:Y:S05]  /*4c70*/  WARPSYNC.COLLECTIVE R21, `(.L_x_149) ;  /* 0x0000000015087348 */ /* 0x000fea0003c00000 */
[----:B------:R0:W1:Y:S02]  /*4c80*/  SHFL.DOWN P3, R22, R20, R16, R17 ;  /* 0x0800001014167389 */ /* 0x0000640000060011 */
[----:B01----:R-:W-:Y:S05]  /*4c90*/  ENDCOLLECTIVE ;  /* 0x000000000000791b */ /* 0x003fea0003800000 */
.L_x_149:
        /* <DEDUP_REMOVED lines=8> */
.L_x_150:
        /* <DEDUP_REMOVED lines=8> */
.L_x_151:
        /* <DEDUP_REMOVED lines=8> */
.L_x_152:
[----:B------:R-:W-:Y:S02]  /*4e20*/  SEL R22, R22, RZ, !P0 ;  /* 0x000000ff16167207 */ /* 0x000fe40004000000 */
[----:B------:R-:W-:Y:S02]  /*4e30*/  ISETP.NE.AND P0, PT, R28, 0x65, PT ;  /* 0x000000651c00780c */ /* 0x000fe40003f05270 */
[----:B------:R-:W-:-:S11]  /*4e40*/  IADD3 R46, PT, PT, R29, R22, R46 ;  /* 0x000000161d2e7210 */ /* 0x000fd60007ffe02e */
[----:B------:R-:W-:Y:S05]  /*4e50*/  WARPSYNC.COLLECTIVE R21, `(.L_x_153) ;  /* 0x0000000015087348 */ /* 0x000fea0003c00000 */
[----:B------:R-:W-:Y:S01]  /*4e60*/  VOTE.ALL P0, P0 ;  /* 0x0000000000ff7806 */ /* 0x000fe20000000000 */
[----:B------:R-:W-:-:S12]  /*4e70*/  ENDCOLLECTIVE ;  /* 0x000000000000791b */ /* 0x000fd80003800000 */
.L_x_153:
[----:B------:R-:W-:Y:S05]  /*4e80*/  BRA `(.L_x_154) ;  /* 0xffffffc800507947 */ /* 0x000fea000383ffff */
.L_x_113:
[----:B------:R-:W-:Y:S01]  /*4e90*/  BSSY B0, `(.L_x_155) ;  /* 0x0000006000007945 */ /* 0x000fe20003800000 */
[----:B------:R-:W-:Y:S01]  /*4ea0*/  PLOP3.LUT P0, PT, P0, PT, PT, 0x8, 0x80 ;  /* 0x000000000080781c */ /* 0x000fe2000070e170 */
[----:B------:R-:W-:-:S12]  /*4eb0*/  IMAD.MOV.U32 R21, RZ, RZ, -0x1 ;  /* 0xffffffffff157424 */ /* 0x000fd800078e00ff */
[----:B------:R-:W-:Y:S05]  /*4ec0*/  WARPSYNC.COLLECTIVE R21, `(.L_x_156) ;  /* 0x0000000015087348 */ /* 0x000fea0003c00000 */
[----:B------:R-:W-:Y:S01]  /*4ed0*/  VOTE.ANY P0, P0 ;  /* 0x0000000000ff7806 */ /* 0x000fe20000000100 */
[----:B------:R-:W-:-:S12]  /*4ee0*/  ENDCOLLECTIVE ;  /* 0x000000000000791b */ /* 0x000fd80003800000 */
.L_x_156:
[----:B------:R-:W-:Y:S05]  /*4ef0*/  BSYNC B0 ;  /* 0x0000000000007941 */ /* 0x000fea0003800000 */
.L_x_155:
[----:B------:R-:W-:Y:S05]  /*4f00*/  BRA `(.L_x_157) ;  /* 0xffffffe000907947 */ /* 0x000fea000383ffff */
.L_x_115:
[----:B------:R-:W-:Y:S01]  /*4f10*/  BSSY B0, `(.L_x_158) ;  /* 0x0000006000007945 */ /* 0x000fe20003800000 */
[----:B------:R-:W-:Y:S01]  /*4f20*/  PLOP3.LUT P0, PT, P0, PT, PT, 0x8, 0x80 ;  /* 0x000000000080781c */ /* 0x000fe2000070e170 */
[----:B------:R-:W-:-:S12]  /*4f30*/  IMAD.MOV.U32 R21, RZ, RZ, -0x1 ;  /* 0xffffffffff157424 */ /* 0x000fd800078e00ff */
[----:B------:R-:W-:Y:S05]  /*4f40*/  WARPSYNC.COLLECTIVE R21, `(.L_x_159) ;  /* 0x0000000015087348 */ /* 0x000fea0003c00000 */
[----:B------:R-:W-:Y:S01]  /*4f50*/  VOTE.ANY P0, P0 ;  /* 0x0000000000ff7806 */ /* 0x000fe20000000100 */
[----:B------:R-:W-:-:S12]  /*4f60*/  ENDCOLLECTIVE ;  /* 0x000000000000791b */ /* 0x000fd80003800000 */
.L_x_159:
[----:B------:R-:W-:Y:S05]  /*4f70*/  BSYNC B0 ;  /* 0x0000000000007941 */ /* 0x000fea0003800000 */
.L_x_158:
[----:B------:R-:W-:Y:S05]  /*4f80*/  BRA `(.L_x_160) ;  /* 0xffffffe000e47947 */ /* 0x000fea000383ffff */
.L_x_117:
[----:B------:R-:W0:Y:S01]  /*4f90*/  S2R R26, SR_GEMASK ;  /* 0x00000000001a7919 */ /* 0x000e220000003c00 */
[----:B------:R-:W-:Y:S01]  /*4fa0*/  BSSY B0, `(.L_x_161) ;  /* 0x0000006000007945 */ /* 0x000fe20003800000 */
[----:B------:R-:W-:Y:S01]  /*4fb0*/  PLOP3.LUT P0, PT, P0, PT, PT, 0x8, 0x80 ;  /* 0x000000000080781c */ /* 0x000fe2000070e170 */
[----:B------:R-:W-:-:S12]  /*4fc0*/  IMAD.MOV.U32 R21, RZ, RZ, -0x1 ;  /* 0xffffffffff157424 */ /* 0x000fd800078e00ff */
[----:B0-----:R-:W-:Y:S05]  /*4fd0*/  WARPSYNC.COLLECTIVE R21, `(.L_x_162) ;  /* 0x0000000015087348 */ /* 0x001fea0003c00000 */
[----:B------:R-:W-:Y:S01]  /*4fe0*/  VOTE.ANY R21, PT, P0 ;  /* 0x0000000000157806 */ /* 0x000fe200000e0100 */
[----:B0-----:R-:W-:Y:S06]  /*4ff0*/  ENDCOLLECTIVE ;  /* 0x000000000000791b */ /* 0x001fec0003800000 */
.L_x_162:
[----:B------:R-:W-:Y:S05]  /*5000*/  BSYNC B0 ;  /* 0x0000000000007941 */ /* 0x000fea0003800000 */
.L_x_161:
[----:B------:R-:W-:Y:S01]  /*5010*/  LOP3.LUT R21, R21, 0x80000000, R26, 0xec, !PT ;  /* 0x8000000015157812 */ /* 0x000fe200078eec1a */
[----:B------:R-:W-:-:S04]  /*5020*/  IMAD.MOV.U32 R20, RZ, RZ, R19 ;  /* 0x000000ffff147224 */ /* 0x000fc800078e0013 */
[----:B------:R-:W-:-:S05]  /*5030*/  VIADD R16, R21, 0xffffffff ;  /* 0xffffffff15107836 */ /* 0x000fca0000000000 */
[----:B------:R-:W-:Y:S01]  /*5040*/  LOP3.LUT R47, R21, R16, RZ, 0xc, !PT ;  /* 0x00000010152f7212 */ /* 0x000fe200078e0cff */
[----:B------:R-:W-:Y:S02]  /*5050*/  IMAD.MOV.U32 R16, RZ, RZ, 0x1 ;  /* 0x00000001ff107424 */ /* 0x000fe400078e00ff */
[----:B------:R-:W-:-:S03]  /*5060*/  IMAD.MOV.U32 R21, RZ, RZ, -0x1 ;  /* 0xffffffffff157424 */ /* 0x000fc600078e00ff */
[----:B------:R-:W0:Y:S02]  /*5070*/  POPC R47, R47 ;  /* 0x0000002f002f7309 */ /* 0x000e240000000000 */
[----:B0-----:R-:W-:Y:S01]  /*5080*/  IMAD.MOV.U32 R17, RZ, RZ, R47 ;  /* 0x000000ffff117224 */ /* 0x001fe200078e002f */
[----:B------:R-:W-:-:S13]  /*5090*/  ISETP.GE.AND P0, PT, R38, R47, PT ;  /* 0x0000002f2600720c */ /* 0x000fda0003f06270 */
[----:B------:R-:W-:Y:S05]  /*50a0*/  WARPSYNC.COLLECTIVE R21, `(.L_x_163) ;  /* 0x0000000015087348 */ /* 0x000fea0003c00000 */
[----:B------:R0:W1:Y:S02]  /*50b0*/  SHFL.DOWN P3, R22, R20, R16, R17 ;  /* 0x0800001014167389 */ /* 0x0000640000060011 */
[----:B01----:R-:W-:Y:S05]  /*50c0*/  ENDCOLLECTIVE ;  /* 0x000000000000791b */ /* 0x003fea0003800000 */
.L_x_163:
[----:B------:R-:W-:Y:S01]  /*50d0*/  IMAD.MOV.U32 R16, RZ, RZ, 0x2 ;  /* 0x00000002ff107424 */ /* 0x000fe200078e00ff */
        /* <DEDUP_REMOVED lines=8> */
.L_x_164:
        /* <DEDUP_REMOVED lines=9> */
.L_x_165:
        /* <DEDUP_REMOVED lines=9> */
.L_x_166:
[----:B------:R-:W-:Y:S01]  /*5280*/  IMAD.MOV.U32 R16, RZ, RZ, 0x10 ;  /* 0x00000010ff107424 */ /* 0x000fe200078e00ff */
[----:B------:R-:W-:Y:S02]  /*5290*/  SEL R19, R22, RZ, !P0 ;  /* 0x000000ff16137207 */ /* 0x000fe40004000000 */
[----:B------:R-:W-:Y:S01]  /*52a0*/  ISETP.NE.AND P0, PT, R18, 0x65, PT ;  /* 0x000000651200780c */ /* 0x000fe20003f05270 */
[----:B------:R-:W-:Y:S02]  /*52b0*/  VIADD R18, R38, 0x10 ;  /* 0x0000001026127836 */ /* 0x000fe40000000000 */
[----:B------:R-:W-:-:S03]  /*52c0*/  IMAD.IADD R48, R50, 0x1, R19 ;  /* 0x0000000132307824 */ /* 0x000fc600078e0213 */
[----:B------:R-:W-:Y:S01]  /*52d0*/  ISETP.GT.AND P2, PT, R18, R47, PT ;  /* 0x0000002f1200720c */ /* 0x000fe20003f44270 */
[----:B------:R-:W-:Y:S01]  /*52e0*/  IMAD.MOV.U32 R20, RZ, RZ, R48 ;  /* 0x000000ffff147224 */ /* 0x000fe200078e0030 */
[----:B------:R-:W0:Y:S11]  /*52f0*/  LDC.64 R18, c[0x0][0x390] ;  /* 0x0000e400ff127b82 */ /* 0x000e360000000a00 */
[----:B0-----:R-:W-:Y:S05]  /*5300*/  WARPSYNC.COLLECTIVE R21, `(.L_x_167) ;  /* 0x0000000015087348 */ /* 0x001fea0003c00000 */
[----:B------:R1:W2:Y:S02]  /*5310*/  SHFL.DOWN P3, R22, R20, R16, R17 ;  /* 0x0800001014167389 */ /* 0x0002a40000060011 */
[----:B012---:R-:W-:Y:S05]  /*5320*/  ENDCOLLECTIVE ;  /* 0x000000000000791b */ /* 0x007fea0003800000 */
.L_x_167:
[----:B------:R-:W-:Y:S05]  /*5330*/  WARPSYNC.COLLECTIVE R21, `(.L_x_168) ;  /* 0x0000000015087348 */ /* 0x000fea0003c00000 */
[----:B------:R-:W-:Y:S01]  /*5340*/  VOTE.ALL P0, P0 ;  /* 0x0000000000ff7806 */ /* 0x000fe20000000000 */
[----:B------:R-:W-:-:S12]  /*5350*/  ENDCOLLECTIVE ;  /* 0x000000000000791b */ /* 0x000fd80003800000 */
.L_x_168:
[----:B------:R-:W-:Y:S02]  /*5360*/  SEL R45, R22, RZ, !P2 ;  /* 0x000000ff162d7207 */ /* 0x000fe40005000000 */
[----:B------:R-:W-:-:S03]  /*5370*/  IADD3 R44, P3, PT, R18, 0x100, RZ ;  /* 0x00000100122c7810 */ /* 0x000fc60007f7e0ff */
[----:B------:R-:W-:Y:S02]  /*5380*/  IMAD.IADD R46, R48, 0x1, R45 ;  /* 0x00000001302e7824 */ /* 0x000fe400078e022d */
[----:B------:R-:W-:Y:S01]  /*5390*/  IMAD.X R45, RZ, RZ, R19, P3 ;  /* 0x000000ffff2d7224 */ /* 0x000fe200018e0613 */
[----:B------:R-:W-:Y:S07]  /*53a0*/  BRA `(.L_x_169) ;  /* 0xffffffe000787947 */ /* 0x000fee000383ffff */
.L_x_119:
[----:B------:R-:W-:Y:S01]  /*53b0*/  BSSY B0, `(.L_x_170) ;  /* 0x0000006000007945 */ /* 0x000fe20003800000 */
[----:B------:R-:W-:Y:S01]  /*53c0*/  PLOP3.LUT P0, PT, P0, PT, PT, 0x8, 0x80 ;  /* 0x000000000080781c */ /* 0x000fe2000070e170 */
[----:B------:R-:W-:-:S12]  /*53d0*/  IMAD.MOV.U32 R21, RZ, RZ, -0x1 ;  /* 0xffffffffff157424 */ /* 0x000fd800078e00ff */
[----:B------:R-:W-:Y:S05]  /*53e0*/  WARPSYNC.COLLECTIVE R21, `(.L_x_171) ;  /* 0x0000000015087348 */ /* 0x000fea0003c00000 */
[----:B------:R-:W-:Y:S01]  /*53f0*/  VOTE.ANY P0, P0 ;  /* 0x0000000000ff7806 */ /* 0x000fe20000000100 */
[----:B------:R-:W-:-:S12]  /*5400*/  ENDCOLLECTIVE ;  /* 0x000000000000791b */ /* 0x000fd80003800000 */
.L_x_171:
[----:B------:R-:W-:Y:S05]  /*5410*/  BSYNC B0 ;  /* 0x0000000000007941 */ /* 0x000fea0003800000 */
.L_x_170:
[----:B------:R-:W-:Y:S05]  /*5420*/  BRA `(.L_x_172) ;  /* 0xffffffe000807947 */ /* 0x000fea000383ffff */
.L_x_121:
[----:B------:R-:W-:Y:S01]  /*5430*/  BSSY B0, `(.L_x_173) ;  /* 0x0000006000007945 */ /* 0x000fe20003800000 */
[----:B------:R-:W-:Y:S01]  /*5440*/  PLOP3.LUT P0, PT, P0, PT, PT, 0x8, 0x80 ;  /* 0x000000000080781c */ /* 0x000fe2000070e170 */
[----:B------:R-:W-:-:S12]  /*5450*/  IMAD.MOV.U32 R21, RZ, RZ, -0x1 ;  /* 0xffffffffff157424 */ /* 0x000fd800078e00ff */
[----:B------:R-:W-:Y:S05]  /*5460*/  WARPSYNC.COLLECTIVE R21, `(.L_x_174) ;  /* 0x0000000015087348 */ /* 0x000fea0003c00000 */
[----:B------:R-:W-:Y:S01]  /*5470*/  VOTE.ANY P0, P0 ;  /* 0x0000000000ff7806 */ /* 0x000fe20000000100 */
[----:B------:R-:W-:-:S12]  /*5480*/  ENDCOLLECTIVE ;  /* 0x000000000000791b */ /* 0x000fd80003800000 */
.L_x_174:
[----:B------:R-:W-:Y:S05]  /*5490*/  BSYNC B0 ;  /* 0x0000000000007941 */ /* 0x000fea0003800000 */
.L_x_173:
[----:B------:R-:W-:Y:S05]  /*54a0*/  BRA `(.L_x_175) ;  /* 0xffffffe000d47947 */ /* 0x000fea000383ffff */
.L_x_123:
[----:B------:R-:W-:Y:S01]  /*54b0*/  BSSY B0, `(.L_x_176) ;  /* 0x0000006000007945 */ /* 0x000fe20003800000 */
[----:B------:R-:W-:Y:S01]  /*54c0*/  PLOP3.LUT P0, PT, P0, PT, PT, 0x8, 0x80 ;  /* 0x000000000080781c */ /* 0x000fe2000070e170 */
[----:B------:R-:W-:-:S12]  /*54d0*/  IMAD.MOV.U32 R21, RZ, RZ, -0x1 ;  /* 0xffffffffff157424 */ /* 0x000fd800078e00ff */
[----:B------:R-:W-:Y:S05]  /*54e0*/  WARPSYNC.COLLECTIVE R21, `(.L_x_177) ;  /* 0x0000000015087348 */ /* 0x000fea0003c00000 */
[----:B------:R-:W-:Y:S01]  /*54f0*/  VOTE.ANY R21, PT, P0 ;  /* 0x0000000000157806 */ /* 0x000fe200000e0100 */
[----:B------:R-:W-:Y:S06]  /*5500*/  ENDCOLLECTIVE ;  /* 0x000000000000791b */ /* 0x000fec0003800000 */
.L_x_177:
[----:B------:R-:W-:Y:S05]  /*5510*/  BSYNC B0 ;  /* 0x0000000000007941 */ /* 0x000fea0003800000 */
.L_x_176:
        /* <DEDUP_REMOVED lines=11> */
.L_x_178:
        /* <DEDUP_REMOVED lines=10> */
.L_x_179:
[----:B------:R-:W-:Y:S01]  /*5670*/  IMAD.MOV.U32 R16, RZ, RZ, 0x4 ;  /* 0x00000004ff107424 */ /* 0x000fe200078e00ff */
[----:B------:R-:W-:Y:S01]  /*5680*/  SEL R19, R22, RZ, !P0 ;  /* 0x000000ff16137207 */ /* 0x000fe20004000000 */
[----:B------:R-:W-:-:S04]  /*5690*/  VIADD R22, R38, 0x4 ;  /* 0x0000000426167836 */ /* 0x000fc80000000000 */
[----:B------:R-:W-:Y:S01]  /*56a0*/  IMAD.IADD R50, R48, 0x1, R19 ;  /* 0x0000000130327824 */ /* 0x000fe200078e0213 */
[----:B------:R-:W-:Y:S01]  /*56b0*/  ISETP.GT.AND P0, PT, R22, R17, PT ;  /* 0x000000111600720c */ /* 0x000fe20003f04270 */
[----:B------:R-:W-:Y:S02]  /*56c0*/  VIADD R48, R38, 0x10 ;  /* 0x0000001026307836 */ /* 0x000fe40000000000 */
[----:B------:R-:W-:-:S10]  /*56d0*/  IMAD.MOV.U32 R20, RZ, RZ, R50 ;  /* 0x000000ffff147224 */ /* 0x000fd400078e0032 */
[----:B------:R-:W-:Y:S05]  /*56e0*/  WARPSYNC.COLLECTIVE R21, `(.L_x_180) ;  /* 0x0000000015087348 */ /* 0x000fea0003c00000 */
[----:B------:R0:W1:Y:S02]  /*56f0*/  SHFL.DOWN P3, R22, R20, R16, R17 ;  /* 0x0800001014167389 */ /* 0x0000640000060011 */
[----:B01----:R-:W-:Y:S05]  /*5700*/  ENDCOLLECTIVE ;  /* 0x000000000000791b */ /* 0x003fea0003800000 */
.L_x_180:
        /* <DEDUP_REMOVED lines=9> */
.L_x_181:
        /* <DEDUP_REMOVED lines=8> */
.L_x_182:
[----:B------:R-:W-:Y:S02]  /*5820*/  SEL R22, R22, RZ, !P0 ;  /* 0x000000ff16167207 */ /* 0x000fe40004000000 */
[----:B------:R-:W-:Y:S02]  /*5830*/  ISETP.NE.AND P0, PT, R18, 0x65, PT ;  /* 0x000000651200780c */ /* 0x000fe40003f05270 */
[----:B------:R-:W-:-:S11]  /*5840*/  IADD3 R46, PT, PT, R19, R22, R46 ;  /* 0x00000016132e7210 */ /* 0x000fd60007ffe02e */
[----:B------:R-:W-:Y:S05]  /*5850*/  WARPSYNC.COLLECTIVE R21, `(.L_x_183) ;  /* 0x0000000015087348 */ /* 0x000fea0003c00000 */
[----:B------:R-:W-:Y:S01]  /*5860*/  VOTE.ALL P0, P0 ;  /* 0x0000000000ff7806 */ /* 0x000fe20000000000 */
[----:B------:R-:W-:-:S12]  /*5870*/  ENDCOLLECTIVE ;  /* 0x000000000000791b */ /* 0x000fd80003800000 */
.L_x_183:
[----:B------:R-:W-:Y:S05]  /*5880*/  BRA `(.L_x_184) ;  /* 0xffffffe0006c7947 */ /* 0x000fea000383ffff */
.L_x_185:
        /* <DEDUP_REMOVED lines=15> */
.L_x_219:


//--------------------- .text._ZN3cub18CUB_300001_SM_10006detail4scan20DeviceScanInitKernelINS0_13ScanTileStateIjLb1EEEEEvT_i --------------------------
	.section	.text._ZN3cub18CUB_300001_SM_10006detail4scan20DeviceScanInitKernelINS0_13ScanTileStateIjLb1EEEEEvT_i,"ax",@progbits
	.align	128
        .global         _ZN3cub18CUB_300001_SM_10006detail4scan20DeviceScanInitKernelINS0_13ScanTileStateIjLb1EEEEEvT_i
        .type           _ZN3cub18CUB_300001_SM_10006detail4scan20DeviceScanInitKernelINS0_13ScanTileStateIjLb1EEEEEvT_i,@function
        .size           _ZN3cub18CUB_300001_SM_10006detail4scan20DeviceScanInitKernelINS0_13ScanTileStateIjLb1EEEEEvT_i,(.L_x_220 - _ZN3cub18CUB_300001_SM_10006detail4scan20DeviceScanInitKernelINS0_13ScanTileStateIjLb1EEEEEvT_i)
        .other          _ZN3cub18CUB_300001_SM_10006detail4scan20DeviceScanInitKernelINS0_13ScanTileStateIjLb1EEEEEvT_i,@"STO_CUDA_ENTRY STV_DEFAULT"
_ZN3cub18CUB_300001_SM_10006detail4scan20DeviceScanInitKernelINS0_13ScanTileStateIjLb1EEEEEvT_i:
.text._ZN3cub18CUB_300001_SM_10006detail4scan20DeviceScanInitKernelINS0_13ScanTileStateIjLb1EEEEEvT_i:
[----:B------:R-:W-:Y:S01]  /*0000*/  LDC R1, c[0x0][0x37c] ;  /* 0x0000df00ff017b82 */ /* 0x000fe20000000800 */
[----:B------:R-:W0:Y:S07]  /*0010*/  S2R R0, SR_TID.X ;  /* 0x0000000000007919 */ /* 0x000e2e0000002100 */
[----:B------:R-:W1:Y:S01]  /*0020*/  S2UR UR6, SR_CTAID.X ;  /* 0x00000000000679c3 */ /* 0x000e620000002500 */
[----:B------:R-:W2:Y:S07]  /*0030*/  LDCU UR4, c[0x0][0x388] ;  /* 0x00007100ff0477ac */ /* 0x000eae0008000800 */
[----:B------:R-:W1:Y:S01]  /*0040*/  LDC R5, c[0x0][0x360] ;  /* 0x0000d800ff057b82 */ /* 0x000e620000000800 */
[----:B0-----:R-:W-:Y:S01]  /*0050*/  ISETP.GT.U32.AND P0, PT, R0, 0x1f, PT ;  /* 0x0000001f0000780c */ /* 0x001fe20003f04070 */
[----:B-1----:R-:W-:-:S03]  /*0060*/  IMAD R5, R5, UR6, R0 ;  /* 0x0000000605057c24 */ /* 0x002fc6000f8e0200 */
[----:B------:R-:W-:Y:S02]  /*0070*/  ISETP.NE.OR P0, PT, RZ, UR6, P0 ;  /* 0x00000006ff007c0c */ /* 0x000fe40008705670 */
[----:B--2---:R-:W-:Y:S01]  /*0080*/  ISETP.GE.AND P1, PT, R5, UR4, PT ;  /* 0x0000000405007c0c */ /* 0x004fe2000bf26270 */
[----:B------:R-:W0:-:S12]  /*0090*/  LDCU.64 UR4, c[0x0][0x358] ;  /* 0x00006b00ff0477ac */ /* 0x000e180008000a00 */
[----:B------:R-:W1:Y:S01]  /*00a0*/  @!P1 LDC.64 R2, c[0x0][0x380] ;  /* 0x0000e000ff029b82 */ /* 0x000e620000000a00 */
[----:B------:R-:W-:Y:S01]  /*00b0*/  @!P1 MOV R4, 0x63 ;  /* 0x0000006300049802 */ /* 0x000fe20000000f00 */
[----:B-1----:R-:W-:-:S04]  /*00c0*/  @!P1 IMAD.WIDE R2, R5, 0x8, R2 ;  /* 0x0000000805029825 */ /* 0x002fc800078e0202 */
[----:B------:R-:W-:-:S05]  /*00d0*/  HFMA2 R5, -RZ, RZ, 0, 0 ;  /* 0x00000000ff057431 */ /* 0x000fca00000001ff */
[----:B0-----:R0:W-:Y:S01]  /*00e0*/  @!P1 STG.E.64 desc[UR4][R2.64+0x100], R4 ;  /* 0x0001000402009986 */ /* 0x0011e2000c101b04 */
[----:B------:R-:W-:Y:S05]  /*00f0*/  @P0 EXIT ;  /* 0x000000000000094d */ /* 0x000fea0003800000 */
[----:B0-----:R-:W0:Y:S02]  /*0100*/  LDC.64 R2, c[0x0][0x380] ;  /* 0x0000e000ff027b82 */ /* 0x001e240000000a00 */
[----:B0-----:R-:W-:-:S05]  /*0110*/  IMAD.WIDE.U32 R2, R0, 0x8, R2 ;  /* 0x0000000800027825 */ /* 0x001fca00078e0002 */
[----:B------:R-:W-:Y:S01]  /*0120*/  STG.E.64 desc[UR4][R2.64], RZ ;  /* 0x000000ff02007986 */ /* 0x000fe2000c101b04 */
[----:B------:R-:W-:Y:S05]  /*0130*/  EXIT ;  /* 0x000000000000794d */ /* 0x000fea0003800000 */
.L_x_186:
        /* <DEDUP_REMOVED lines=12> */
.L_x_220:


//--------------------- .text._ZN3cub18CUB_300001_SM_10006detail9transform16transform_kernelINS2_10policy_hubILb1EN4cuda3std3__45tupleIJN6thrust24THRUST_300001_SM_1000_NS17constant_iteratorIjNSA_11use_defaultESC_EEEEEE10policy1000ElNS7_10__identityENSA_20permutation_iteratorINSA_6detail15normal_iteratorINSA_10device_ptrIjEEEENSK_INSL_IKjEEEEEEJSD_EEEvT0_iT1_T2_DpNS2_10kernel_argIT3_EE --------------------------
	.section	.text._ZN3cub18CUB_300001_SM_10006detail9transform16transform_kernelINS2_10policy_hubILb1EN4cuda3std3__45tupleIJN6thrust24THRUST_300001_SM_1000_NS17constant_iteratorIjNSA_11use_defaultESC_EEEEEE10policy1000ElNS7_10__identityENSA_20permutation_iteratorINSA_6detail15normal_iteratorINSA_10device_ptrIjEEEENSK_INSL_IKjEEEEEEJSD_EEEvT0_iT1_T2_DpNS2_10kernel_argIT3_EE,"ax",@progbits
	.align	128
        .global         _ZN3cub18CUB_300001_SM_10006detail9transform16transform_kernelINS2_10policy_hubILb1EN4cuda3std3__45tupleIJN6thrust24THRUST_300001_SM_1000_NS17constant_iteratorIjNSA_11use_defaultESC_EEEEEE10policy1000ElNS7_10__identityENSA_20permutation_iteratorINSA_6detail15normal_iteratorINSA_10device_ptrIjEEEENSK_INSL_IKjEEEEEEJSD_EEEvT0_iT1_T2_DpNS2_10kernel_argIT3_EE
        .type           _ZN3cub18CUB_300001_SM_10006detail9transform16transform_kernelINS2_10policy_hubILb1EN4cuda3std3__45tupleIJN6thrust24THRUST_300001_SM_1000_NS17constant_iteratorIjNSA_11use_defaultESC_EEEEEE10policy1000ElNS7_10__identityENSA_20permutation_iteratorINSA_6detail15normal_iteratorINSA_10device_ptrIjEEEENSK_INSL_IKjEEEEEEJSD_EEEvT0_iT1_T2_DpNS2_10kernel_argIT3_EE,@function
        .size           _ZN3cub18CUB_300001_SM_10006detail9transform16transform_kernelINS2_10policy_hubILb1EN4cuda3std3__45tupleIJN6thrust24THRUST_300001_SM_1000_NS17constant_iteratorIjNSA_11use_defaultESC_EEEEEE10policy1000ElNS7_10__identityENSA_20permutation_iteratorINSA_6detail15normal_iteratorINSA_10device_ptrIjEEEENSK_INSL_IKjEEEEEEJSD_EEEvT0_iT1_T2_DpNS2_10kernel_argIT3_EE,(.L_x_221 - _ZN3cub18CUB_300001_SM_10006detail9transform16transform_kernelINS2_10policy_hubILb1EN4cuda3std3__45tupleIJN6thrust24THRUST_300001_SM_1000_NS17constant_iteratorIjNSA_11use_defaultESC_EEEEEE10policy1000ElNS7_10__identityENSA_20permutation_iteratorINSA_6detail15normal_iteratorINSA_10device_ptrIjEEEENSK_INSL_IKjEEEEEEJSD_EEEvT0_iT1_T2_DpNS2_10kernel_argIT3_EE)
        .other          _ZN3cub18CUB_300001_SM_10006detail9transform16transform_kernelINS2_10policy_hubILb1EN4cuda3std3__45tupleIJN6thrust24THRUST_300001_SM_1000_NS17constant_iteratorIjNSA_11use_defaultESC_EEEEEE10policy1000ElNS7_10__identityENSA_20permutation_iteratorINSA_6detail15normal_iteratorINSA_10device_ptrIjEEEENSK_INSL_IKjEEEEEEJSD_EEEvT0_iT1_T2_DpNS2_10kernel_argIT3_EE,@"STO_CUDA_ENTRY STV_DEFAULT"
_ZN3cub18CUB_300001_SM_10006detail9transform16transform_kernelINS2_10policy_hubILb1EN4cuda3std3__45tupleIJN6thrust24THRUST_300001_SM_1000_NS17constant_iteratorIjNSA_11use_defaultESC_EEEEEE10policy1000ElNS7_10__identityENSA_20permutation_iteratorINSA_6detail15normal_iteratorINSA_10device_ptrIjEEEENSK_INSL_IKjEEEEEEJSD_EEEvT0_iT1_T2_DpNS2_10kernel_argIT3_EE:
.text._ZN3cub18CUB_300001_SM_10006detail9transform16transform_kernelINS2_10policy_hubILb1EN4cuda3std3__45tupleIJN6thrust24THRUST_300001_SM_1000_NS17constant_iteratorIjNSA_11use_defaultESC_EEEEEE10policy1000ElNS7_10__identityENSA_20permutation_iteratorINSA_6detail15normal_iteratorINSA_10device_ptrIjEEEENSK_INSL_IKjEEEEEEJSD_EEEvT0_iT1_T2_DpNS2_10kernel_argIT3_EE:
[----:B------:R-:W-:Y:S08]  /*0000*/  LDC R1, c[0x0][0x37c] ;  /* 0x0000df00ff017b82 */ /* 0x000ff00000000800 */
[----:B------:R-:W0:Y:S01]  /*0010*/  LDC R0, c[0x0][0x388] ;  /* 0x0000e200ff007b82 */ /* 0x000e220000000800 */
[----:B------:R-:W1:Y:S07]  /*0020*/  LDCU.64 UR6, c[0x0][0x380] ;  /* 0x00007000ff0677ac */ /* 0x000e6e0008000a00 */
[----:B------:R-:W2:Y:S08]  /*0030*/  S2UR UR4, SR_CTAID.X ;  /* 0x00000000000479c3 */ /* 0x000eb00000002500 */
[----:B------:R-:W3:Y:S01]  /*0040*/  LDC.64 R8, c[0x0][0x390] ;  /* 0x0000e400ff087b82 */ /* 0x000ee20000000a00 */
[----:B0-----:R-:W-:-:S04]  /*0050*/  SHF.L.U32 R5, R0, 0x7, RZ ;  /* 0x0000000700057819 */ /* 0x001fc800000006ff */
[----:B------:R-:W-:Y:S01]  /*0060*/  SHF.R.S32.HI R4, RZ, 0x1f, R5 ;  /* 0x0000001fff047819 */ /* 0x000fe20000011405 */
[----:B--2---:R-:W-:-:S04]  /*0070*/  IMAD.WIDE.U32 R2, R5, UR4, RZ ;  /* 0x0000000405027c25 */ /* 0x004fc8000f8e00ff */
[----:B------:R-:W-:Y:S01]  /*0080*/  IMAD R7, R4, UR4, RZ ;  /* 0x0000000404077c24 */ /* 0x000fe2000f8e02ff */
[----:B-1----:R-:W-:-:S04]  /*0090*/  IADD3 R6, P1, PT, -R2, UR6, RZ ;  /* 0x0000000602067c10 */ /* 0x002fc8000ff3e1ff */
[----:B------:R-:W-:Y:S02]  /*00a0*/  IADD3 R7, PT, PT, R3, R7, RZ ;  /* 0x0000000703077210 */ /* 0x000fe40007ffe0ff */
[----:B------:R-:W-:Y:S02]  /*00b0*/  ISETP.LT.U32.AND P0, PT, R6, R5, PT ;  /* 0x000000050600720c */ /* 0x000fe40003f01070 */
[----:B------:R-:W-:Y:S01]  /*00c0*/  IADD3.X R3, PT, PT, ~R7, UR7, RZ, P1, !PT ;  /* 0x0000000707037c10 */ /* 0x000fe20008ffe5ff */
[----:B------:R-:W0:Y:S03]  /*00d0*/  LDCU.64 UR6, c[0x0][0x358] ;  /* 0x00006b00ff0677ac */ /* 0x000e260008000a00 */
[----:B------:R-:W-:-:S04]  /*00e0*/  ISETP.LT.AND.EX P0, PT, R3, R4, PT, P0 ;  /* 0x000000040300720c */ /* 0x000fc80003f01300 */
[----:B------:R-:W-:Y:S02]  /*00f0*/  SEL R4, R6, R5, P0 ;  /* 0x0000000506047207 */ /* 0x000fe40000000000 */
[C---:B------:R-:W-:Y:S02]  /*0100*/  SHF.L.U64.HI R6, R2.reuse, 0x2, R7 ;  /* 0x0000000202067819 */ /* 0x040fe40000010207 */
[----:B------:R-:W-:Y:S02]  /*0110*/  ISETP.NE.AND P0, PT, R5, R4, PT ;  /* 0x000000040500720c */ /* 0x000fe40003f05270 */
[----:B---3--:R-:W-:-:S05]  /*0120*/  LEA R2, P1, R2, R8, 0x2 ;  /* 0x0000000802027211 */ /* 0x008fca00078210ff */
[----:B------:R-:W-:-:S06]  /*0130*/  IMAD.X R3, R6, 0x1, R9, P1 ;  /* 0x0000000106037824 */ /* 0x000fcc00008e0609 */
[----:B0-----:R-:W-:Y:S05]  /*0140*/  @!P0 BRA `(.L_x_187) ;  /* 0x0000001400e88947 */ /* 0x001fea0003800000 */
[----:B------:R-:W-:-:S13]  /*0150*/  ISETP.GE.AND P0, PT, R0, 0x1, PT ;  /* 0x000000010000780c */ /* 0x000fda0003f06270 */
[----:B------:R-:W-:Y:S05]  /*0160*/  @!P0 EXIT ;  /* 0x000000000000894d */ /* 0x000fea0003800000 */
[----:B------:R-:W0:Y:S01]  /*0170*/  S2R R5, SR_TID.X ;  /* 0x0000000000057919 */ /* 0x000e220000002100 */
[C---:B------:R-:W-:Y:S01]  /*0180*/  ISETP.GE.U32.AND P0, PT, R0.reuse, 0x10, PT ;  /* 0x000000100000780c */ /* 0x040fe20003f06070 */
[----:B------:R-:W-:Y:S01]  /*0190*/  HFMA2 R6, -RZ, RZ, 0, 0 ;  /* 0x00000000ff067431 */ /* 0x000fe200000001ff */
[----:B------:R-:W-:-:S11]  /*01a0*/  LOP3.LUT R14, R0, 0xf, RZ, 0xc0, !PT ;  /* 0x0000000f000e7812 */ /* 0x000fd600078ec0ff */
[----:B------:R-:W-:Y:S05]  /*01b0*/  @!P0 BRA `(.L_x_188) ;  /* 0x0000001000008947 */ /* 0x000fea0003800000 */
[----:B0-----:R-:W-:-:S13]  /*01c0*/  ISETP.GE.AND P0, PT, R5, R4, PT ;  /* 0x000000040500720c */ /* 0x001fda0003f06270 */
[C---:B------:R-:W-:Y:S01]  /*01d0*/  @!P0 IMAD.WIDE.U32 R6, R5.reuse, 0x4, R2 ;  /* 0x0000000405068825 */ /* 0x040fe200078e0002 */
[----:B------:R-:W0:Y:S05]  /*01e0*/  @!P0 LDC.64 R8, c[0x0][0x398] ;  /* 0x0000e600ff088b82 */ /* 0x000e2a0000000a00 */
[----:B------:R-:W0:Y:S01]  /*01f0*/  @!P0 LDG.E R7, desc[UR6][R6.64] ;  /* 0x0000000606078981 */ /* 0x000e22000c1e1900 */
[----:B------:R-:W-:Y:S02]  /*0200*/  IADD3 R11, PT, PT, R5, 0x80, RZ ;  /* 0x00000080050b7810 */ /* 0x000fe40007ffe0ff */
[----:B------:R-:W1:Y:S02]  /*0210*/  @!P0 LDC R19, c[0x0][0x3a8] ;  /* 0x0000ea00ff138b82 */ /* 0x000e640000000800 */
[----:B------:R-:W-:-:S13]  /*0220*/  ISETP.GE.AND P1, PT, R11, R4, PT ;  /* 0x000000040b00720c */ /* 0x000fda0003f26270 */
[----:B------:R-:W-:Y:S01]  /*0230*/  @!P1 IMAD.WIDE.U32 R10, R11, 0x4, R2 ;  /* 0x000000040b0a9825 */ /* 0x000fe200078e0002 */
[----:B------:R-:W2:Y:S03]  /*0240*/  @!P1 LDC.64 R12, c[0x0][0x398] ;  /* 0x0000e600ff0c9b82 */ /* 0x000ea60000000a00 */
[----:B------:R-:W-:-:S05]  /*0250*/  VIADD R15, R5, 0x100 ;  /* 0x00000100050f7836 */ /* 0x000fca0000000000 */
[----:B------:R-:W3:Y:S01]  /*0260*/  @!P1 LDC R21, c[0x0][0x3a8] ;  /* 0x0000ea00ff159b82 */ /* 0x000ee20000000800 */
[----:B0-----:R-:W-:-:S05]  /*0270*/  @!P0 IMAD.WIDE.U32 R8, R7, 0x4, R8 ;  /* 0x0000000407088825 */ /* 0x001fca00078e0008 */
[----:B-1----:R0:W-:Y:S04]  /*0280*/  @!P0 STG.E desc[UR6][R8.64], R19 ;  /* 0x0000001308008986 */ /* 0x0021e8000c101906 */
[----:B------:R-:W2:Y:S01]  /*0290*/  @!P1 LDG.E R11, desc[UR6][R10.64] ;  /* 0x000000060a0b9981 */ /* 0x000ea2000c1e1900 */
[----:B------:R-:W-:-:S13]  /*02a0*/  ISETP.GE.AND P0, PT, R15, R4, PT ;  /* 0x000000040f00720c */ /* 0x000fda0003f06270 */
[----:B------:R-:W1:Y:S01]  /*02b0*/  @!P0 LDC.64 R16, c[0x0][0x398] ;  /* 0x0000e600ff108b82 */ /* 0x000e620000000a00 */
[----:B--2---:R-:W-:-:S04]  /*02c0*/  @!P1 IMAD.WIDE.U32 R6, R11, 0x4, R12 ;  /* 0x000000040b069825 */ /* 0x004fc800078e000c */
[----:B------:R-:W-:Y:S01]  /*02d0*/  @!P0 IMAD.WIDE.U32 R12, R15, 0x4, R2 ;  /* 0x000000040f0c8825 */ /* 0x000fe200078e0002 */
[----:B---3--:R-:W-:Y:S02]  /*02e0*/  @!P1 STG.E desc[UR6][R6.64], R21 ;  /* 0x0000001506009986 */ /* 0x008fe4000c101906 */
[----:B------:R-:W2:Y:S03]  /*02f0*/  @!P0 LDC R15, c[0x0][0x3a8] ;  /* 0x0000ea00ff0f8b82 */ /* 0x000ea60000000800 */
[----:B------:R-:W1:Y:S01]  /*0300*/  @!P0 LDG.E R13, desc[UR6][R12.64] ;  /* 0x000000060c0d8981 */ /* 0x000e62000c1e1900 */
[----:B------:R-:W-:-:S04]  /*0310*/  IADD3 R11, PT, PT, R5, 0x180, RZ ;  /* 0x00000180050b7810 */ /* 0x000fc80007ffe0ff */
[----:B------:R-:W-:-:S13]  /*0320*/  ISETP.GE.AND P1, PT, R11, R4, PT ;  /* 0x000000040b00720c */ /* 0x000fda0003f26270 */
[----:B------:R-:W-:Y:S01]  /*0330*/  @!P1 IMAD.WIDE.U32 R10, R11, 0x4, R2 ;  /* 0x000000040b0a9825 */ /* 0x000fe200078e0002 */
[----:B0-----:R-:W0:Y:S03]  /*0340*/  @!P1 LDC R19, c[0x0][0x3a8] ;  /* 0x0000ea00ff139b82 */ /* 0x001e260000000800 */
[----:B-1----:R-:W-:-:S05]  /*0350*/  @!P0 IMAD.WIDE.U32 R8, R13, 0x4, R16 ;  /* 0x000000040d088825 */ /* 0x002fca00078e0010 */
[----:B------:R-:W1:Y:S01]  /*0360*/  @!P1 LDC.64 R16, c[0x0][0x398] ;  /* 0x0000e600ff109b82 */ /* 0x000e620000000a00 */
[----:B--2---:R2:W-:Y:S04]  /*0370*/  @!P0 STG.E desc[UR6][R8.64], R15 ;  /* 0x0000000f08008986 */ /* 0x0045e8000c101906 */
[----:B------:R-:W1:Y:S01]  /*0380*/  @!P1 LDG.E R11, desc[UR6][R10.64] ;  /* 0x000000060a0b9981 */ /* 0x000e62000c1e1900 */
[----:B------:R-:W-:-:S04]  /*0390*/  IADD3 R13, PT, PT, R5, 0x200, RZ ;  /* 0x00000200050d7810 */ /* 0x000fc80007ffe0ff */
[----:B------:R-:W-:-:S13]  /*03a0*/  ISETP.GE.AND P0, PT, R13, R4, PT ;  /* 0x000000040d00720c */ /* 0x000fda0003f06270 */
[----:B------:R-:W-:Y:S01]  /*03b0*/  @!P0 IMAD.WIDE.U32 R12, R13, 0x4, R2 ;  /* 0x000000040d0c8825 */ /* 0x000fe200078e0002 */
[----:B--2---:R-:W2:Y:S03]  /*03c0*/  @!P0 LDC R15, c[0x0][0x3a8] ;  /* 0x0000ea00ff0f8b82 */ /* 0x004ea60000000800 */
[----:B-1----:R-:W-:-:S05]  /*03d0*/  @!P1 IMAD.WIDE.U32 R6, R11, 0x4, R16 ;  /* 0x000000040b069825 */ /* 0x002fca00078e0010 */
[----:B------:R-:W1:Y:S01]  /*03e0*/  @!P0 LDC.64 R16, c[0x0][0x398] ;  /* 0x0000e600ff108b82 */ /* 0x000e620000000a00 */
[----:B0-----:R0:W-:Y:S04]  /*03f0*/  @!P1 STG.E desc[UR6][R6.64], R19 ;  /* 0x0000001306009986 */ /* 0x0011e8000c101906 */
[----:B------:R-:W1:Y:S01]  /*0400*/  @!P0 LDG.E R13, desc[UR6][R12.64] ;  /* 0x000000060c0d8981 */ /* 0x000e62000c1e1900 */
[----:B------:R-:W-:-:S05]  /*0410*/  VIADD R11, R5, 0x280 ;  /* 0x00000280050b7836 */ /* 0x000fca0000000000 */
        /* <DEDUP_REMOVED lines=23> */
[----:B------:R-:W-:-:S05]  /*0590*/  VIADD R13, R5, 0x400 ;  /* 0x00000400050d7836 */ /* 0x000fca0000000000 */
[----:B------:R-:W-:-:S13]  /*05a0*/  ISETP.GE.AND P0, PT, R13, R4, PT ;  /* 0x000000040d00720c */ /* 0x000fda0003f06270 */
[----:B------:R-:W-:Y:S01]  /*05b0*/  @!P0 IMAD.WIDE.U32 R12, R13, 0x4, R2 ;  /* 0x000000040d0c8825 */ /* 0x000fe200078e0002 */
[----:B------:R-:W3:Y:S03]  /*05c0*/  @!P0 LDC R21, c[0x0][0x3a8] ;  /* 0x0000ea00ff158b82 */ /* 0x000ee60000000800 */
[----:B-1----:R-:W-:-:S05]  /*05d0*/  @!P1 IMAD.WIDE.U32 R6, R11, 0x4, R16 ;  /* 0x000000040b069825 */ /* 0x002fca00078e0010 */
[----:B------:R-:W1:Y:S01]  /*05e0*/  @!P0 LDC.64 R16, c[0x0][0x398] ;  /* 0x0000e600ff108b82 */ /* 0x000e620000000a00 */
[----:B0-----:R0:W-:Y:S04]  /*05f0*/  @!P1 STG.E desc[UR6][R6.64], R19 ;  /* 0x0000001306009986 */ /* 0x0011e8000c101906 */
[----:B------:R-:W1:Y:S01]  /*0600*/  @!P0 LDG.E R13, desc[UR6][R12.64] ;  /* 0x000000060c0d8981 */ /* 0x000e62000c1e1900 */
[----:B--2---:R-:W-:-:S04]  /*0610*/  IADD3 R9, PT, PT, R5, 0x480, RZ ;  /* 0x0000048005097810 */ /* 0x004fc80007ffe0ff */
[C---:B------:R-:W-:Y:S01]  /*0620*/  ISETP.GE.AND P1, PT, R9.reuse, R4, PT ;  /* 0x000000040900720c */ /* 0x040fe20003f26270 */
[----:B------:R-:W-:Y:S01]  /*0630*/  IMAD.WIDE R8, R9, 0x4, R2 ;  /* 0x0000000409087825 */ /* 0x000fe200078e0202 */
[----:B0-----:R-:W-:-:S11]  /*0640*/  IADD3 R7, PT, PT, R5, 0x500, RZ ;  /* 0x0000050005077810 */ /* 0x001fd60007ffe0ff */
[----:B------:R-:W0:Y:S01]  /*0650*/  @!P1 LDC R19, c[0x0][0x3a8] ;  /* 0x0000ea00ff139b82 */ /* 0x000e220000000800 */
[----:B-1----:R-:W-:-:S07]  /*0660*/  @!P0 IMAD.WIDE.U32 R10, R13, 0x4, R16 ;  /* 0x000000040d0a8825 */ /* 0x002fce00078e0010 */
[----:B------:R-:W1:Y:S01]  /*0670*/  @!P1 LDC.64 R16, c[0x0][0x398] ;  /* 0x0000e600ff109b82 */ /* 0x000e620000000a00 */
[----:B---3--:R2:W-:Y:S04]  /*0680*/  @!P0 STG.E desc[UR6][R10.64], R21 ;  /* 0x000000150a008986 */ /* 0x0085e8000c101906 */
[----:B------:R-:W1:Y:S01]  /*0690*/  @!P1 LDG.E R15, desc[UR6][R8.64] ;  /* 0x00000006080f9981 */ /* 0x000e62000c1e1900 */
[----:B------:R-:W-:-:S13]  /*06a0*/  ISETP.GE.AND P0, PT, R7, R4, PT ;  /* 0x000000040700720c */ /* 0x000fda0003f06270 */
[----:B------:R-:W3:Y:S01]  /*06b0*/  @!P0 LDC.64 R12, c[0x0][0x398] ;  /* 0x0000e600ff0c8b82 */ /* 0x000ee20000000a00 */
[----:B-1----:R-:W-:-:S07]  /*06c0*/  @!P1 IMAD.WIDE.U32 R6, R15, 0x4, R16 ;  /* 0x000000040f069825 */ /* 0x002fce00078e0010 */
[----:B------:R-:W1:Y:S01]  /*06d0*/  @!P0 LDC R17, c[0x0][0x3a8] ;  /* 0x0000ea00ff118b82 */ /* 0x000e620000000800 */
[----:B0-----:R0:W-:Y:S04]  /*06e0*/  @!P1 STG.E desc[UR6][R6.64], R19 ;  /* 0x0000001306009986 */ /* 0x0011e8000c101906 */
[----:B------:R-:W3:Y:S01]  /*06f0*/  @!P0 LDG.E R15, desc[UR6][R8.64+0x200] ;  /* 0x00020006080f8981 */ /* 0x000ee2000c1e1900 */
[----:B--2---:R-:W-:-:S05]  /*0700*/  VIADD R11, R5, 0x580 ;  /* 0x00000580050b7836 */ /* 0x004fca0000000000 */
[----:B------:R-:W-:Y:S02]  /*0710*/  ISETP.GE.AND P1, PT, R11, R4, PT ;  /* 0x000000040b00720c */ /* 0x000fe40003f26270 */
[----:B0-----:R-:W-:-:S11]  /*0720*/  IADD3 R7, PT, PT, R5, 0x600, RZ ;  /* 0x0000060005077810 */ /* 0x001fd60007ffe0ff */
[----:B------:R-:W0:Y:S01]  /*0730*/  @!P1 LDC R21, c[0x0][0x3a8] ;  /* 0x0000ea00ff159b82 */ /* 0x000e220000000800 */
[----:B---3--:R-:W-:-:S07]  /*0740*/  @!P0 IMAD.WIDE.U32 R10, R15, 0x4, R12 ;  /* 0x000000040f0a8825 */ /* 0x008fce00078e000c */
[----:B------:R-:W2:Y:S01]  /*0750*/  @!P1 LDC.64 R12, c[0x0][0x398] ;  /* 0x0000e600ff0c9b82 */ /* 0x000ea20000000a00 */
[----:B-1----:R1:W-:Y:S04]  /*0760*/  @!P0 STG.E desc[UR6][R10.64], R17 ;  /* 0x000000110a008986 */ /* 0x0023e8000c101906 */
[----:B------:R-:W2:Y:S01]  /*0770*/  @!P1 LDG.E R15, desc[UR6][R8.64+0x400] ;  /* 0x00040006080f9981 */ /* 0x000ea2000c1e1900 */
[----:B------:R-:W-:-:S13]  /*0780*/  ISETP.GE.AND P0, PT, R7, R4, PT ;  /* 0x000000040700720c */ /* 0x000fda0003f06270 */
[----:B------:R-:W3:Y:S01]  /*0790*/  @!P0 LDC R19, c[0x0][0x3a8] ;  /* 0x0000ea00ff138b82 */ /* 0x000ee20000000800 */
[----:B--2---:R-:W-:-:S07]  /*07a0*/  @!P1 IMAD.WIDE.U32 R6, R15, 0x4, R12 ;  /* 0x000000040f069825 */ /* 0x004fce00078e000c */
[----:B------:R-:W2:Y:S01]  /*07b0*/  @!P0 LDC.64 R12, c[0x0][0x398] ;  /* 0x0000e600ff0c8b82 */ /* 0x000ea20000000a00 */
[----:B0-----:R0:W-:Y:S04]  /*07c0*/  @!P1 STG.E desc[UR6][R6.64], R21 ;  /* 0x0000001506009986 */ /* 0x0011e8000c101906 */
[----:B------:R-:W2:Y:S01]  /*07d0*/  @!P0 LDG.E R15, desc[UR6][R8.64+0x600] ;  /* 0x00060006080f8981 */ /* 0x000ea2000c1e1900 */
[----:B-1----:R-:W-:-:S04]  /*07e0*/  IADD3 R11, PT, PT, R5, 0x680, RZ ;  /* 0x00000680050b7810 */ /* 0x002fc80007ffe0ff */
[----:B------:R-:W-:Y:S01]  /*07f0*/  ISETP.GE.AND P1, PT, R11, R4, PT ;  /* 0x000000040b00720c */ /* 0x000fe20003f26270 */
[----:B0-----:R-:W-:-:S12]  /*0800*/  VIADD R7, R5, 0x700 ;  /* 0x0000070005077836 */ /* 0x001fd80000000000 */
[----:B------:R-:W0:Y:S01]  /*0810*/  @!P1 LDC R17, c[0x0][0x3a8] ;  /* 0x0000ea00ff119b82 */ /* 0x000e220000000800 */
[----:B--2---:R-:W-:-:S07]  /*0820*/  @!P0 IMAD.WIDE.U32 R10, R15, 0x4, R12 ;  /* 0x000000040f0a8825 */ /* 0x004fce00078e000c */
[----:B------:R-:W1:Y:S01]  /*0830*/  @!P1 LDC.64 R12, c[0x0][0x398] ;  /* 0x0000e600ff0c9b82 */ /* 0x000e620000000a00 */
[----:B---3--:R2:W-:Y:S04]  /*0840*/  @!P0 STG.E desc[UR6][R10.64], R19 ;  /* 0x000000130a008986 */ /* 0x0085e8000c101906 */
[----:B------:R-:W1:Y:S01]  /*0850*/  @!P1 LDG.E R15, desc[UR6][R8.64+0x800] ;  /* 0x00080006080f9981 */ /* 0x000e62000c1e1900 */
[----:B------:R-:W-:-:S13]  /*0860*/  ISETP.GE.AND P0, PT, R7, R4, PT ;  /* 0x000000040700720c */ /* 0x000fda0003f06270 */
[----:B------:R-:W2:Y:S08]  /*0870*/  @!P0 LDC.64 R6, c[0x0][0x398] ;  /* 0x0000e600ff068b82 */ /* 0x000eb00000000a00 */
[----:B------:R-:W3:Y:S01]  /*0880*/  @!P0 LDC R21, c[0x0][0x3a8] ;  /* 0x0000ea00ff158b82 */ /* 0x000ee20000000800 */
[----:B-1----:R-:W-:-:S05]  /*0890*/  @!P1 IMAD.WIDE.U32 R12, R15, 0x4, R12 ;  /* 0x000000040f0c9825 */ /* 0x002fca00078e000c */
[----:B0-----:R0:W-:Y:S04]  /*08a0*/  @!P1 STG.E desc[UR6][R12.64], R17 ;  /* 0x000000110c009986 */ /* 0x0011e8000c101906 */
[----:B------:R-:W2:Y:S01]  /*08b0*/  @!P0 LDG.E R15, desc[UR6][R8.64+0xa00] ;  /* 0x000a0006080f8981 */ /* 0x000ea2000c1e1900 */
[----:B------:R-:W-:Y:S01]  /*08c0*/  BSSY.RECONVERGENT B0, `(.L_x_189) ;  /* 0x000000d000007945 */ /* 0x000fe20003800200 */
[----:B--2---:R-:W-:Y:S01]  /*08d0*/  @!P0 IMAD.WIDE.U32 R10, R15, 0x4, R6 ;  /* 0x000000040f0a8825 */ /* 0x004fe200078e0006 */
[----:B------:R-:W-:Y:S02]  /*08e0*/  IADD3 R7, PT, PT, R5, 0x780, RZ ;  /* 0x0000078005077810 */ /* 0x000fe40007ffe0ff */
[----:B------:R-:W-:Y:S02]  /*08f0*/  LOP3.LUT R6, R0, 0x7ffffff0, RZ, 0xc0, !PT ;  /* 0x7ffffff000067812 */ /* 0x000fe400078ec0ff */
[----:B---3--:R0:W-:Y:S01]  /*0900*/  @!P0 STG.E desc[UR6][R10.64], R21 ;  /* 0x000000150a008986 */ /* 0x0081e2000c101906 */
[----:B------:R-:W-:-:S02]  /*0910*/  ISETP.GE.AND P0, PT, R7, R4, PT ;  /* 0x000000040700720c */ /* 0x000fc40003f06270 */
[----:B------:R-:W-:-:S11]  /*0920*/  ISETP.NE.AND P1, PT, R6, 0x10, PT ;  /* 0x000000100600780c */ /* 0x000fd60003f25270 */
[----:B0-----:R-:W-:Y:S05]  /*0930*/  @P0 BRA `(.L_x_190) ;  /* 0x0000000000140947 */ /* 0x001fea0003800000 */
[----:B------:R-:W2:Y:S01]  /*0940*/  LDG.E R9, desc[UR6][R8.64+0xc00] ;  /* 0x000c000608097981 */ /* 0x000ea2000c1e1900 */
[----:B------:R-:W2:Y:S08]  /*0950*/  LDC.64 R10, c[0x0][0x398] ;  /* 0x0000e600ff0a7b82 */ /* 0x000eb00000000a00 */
[----:B------:R-:W0:Y:S01]  /*0960*/  LDC R7, c[0x0][0x3a8] ;  /* 0x0000ea00ff077b82 */ /* 0x000e220000000800 */
[----:B--2---:R-:W-:-:S05]  /*0970*/  IMAD.WIDE.U32 R10, R9, 0x4, R10 ;  /* 0x00000004090a7825 */ /* 0x004fca00078e000a */
[----:B0-----:R0:W-:Y:S02]  /*0980*/  STG.E desc[UR6][R10.64], R7 ;  /* 0x000000070a007986 */ /* 0x0011e4000c101906 */
.L_x_190:
[----:B------:R-:W-:Y:S05]  /*0990*/  BSYNC.RECONVERGENT B0 ;  /* 0x0000000000007941 */ /* 0x000fea0003800200 */
.L_x_189:
[----:B------:R-:W-:Y:S05]  /*09a0*/  @!P1 BRA `(.L_x_188) ;  /* 0x0000000800049947 */ /* 0x000fea0003800000 */
[----:B------:R-:W1:Y:S01]  /*09b0*/  LDC R0, c[0x0][0x3a8] ;  /* 0x0000ea00ff007b82 */ /* 0x000e620000000800 */
[----:B0-----:R-:W-:-:S07]  /*09c0*/  MOV R7, 0x10 ;  /* 0x0000001000077802 */ /* 0x001fce0000000f00 */
[----:B------:R-:W0:Y:S02]  /*09d0*/  LDC.64 R8, c[0x0][0x398] ;  /* 0x0000e600ff087b82 */ /* 0x000e240000000a00 */
.L_x_193:
[----:B-1----:R-:W-:-:S05]  /*09e0*/  IMAD R13, R7, 0x80, R5 ;  /* 0x00000080070d7824 */ /* 0x002fca00078e0205 */
[----:B------:R-:W-:-:S13]  /*09f0*/  ISETP.GE.AND P0, PT, R13, R4, PT ;  /* 0x000000040d00720c */ /* 0x000fda0003f06270 */
[C---:B------:R-:W-:Y:S01]  /*0a00*/  @!P0 IMAD.WIDE.U32 R16, R13.reuse, 0x4, R2 ;  /* 0x000000040d108825 */ /* 0x040fe200078e0002 */
[----:B------:R-:W2:Y:S05]  /*0a10*/  @!P0 LDC.64 R20, c[0x0][0x398] ;  /* 0x0000e600ff148b82 */ /* 0x000eaa0000000a00 */
[----:B------:R-:W2:Y:S01]  /*0a20*/  @!P0 LDG.E R17, desc[UR6][R16.64] ;  /* 0x0000000610118981 */ /* 0x000ea2000c1e1900 */
[----:B------:R-:W-:Y:S02]  /*0a30*/  IADD3 R11, PT, PT, R13, 0x80, RZ ;  /* 0x000000800d0b7810 */ /* 0x000fe40007ffe0ff */
[----:B------:R-:W3:Y:S02]  /*0a40*/  @!P0 LDC R15, c[0x0][0x3a8] ;  /* 0x0000ea00ff0f8b82 */ /* 0x000ee40000000800 */
[----:B------:R-:W-:-:S13]  /*0a50*/  ISETP.GE.AND P1, PT, R11, R4, PT ;  /* 0x000000040b00720c */ /* 0x000fda0003f26270 */
[----:B------:R-:W-:Y:S01]  /*0a60*/  @!P1 IMAD.WIDE.U32 R10, R11, 0x4, R2 ;  /* 0x000000040b0a9825 */ /* 0x000fe200078e0002 */
[----:B------:R-:W4:Y:S08]  /*0a70*/  @!P1 LDC.64 R18, c[0x0][0x398] ;  /* 0x0000e600ff129b82 */ /* 0x000f300000000a00 */
[----:B------:R-:W5:Y:S01]  /*0a80*/  @!P1 LDC R25, c[0x0][0x3a8] ;  /* 0x0000ea00ff199b82 */ /* 0x000f620000000800 */
[----:B--2---:R-:W-:-:S05]  /*0a90*/  @!P0 IMAD.WIDE.U32 R20, R17, 0x4, R20 ;  /* 0x0000000411148825 */ /* 0x004fca00078e0014 */
[----:B---3--:R2:W-:Y:S04]  /*0aa0*/  @!P0 STG.E desc[UR6][R20.64], R15 ;  /* 0x0000000f14008986 */ /* 0x0085e8000c101906 */
[----:B------:R-:W4:Y:S01]  /*0ab0*/  @!P1 LDG.E R11, desc[UR6][R10.64] ;  /* 0x000000060a0b9981 */ /* 0x000f22000c1e1900 */
[----:B------:R-:W-:-:S04]  /*0ac0*/  IADD3 R17, PT, PT, R13, 0x100, RZ ;  /* 0x000001000d117810 */ /* 0x000fc80007ffe0ff */
[----:B------:R-:W-:-:S13]  /*0ad0*/  ISETP.GE.AND P0, PT, R17, R4, PT ;  /* 0x000000041100720c */ /* 0x000fda0003f06270 */
[----:B------:R-:W-:Y:S01]  /*0ae0*/  @!P0 IMAD.WIDE.U32 R16, R17, 0x4, R2 ;  /* 0x0000000411108825 */ /* 0x000fe200078e0002 */
[----:B------:R-:W3:Y:S08]  /*0af0*/  @!P0 LDC.64 R22, c[0x0][0x398] ;  /* 0x0000e600ff168b82 */ /* 0x000ef00000000a00 */
[----:B--2---:R-:W2:Y:S01]  /*0b00*/  @!P0 LDC R15, c[0x0][0x3a8] ;  /* 0x0000ea00ff0f8b82 */ /* 0x004ea20000000800 */
[----:B----4-:R-:W-:-:S05]  /*0b10*/  @!P1 IMAD.WIDE.U32 R18, R11, 0x4, R18 ;  /* 0x000000040b129825 */ /* 0x010fca00078e0012 */
[----:B-----5:R4:W-:Y:S04]  /*0b20*/  @!P1 STG.E desc[UR6][R18.64], R25 ;  /* 0x0000001912009986 */ /* 0x0209e8000c101906 */
[----:B------:R-:W3:Y:S01]  /*0b30*/  @!P0 LDG.E R17, desc[UR6][R16.64] ;  /* 0x0000000610118981 */ /* 0x000ee2000c1e1900 */
[----:B------:R-:W-:-:S05]  /*0b40*/  VIADD R11, R13, 0x180 ;  /* 0x000001800d0b7836 */ /* 0x000fca0000000000 */
[----:B------:R-:W-:-:S13]  /*0b50*/  ISETP.GE.AND P1, PT, R11, R4, PT ;  /* 0x000000040b00720c */ /* 0x000fda0003f26270 */
[----:B------:R-:W-:Y:S01]  /*0b60*/  @!P1 IMAD.WIDE.U32 R10, R11, 0x4, R2 ;  /* 0x000000040b0a9825 */ /* 0x000fe200078e0002 */
[----:B----4-:R-:W4:Y:S03]  /*0b70*/  @!P1 LDC R25, c[0x0][0x3a8] ;  /* 0x0000ea00ff199b82 */ /* 0x010f260000000800 */
[----:B---3--:R-:W-:-:S05]  /*0b80*/  @!P0 IMAD.WIDE.U32 R20, R17, 0x4, R22 ;  /* 0x0000000411148825 */ /* 0x008fca00078e0016 */
[----:B------:R-:W3:Y:S01]  /*0b90*/  @!P1 LDC.64 R22, c[0x0][0x398] ;  /* 0x0000e600ff169b82 */ /* 0x000ee20000000a00 */
[----:B--2---:R2:W-:Y:S04]  /*0ba0*/  @!P0 STG.E desc[UR6][R20.64], R15 ;  /* 0x0000000f14008986 */ /* 0x0045e8000c101906 */
[----:B------:R-:W3:Y:S01]  /*0bb0*/  @!P1 LDG.E R11, desc[UR6][R10.64] ;  /* 0x000000060a0b9981 */ /* 0x000ee2000c1e1900 */
[----:B------:R-:W-:-:S04]  /*0bc0*/  IADD3 R17, PT, PT, R13, 0x200, RZ ;  /* 0x000002000d117810 */ /* 0x000fc80007ffe0ff */
[----:B------:R-:W-:-:S13]  /*0bd0*/  ISETP.GE.AND P0, PT, R17, R4, PT ;  /* 0x000000041100720c */ /* 0x000fda0003f06270 */
[----:B------:R-:W-:Y:S01]  /*0be0*/  @!P0 IMAD.WIDE.U32 R16, R17, 0x4, R2 ;  /* 0x0000000411108825 */ /* 0x000fe200078e0002 */
[----:B--2---:R-:W2:Y:S03]  /*0bf0*/  @!P0 LDC R15, c[0x0][0x3a8] ;  /* 0x0000ea00ff0f8b82 */ /* 0x004ea60000000800 */
[----:B---3--:R-:W-:-:S05]  /*0c00*/  @!P1 IMAD.WIDE.U32 R18, R11, 0x4, R22 ;  /* 0x000000040b129825 */ /* 0x008fca00078e0016 */
[----:B------:R-:W3:Y:S01]  /*0c10*/  @!P0 LDC.64 R22, c[0x0][0x398] ;  /* 0x0000e600ff168b82 */ /* 0x000ee20000000a00 */
[----:B----4-:R4:W-:Y:S04]  /*0c20*/  @!P1 STG.E desc[UR6][R18.64], R25 ;  /* 0x0000001912009986 */ /* 0x0109e8000c101906 */
[----:B------:R-:W3:Y:S01]  /*0c30*/  @!P0 LDG.E R17, desc[UR6][R16.64] ;  /* 0x0000000610118981 */ /* 0x000ee2000c1e1900 */
[----:B------:R-:W-:-:S04]  /*0c40*/  IADD3 R11, PT, PT, R13, 0x280, RZ ;  /* 0x000002800d0b7810 */ /* 0x000fc80007ffe0ff */
[----:B------:R-:W-:-:S13]  /*0c50*/  ISETP.GE.AND P1, PT, R11, R4, PT ;  /* 0x000000040b00720c */ /* 0x000fda0003f26270 */
[----:B------:R-:W-:Y:S01]  /*0c60*/  @!P1 IMAD.WIDE.U32 R10, R11, 0x4, R2 ;  /* 0x000000040b0a9825 */ /* 0x000fe200078e0002 */
[----:B----4-:R-:W4:Y:S03]  /*0c70*/  @!P1 LDC R25, c[0x0][0x3a8] ;  /* 0x0000ea00ff199b82 */ /* 0x010f260000000800 */
[----:B---3--:R-:W-:-:S05]  /*0c80*/  @!P0 IMAD.WIDE.U32 R20, R17, 0x4, R22 ;  /* 0x0000000411148825 */ /* 0x008fca00078e0016 */
[----:B------:R-:W3:Y:S01]  /*0c90*/  @!P1 LDC.64 R22, c[0x0][0x398] ;  /* 0x0000e600ff169b82 */ /* 0x000ee20000000a00 */
[----:B--2---:R2:W-:Y:S04]  /*0ca0*/  @!P0 STG.E desc[UR6][R20.64], R15 ;  /* 0x0000000f14008986 */ /* 0x0045e8000c101906 */
[----:B------:R-:W3:Y:S01]  /*0cb0*/  @!P1 LDG.E R11, desc[UR6][R10.64] ;  /* 0x000000060a0b9981 */ /* 0x000ee2000c1e1900 */
[----:B------:R-:W-:-:S05]  /*0cc0*/  VIADD R17, R13, 0x300 ;  /* 0x000003000d117836 */ /* 0x000fca0000000000 */
        /* <DEDUP_REMOVED lines=10> */
[----:B------:R-:W5:Y:S03]  /*0d70*/  @!P1 LDC R27, c[0x0][0x3a8] ;  /* 0x0000ea00ff1b9b82 */ /* 0x000f660000000800 */
[----:B---3--:R-:W-:-:S05]  /*0d80*/  @!P0 IMAD.WIDE.U32 R20, R17, 0x4, R22 ;  /* 0x0000000411148825 */ /* 0x008fca00078e0016 */
[----:B------:R-:W4:Y:S01]  /*0d90*/  @!P1 LDC.64 R22, c[0x0][0x398] ;  /* 0x0000e600ff169b82 */ /* 0x000f220000000a00 */
[----:B--2---:R2:W-:Y:S04]  /*0da0*/  @!P0 STG.E desc[UR6][R20.64], R15 ;  /* 0x0000000f14008986 */ /* 0x0045e8000c101906 */
[----:B------:R-:W4:Y:S01]  /*0db0*/  @!P1 LDG.E R11, desc[UR6][R10.64] ;  /* 0x000000060a0b9981 */ /* 0x000f22000c1e1900 */
[----:B------:R-:W-:-:S04]  /*0dc0*/  IADD3 R17, PT, PT, R13, 0x400, RZ ;  /* 0x000004000d117810 */ /* 0x000fc80007ffe0ff */
[----:B------:R-:W-:-:S13]  /*0dd0*/  ISETP.GE.AND P0, PT, R17, R4, PT ;  /* 0x000000041100720c */ /* 0x000fda0003f06270 */
[----:B------:R-:W-:Y:S01]  /*0de0*/  @!P0 IMAD.WIDE.U32 R16, R17, 0x4, R2 ;  /* 0x0000000411108825 */ /* 0x000fe200078e0002 */
[----:B------:R-:W3:Y:S03]  /*0df0*/  @!P0 LDC R29, c[0x0][0x3a8] ;  /* 0x0000ea00ff1d8b82 */ /* 0x000ee60000000800 */
[----:B----4-:R-:W-:-:S05]  /*0e00*/  @!P1 IMAD.WIDE.U32 R18, R11, 0x4, R22 ;  /* 0x000000040b129825 */ /* 0x010fca00078e0016 */
[----:B------:R-:W4:Y:S01]  /*0e10*/  @!P0 LDC.64 R22, c[0x0][0x398] ;  /* 0x0000e600ff168b82 */ /* 0x000f220000000a00 */
[----:B-----5:R5:W-:Y:S04]  /*0e20*/  @!P1 STG.E desc[UR6][R18.64], R27 ;  /* 0x0000001b12009986 */ /* 0x020be8000c101906 */
[----:B------:R-:W4:Y:S01]  /*0e30*/  @!P0 LDG.E R17, desc[UR6][R16.64] ;  /* 0x0000000610118981 */ /* 0x000f22000c1e1900 */
[----:B------:R-:W-:-:S05]  /*0e40*/  VIADD R11, R13, 0x480 ;  /* 0x000004800d0b7836 */ /* 0x000fca0000000000 */
[C---:B------:R-:W-:Y:S01]  /*0e50*/  ISETP.GE.AND P1, PT, R11.reuse, R4, PT ;  /* 0x000000040b00720c */ /* 0x040fe20003f26270 */
[----:B------:R-:W-:Y:S01]  /*0e60*/  IMAD.WIDE R10, R11, 0x4, R2 ;  /* 0x000000040b0a7825 */ /* 0x000fe200078e0202 */
[----:B--2---:R-:W-:-:S11]  /*0e70*/  IADD3 R15, PT, PT, R13, 0x500, RZ ;  /* 0x000005000d0f7810 */ /* 0x004fd60007ffe0ff */
[----:B-----5:R-:W2:Y:S01]  /*0e80*/  @!P1 LDC R27, c[0x0][0x3a8] ;  /* 0x0000ea00ff1b9b82 */ /* 0x020ea20000000800 */
[----:B----4-:R-:W-:-:S07]  /*0e90*/  @!P0 IMAD.WIDE.U32 R20, R17, 0x4, R22 ;  /* 0x0000000411148825 */ /* 0x010fce00078e0016 */
[----:B------:R-:W4:Y:S01]  /*0ea0*/  @!P1 LDC.64 R22, c[0x0][0x398] ;  /* 0x0000e600ff169b82 */ /* 0x000f220000000a00 */
[----:B---3--:R3:W-:Y:S04]  /*0eb0*/  @!P0 STG.E desc[UR6][R20.64], R29 ;  /* 0x0000001d14008986 */ /* 0x0087e8000c101906 */
[----:B------:R-:W4:Y:S01]  /*0ec0*/  @!P1 LDG.E R25, desc[UR6][R10.64] ;  /* 0x000000060a199981 */ /* 0x000f22000c1e1900 */
[----:B------:R-:W-:-:S13]  /*0ed0*/  ISETP.GE.AND P0, PT, R15, R4, PT ;  /* 0x000000040f00720c */ /* 0x000fda0003f06270 */
[----:B------:R-:W5:Y:S01]  /*0ee0*/  @!P0 LDC.64 R16, c[0x0][0x398] ;  /* 0x0000e600ff108b82 */ /* 0x000f620000000a00 */
[----:B----4-:R-:W-:-:S07]  /*0ef0*/  @!P1 IMAD.WIDE.U32 R18, R25, 0x4, R22 ;  /* 0x0000000419129825 */ /* 0x010fce00078e0016 */
[----:B------:R-:W4:Y:S01]  /*0f00*/  @!P0 LDC R25, c[0x0][0x3a8] ;  /* 0x0000ea00ff198b82 */ /* 0x000f220000000800 */
[----:B--2---:R2:W-:Y:S04]  /*0f10*/  @!P1 STG.E desc[UR6][R18.64], R27 ;  /* 0x0000001b12009986 */ /* 0x0045e8000c101906 */
[----:B------:R-:W5:Y:S01]  /*0f20*/  @!P0 LDG.E R23, desc[UR6][R10.64+0x200] ;  /* 0x000200060a178981 */ /* 0x000f62000c1e1900 */
[----:B------:R-:W-:-:S04]  /*0f30*/  IADD3 R15, PT, PT, R13, 0x580, RZ ;  /* 0x000005800d0f7810 */ /* 0x000fc80007ffe0ff */
[----:B------:R-:W-:Y:S01]  /*0f40*/  ISETP.GE.AND P1, PT, R15, R4, PT ;  /* 0x000000040f00720c */ /* 0x000fe20003f26270 */
[----:B------:R-:W-:-:S12]  /*0f50*/  VIADD R15, R13, 0x600 ;  /* 0x000006000d0f7836 */ /* 0x000fd80000000000 */
[----:B---3--:R-:W3:Y:S08]  /*0f60*/  @!P1 LDC.64 R20, c[0x0][0x398] ;  /* 0x0000e600ff149b82 */ /* 0x008ef00000000a00 */
[----:B------:R-:W1:Y:S01]  /*0f70*/  @!P1 LDC R29, c[0x0][0x3a8] ;  /* 0x0000ea00ff1d9b82 */ /* 0x000e620000000800 */
[----:B-----5:R-:W-:-:S05]  /*0f80*/  @!P0 IMAD.WIDE.U32 R16, R23, 0x4, R16 ;  /* 0x0000000417108825 */ /* 0x020fca00078e0010 */
[----:B----4-:R4:W-:Y:S04]  /*0f90*/  @!P0 STG.E desc[UR6][R16.64], R25 ;  /* 0x0000001910008986 */ /* 0x0109e8000c101906 */
[----:B------:R-:W3:Y:S01]  /*0fa0*/  @!P1 LDG.E R23, desc[UR6][R10.64+0x400] ;  /* 0x000400060a179981 */ /* 0x000ee2000c1e1900 */
[----:B------:R-:W-:Y:S02]  /*0fb0*/  ISETP.GE.AND P0, PT, R15, R4, PT ;  /* 0x000000040f00720c */ /* 0x000fe40003f06270 */
[----:B------:R-:W-:-:S11]  /*0fc0*/  IADD3 R15, PT, PT, R13, 0x680, RZ ;  /* 0x000006800d0f7810 */ /* 0x000fd60007ffe0ff */
[----:B--2---:R-:W2:Y:S01]  /*0fd0*/  @!P0 LDC R27, c[0x0][0x3a8] ;  /* 0x0000ea00ff1b8b82 */ /* 0x004ea20000000800 */
[----:B---3--:R-:W-:-:S07]  /*0fe0*/  @!P1 IMAD.WIDE.U32 R18, R23, 0x4, R20 ;  /* 0x0000000417129825 */ /* 0x008fce00078e0014 */
[----:B------:R-:W3:Y:S01]  /*0ff0*/  @!P0 LDC.64 R20, c[0x0][0x398] ;  /* 0x0000e600ff148b82 */ /* 0x000ee20000000a00 */
[----:B-1----:R1:W-:Y:S04]  /*1000*/  @!P1 STG.E desc[UR6][R18.64], R29 ;  /* 0x0000001d12009986 */ /* 0x0023e8000c101906 */
[----:B------:R-:W3:Y:S01]  /*1010*/  @!P0 LDG.E R23, desc[UR6][R10.64+0x600] ;  /* 0x000600060a178981 */ /* 0x000ee2000c1e1900 */
[----:B------:R-:W-:Y:S02]  /*1020*/  ISETP.GE.AND P1, PT, R15, R4, PT ;  /* 0x000000040f00720c */ /* 0x000fe40003f26270 */
[----:B------:R-:W-:-:S11]  /*1030*/  IADD3 R15, PT, PT, R13, 0x700, RZ ;  /* 0x000007000d0f7810 */ /* 0x000fd60007ffe0ff */
[----:B----4-:R-:W4:Y:S01]  /*1040*/  @!P1 LDC R25, c[0x0][0x3a8] ;  /* 0x0000ea00ff199b82 */ /* 0x010f220000000800 */
[----:B---3--:R-:W-:-:S07]  /*1050*/  @!P0 IMAD.WIDE.U32 R16, R23, 0x4, R20 ;  /* 0x0000000417108825 */ /* 0x008fce00078e0014 */
[----:B------:R-:W1:Y:S01]  /*1060*/  @!P1 LDC.64 R20, c[0x0][0x398] ;  /* 0x0000e600ff149b82 */ /* 0x000e620000000a00 */
[----:B--2---:R2:W-:Y:S04]  /*1070*/  @!P0 STG.E desc[UR6][R16.64], R27 ;  /* 0x0000001b10008986 */ /* 0x0045e8000c101906 */
[----:B------:R-:W1:Y:S01]  /*1080*/  @!P1 LDG.E R23, desc[UR6][R10.64+0x800] ;  /* 0x000800060a179981 */ /* 0x000e62000c1e1900 */
[----:B------:R-:W-:Y:S01]  /*1090*/  ISETP.GE.AND P0, PT, R15, R4, PT ;  /* 0x000000040f00720c */ /* 0x000fe20003f06270 */
[----:B-1----:R-:W-:-:S12]  /*10a0*/  @!P1 IMAD.WIDE.U32 R18, R23, 0x4, R20 ;  /* 0x0000000417129825 */ /* 0x002fd800078e0014 */
[----:B------:R-:W2:Y:S01]  /*10b0*/  @!P0 LDC.64 R20, c[0x0][0x398] ;  /* 0x0000e600ff148b82 */ /* 0x000ea20000000a00 */
[----:B----4-:R1:W-:Y:S04]  /*10c0*/  @!P1 STG.E desc[UR6][R18.64], R25 ;  /* 0x0000001912009986 */ /* 0x0103e8000c101906 */
[----:B------:R-:W2:Y:S03]  /*10d0*/  @!P0 LDG.E R15, desc[UR6][R10.64+0xa00] ;  /* 0x000a00060a0f8981 */ /* 0x000ea6000c1e1900 */
[----:B------:R-:W3:Y:S01]  /*10e0*/  @!P0 LDC R23, c[0x0][0x3a8] ;  /* 0x0000ea00ff178b82 */ /* 0x000ee20000000800 */
[----:B------:R-:W-:Y:S01]  /*10f0*/  VIADD R13, R13, 0x780 ;  /* 0x000007800d0d7836 */ /* 0x000fe20000000000 */
[----:B------:R-:W-:Y:S01]  /*1100*/  IADD3 R7, PT, PT, R7, 0x10, RZ ;  /* 0x0000001007077810 */ /* 0x000fe20007ffe0ff */
[----:B------:R-:W-:Y:S03]  /*1110*/  BSSY.RECONVERGENT B0, `(.L_x_191) ;  /* 0x0000009000007945 */ /* 0x000fe60003800200 */
[----:B------:R-:W-:Y:S01]  /*1120*/  ISETP.NE.AND P1, PT, R7, R6, PT ;  /* 0x000000060700720c */ /* 0x000fe20003f25270 */
[----:B--2---:R-:W-:-:S05]  /*1130*/  @!P0 IMAD.WIDE.U32 R16, R15, 0x4, R20 ;  /* 0x000000040f108825 */ /* 0x004fca00078e0014 */
[----:B---3--:R1:W-:Y:S01]  /*1140*/  @!P0 STG.E desc[UR6][R16.64], R23 ;  /* 0x0000001710008986 */ /* 0x0083e2000c101906 */
[----:B------:R-:W-:-:S13]  /*1150*/  ISETP.GE.AND P0, PT, R13, R4, PT ;  /* 0x000000040d00720c */ /* 0x000fda0003f06270 */
[----:B-1----:R-:W-:Y:S05]  /*1160*/  @P0 BRA `(.L_x_192) ;  /* 0x00000000000c0947 */ /* 0x002fea0003800000 */
[----:B------:R-:W0:Y:S02]  /*1170*/  LDG.E R13, desc[UR6][R10.64+0xc00] ;  /* 0x000c00060a0d7981 */ /* 0x000e24000c1e1900 */
[----:B0-----:R-:W-:-:S05]  /*1180*/  IMAD.WIDE.U32 R12, R13, 0x4, R8 ;  /* 0x000000040d0c7825 */ /* 0x001fca00078e0008 */
[----:B------:R1:W-:Y:S02]  /*1190*/  STG.E desc[UR6][R12.64], R0 ;  /* 0x000000000c007986 */ /* 0x0003e4000c101906 */
.L_x_192:
[----:B------:R-:W-:Y:S05]  /*11a0*/  BSYNC.RECONVERGENT B0 ;  /* 0x0000000000007941 */ /* 0x000fea0003800200 */
.L_x_191:
[----:B------:R-:W-:Y:S05]  /*11b0*/  @P1 BRA `(.L_x_193) ;  /* 0xfffffff800081947 */ /* 0x000fea000383ffff */
.L_x_188:
[----:B------:R-:W-:-:S13]  /*11c0*/  ISETP.NE.AND P0, PT, R14, RZ, PT ;  /* 0x000000ff0e00720c */ /* 0x000fda0003f05270 */
[----:B------:R-:W-:Y:S05]  /*11d0*/  @!P0 EXIT ;  /* 0x000000000000894d */ /* 0x000fea0003800000 */
[----:B------:R-:W2:Y:S01]  /*11e0*/  LDCU UR4, c[0x0][0x388] ;  /* 0x00007100ff0477ac */ /* 0x000ea20008000800 */
[----:B------:R-:W-:Y:S01]  /*11f0*/  ISETP.GE.U32.AND P1, PT, R14, 0x8, PT ;  /* 0x000000080e00780c */ /* 0x000fe20003f26070 */
[----:B--2---:R-:W-:-:S06]  /*1200*/  ULOP3.LUT UR5, UR4, 0x7, URZ, 0xc0, !UPT ;  /* 0x0000000704057892 */ /* 0x004fcc000f8ec0ff */
[----:B------:R-:W-:-:S06]  /*1210*/  ISETP.NE.AND P0, PT, RZ, UR5, PT ;  /* 0x00000005ff007c0c */ /* 0x000fcc000bf05270 */
[----:B------:R-:W-:Y:S07]  /*1220*/  @!P1 BRA `(.L_x_194) ;  /* 0x0000000000e89947 */ /* 0x000fee0003800000 */
[----:B0-----:R-:W-:-:S04]  /*1230*/  LEA R7, R6, R5, 0x7 ;  /* 0x0000000506077211 */ /* 0x001fc800078e38ff */
[C---:B------:R-:W-:Y:S01]  /*1240*/  ISETP.GE.AND P2, PT, R7.reuse, R4, PT ;  /* 0x000000040700720c */ /* 0x040fe20003f46270 */
[----:B------:R-:W-:-:S12]  /*1250*/  IMAD.WIDE R8, R7, 0x4, R2 ;  /* 0x0000000407087825 */ /* 0x000fd800078e0202 */
[----:B-1----:R-:W2:Y:S01]  /*1260*/  @!P2 LDG.E R13, desc[UR6][R8.64] ;  /* 0x00000006080da981 */ /* 0x002ea2000c1e1900 */
[----:B------:R-:W2:Y:S01]  /*1270*/  @!P2 LDC.64 R10, c[0x0][0x398] ;  /* 0x0000e600ff0aab82 */ /* 0x000ea20000000a00 */
[----:B------:R-:W-:-:S05]  /*1280*/  VIADD R15, R7, 0x80 ;  /* 0x00000080070f7836 */ /* 0x000fca0000000000 */
[----:B------:R-:W-:Y:S02]  /*1290*/  ISETP.GE.AND P1, PT, R15, R4, PT ;  /* 0x000000040f00720c */ /* 0x000fe40003f26270 */
[----:B------:R-:W0:Y:S01]  /*12a0*/  @!P2 LDC R19, c[0x0][0x3a8] ;  /* 0x0000ea00ff13ab82 */ /* 0x000e220000000800 */
[----:B------:R-:W-:-:S10]  /*12b0*/  IADD3 R17, PT, PT, R7, 0x100, RZ ;  /* 0x0000010007117810 */ /* 0x000fd40007ffe0ff */
[----:B------:R-:W1:Y:S01]  /*12c0*/  @!P1 LDC R21, c[0x0][0x3a8] ;  /* 0x0000ea00ff159b82 */ /* 0x000e620000000800 */
[----:B--2---:R-:W-:-:S07]  /*12d0*/  @!P2 IMAD.WIDE.U32 R10, R13, 0x4, R10 ;  /* 0x000000040d0aa825 */ /* 0x004fce00078e000a */
[----:B------:R-:W2:Y:S01]  /*12e0*/  @!P1 LDC.64 R12, c[0x0][0x398] ;  /* 0x0000e600ff0c9b82 */ /* 0x000ea20000000a00 */
[----:B0-----:R0:W-:Y:S04]  /*12f0*/  @!P2 STG.E desc[UR6][R10.64], R19 ;  /* 0x000000130a00a986 */ /* 0x0011e8000c101906 */
[----:B------:R-:W2:Y:S01]  /*1300*/  @!P1 LDG.E R15, desc[UR6][R8.64+0x200] ;  /* 0x00020006080f9981 */ /* 0x000ea2000c1e1900 */
[----:B------:R-:W-:-:S13]  /*1310*/  ISETP.GE.AND P2, PT, R17, R4, PT ;  /* 0x000000041100720c */ /* 0x000fda0003f46270 */
[----:B------:R-:W3:Y:S01]  /*1320*/  @!P2 LDC R23, c[0x0][0x3a8] ;  /* 0x0000ea00ff17ab82 */ /* 0x000ee20000000800 */
[----:B--2---:R-:W-:-:S07]  /*1330*/  @!P1 IMAD.WIDE.U32 R12, R15, 0x4, R12 ;  /* 0x000000040f0c9825 */ /* 0x004fce00078e000c */
[----:B------:R-:W2:Y:S01]  /*1340*/  @!P2 LDC.64 R14, c[0x0][0x398] ;  /* 0x0000e600ff0eab82 */ /* 0x000ea20000000a00 */
[----:B-1----:R1:W-:Y:S04]  /*1350*/  @!P1 STG.E desc[UR6][R12.64], R21 ;  /* 0x000000150c009986 */ /* 0x0023e8000c101906 */
[----:B------:R-:W2:Y:S01]  /*1360*/  @!P2 LDG.E R17, desc[UR6][R8.64+0x400] ;  /* 0x000400060811a981 */ /* 0x000ea2000c1e1900 */
[----:B0-----:R-:W-:-:S04]  /*1370*/  IADD3 R11, PT, PT, R7, 0x180, RZ ;  /* 0x00000180070b7810 */ /* 0x001fc80007ffe0ff */
[----:B------:R-:W-:Y:S01]  /*1380*/  ISETP.GE.AND P1, PT, R11, R4, PT ;  /* 0x000000040b00720c */ /* 0x000fe20003f26270 */
[----:B-1----:R-:W-:-:S12]  /*1390*/  VIADD R13, R7, 0x200 ;  /* 0x00000200070d7836 */ /* 0x002fd80000000000 */
[----:B------:R-:W0:Y:S01]  /*13a0*/  @!P1 LDC R19, c[0x0][0x3a8] ;  /* 0x0000ea00ff139b82 */ /* 0x000e220000000800 */
[----:B--2---:R-:W-:-:S07]  /*13b0*/  @!P2 IMAD.WIDE.U32 R10, R17, 0x4, R14 ;  /* 0x00000004110aa825 */ /* 0x004fce00078e000e */
[----:B------:R-:W1:Y:S01]  /*13c0*/  @!P1 LDC.64 R14, c[0x0][0x398] ;  /* 0x0000e600ff0e9b82 */ /* 0x000e620000000a00 */
[----:B---3--:R2:W-:Y:S04]  /*13d0*/  @!P2 STG.E desc[UR6][R10.64], R23 ;  /* 0x000000170a00a986 */ /* 0x0085e8000c101906 */
[----:B------:R-:W1:Y:S01]  /*13e0*/  @!P1 LDG.E R17, desc[UR6][R8.64+0x600] ;  /* 0x0006000608119981 */ /* 0x000e62000c1e1900 */
[----:B------:R-:W-:-:S13]  /*13f0*/  ISETP.GE.AND P2, PT, R13, R4, PT ;  /* 0x000000040d00720c */ /* 0x000fda0003f46270 */
[----:B------:R-:W3:Y:S01]  /*1400*/  @!P2 LDC R21, c[0x0][0x3a8] ;  /* 0x0000ea00ff15ab82 */ /* 0x000ee20000000800 */
[----:B-1----:R-:W-:-:S07]  /*1410*/  @!P1 IMAD.WIDE.U32 R12, R17, 0x4, R14 ;  /* 0x00000004110c9825 */ /* 0x002fce00078e000e */
[----:B------:R-:W1:Y:S01]  /*1420*/  @!P2 LDC.64 R14, c[0x0][0x398] ;  /* 0x0000e600ff0eab82 */ /* 0x000e620000000a00 */
[----:B0-----:R0:W-:Y:S04]  /*1430*/  @!P1 STG.E desc[UR6][R12.64], R19 ;  /* 0x000000130c009986 */ /* 0x0011e8000c101906 */
[----:B------:R-:W1:Y:S01]  /*1440*/  @!P2 LDG.E R17, desc[UR6][R8.64+0x800] ;  /* 0x000800060811a981 */ /* 0x000e62000c1e1900 */
[----:B--2---:R-:W-:-:S04]  /*1450*/  IADD3 R11, PT, PT, R7, 0x280, RZ ;  /* 0x00000280070b7810 */ /* 0x004fc80007ffe0ff */
[----:B------:R-:W-:Y:S02]  /*1460*/  ISETP.GE.AND P1, PT, R11, R4, PT ;  /* 0x000000040b00720c */ /* 0x000fe40003f26270 */
[----:B0-----:R-:W-:-:S11]  /*1470*/  IADD3 R13, PT, PT, R7, 0x300, RZ ;  /* 0x00000300070d7810 */ /* 0x001fd60007ffe0ff */
[----:B------:R-:W0:Y:S01]  /*1480*/  @!P1 LDC R23, c[0x0][0x3a8] ;  /* 0x0000ea00ff179b82 */ /* 0x000e220000000800 */
[----:B-1----:R-:W-:-:S07]  /*1490*/  @!P2 IMAD.WIDE.U32 R10, R17, 0x4, R14 ;  /* 0x00000004110aa825 */ /* 0x002fce00078e000e */
[----:B------:R-:W1:Y:S01]  /*14a0*/  @!P1 LDC.64 R14, c[0x0][0x398] ;  /* 0x0000e600ff0e9b82 */ /* 0x000e620000000a00 */
[----:B---3--:R2:W-:Y:S04]  /*14b0*/  @!P2 STG.E desc[UR6][R10.64], R21 ;  /* 0x000000150a00a986 */ /* 0x0085e8000c101906 */
[----:B------:R-:W1:Y:S01]  /*14c0*/  @!P1 LDG.E R17, desc[UR6][R8.64+0xa00] ;  /* 0x000a000608119981 */ /* 0x000e62000c1e1900 */
[----:B------:R-:W-:Y:S01]  /*14d0*/  ISETP.GE.AND P2, PT, R13, R4, PT ;  /* 0x000000040d00720c */ /* 0x000fe20003f46270 */
[----:B------:R-:W-:-:S12]  /*14e0*/  VIADD R7, R7, 0x380 ;  /* 0x0000038007077836 */ /* 0x000fd80000000000 */
[----:B------:R-:W3:Y:S01]  /*14f0*/  @!P2 LDC R19, c[0x0][0x3a8] ;  /* 0x0000ea00ff13ab82 */ /* 0x000ee20000000800 */
[----:B-1----:R-:W-:-:S07]  /*1500*/  @!P1 IMAD.WIDE.U32 R12, R17, 0x4, R14 ;  /* 0x00000004110c9825 */ /* 0x002fce00078e000e */
[----:B------:R-:W2:Y:S01]  /*1510*/  @!P2 LDC.64 R14, c[0x0][0x398] ;  /* 0x0000e600ff0eab82 */ /* 0x000ea20000000a00 */
[----:B0-----:R0:W-:Y:S04]  /*1520*/  @!P1 STG.E desc[UR6][R12.64], R23 ;  /* 0x000000170c009986 */ /* 0x0011e8000c101906 */
[----:B------:R-:W2:Y:S01]  /*1530*/  @!P2 LDG.E R17, desc[UR6][R8.64+0xc00] ;  /* 0x000c00060811a981 */ /* 0x000ea2000c1e1900 */
[----:B------:R-:W-:Y:S01]  /*1540*/  ISETP.GE.AND P1, PT, R7, R4, PT ;  /* 0x000000040700720c */ /* 0x000fe20003f26270 */
[----:B--2---:R-:W-:-:S12]  /*1550*/  @!P2 IMAD.WIDE.U32 R10, R17, 0x4, R14 ;  /* 0x00000004110aa825 */ /* 0x004fd800078e000e */
[----:B------:R-:W0:Y:S01]  /*1560*/  @!P1 LDC.64 R14, c[0x0][0x398] ;  /* 0x0000e600ff0e9b82 */ /* 0x000e220000000a00 */
[----:B---3--:R2:W-:Y:S04]  /*1570*/  @!P2 STG.E desc[UR6][R10.64], R19 ;  /* 0x000000130a00a986 */ /* 0x0085e8000c101906 */
[----:B------:R-:W0:Y:S03]  /*1580*/  @!P1 LDG.E R7, desc[UR6][R8.64+0xe00] ;  /* 0x000e000608079981 */ /* 0x000e26000c1e1900 */
[----:B------:R-:W1:Y:S01]  /*1590*/  @!P1 LDC R17, c[0x0][0x3a8] ;  /* 0x0000ea00ff119b82 */ /* 0x000e620000000800 */
[----:B------:R-:W-:Y:S01]  /*15a0*/  IADD3 R6, PT, PT, R6, 0x8, RZ ;  /* 0x0000000806067810 */ /* 0x000fe20007ffe0ff */
[----:B0-----:R-:W-:-:S05]  /*15b0*/  @!P1 IMAD.WIDE.U32 R12, R7, 0x4, R14 ;  /* 0x00000004070c9825 */ /* 0x001fca00078e000e */
[----:B-1----:R2:W-:Y:S02]  /*15c0*/  @!P1 STG.E desc[UR6][R12.64], R17 ;  /* 0x000000110c009986 */ /* 0x0025e4000c101906 */
.L_x_194:
[----:B------:R-:W-:Y:S05]  /*15d0*/  @!P0 EXIT ;  /* 0x000000000000894d */ /* 0x000fea0003800000 */
[----:B------:R-:W-:Y:S02]  /*15e0*/  UISETP.GE.U32.AND UP0, UPT, UR5, 0x4, UPT ;  /* 0x000000040500788c */ /* 0x000fe4000bf06070 */
[----:B------:R-:W-:-:S06]  /*15f0*/  ULOP3.LUT UR4, UR4, 0x3, URZ, 0xc0, !UPT ;  /* 0x0000000304047892 */ /* 0x000fcc000f8ec0ff */
[----:B------:R-:W-:Y:S01]  /*1600*/  ISETP.NE.AND P0, PT, RZ, UR4, PT ;  /* 0x00000004ff007c0c */ /* 0x000fe2000bf05270 */
[----:B------:R-:W-:-:S12]  /*1610*/  BRA.U !UP0, `(.L_x_195) ;  /* 0x0000000108787547 */ /* 0x000fd8000b800000 */
[----:B0-2---:R-:W-:-:S04]  /*1620*/  LEA R17, R6, R5, 0x7 ;  /* 0x0000000506117211 */ /* 0x005fc800078e38ff */
[C---:B------:R-:W-:Y:S01]  /*1630*/  ISETP.GE.AND P2, PT, R17.reuse, R4, PT ;  /* 0x000000041100720c */ /* 0x040fe20003f46270 */
[----:B------:R-:W-:-:S12]  /*1640*/  IMAD.WIDE R8, R17, 0x4, R2 ;  /* 0x0000000411087825 */ /* 0x000fd800078e0202 */
[----:B------:R-:W2:Y:S01]  /*1650*/  @!P2 LDG.E R7, desc[UR6][R8.64] ;  /* 0x000000060807a981 */ /* 0x000ea2000c1e1900 */
[----:B------:R-:W2:Y:S01]  /*1660*/  @!P2 LDC.64 R10, c[0x0][0x398] ;  /* 0x0000e600ff0aab82 */ /* 0x000ea20000000a00 */
[----:B-1----:R-:W-:-:S05]  /*1670*/  VIADD R13, R17, 0x80 ;  /* 0x00000080110d7836 */ /* 0x002fca0000000000 */
[----:B------:R-:W-:Y:S02]  /*1680*/  ISETP.GE.AND P1, PT, R13, R4, PT ;  /* 0x000000040d00720c */ /* 0x000fe40003f26270 */
[----:B------:R-:W0:Y:S11]  /*1690*/  @!P2 LDC R19, c[0x0][0x3a8] ;  /* 0x0000ea00ff13ab82 */ /* 0x000e360000000800 */
[----:B------:R-:W1:Y:S08]  /*16a0*/  @!P1 LDC.64 R12, c[0x0][0x398] ;  /* 0x0000e600ff0c9b82 */ /* 0x000e700000000a00 */
[----:B------:R-:W3:Y:S01]  /*16b0*/  @!P1 LDC R21, c[0x0][0x3a8] ;  /* 0x0000ea00ff159b82 */ /* 0x000ee20000000800 */
[----:B--2---:R-:W-:-:S05]  /*16c0*/  @!P2 IMAD.WIDE.U32 R10, R7, 0x4, R10 ;  /* 0x00000004070aa825 */ /* 0x004fca00078e000a */
[----:B0-----:R0:W-:Y:S04]  /*16d0*/  @!P2 STG.E desc[UR6][R10.64], R19 ;  /* 0x000000130a00a986 */ /* 0x0011e8000c101906 */
[----:B------:R-:W1:Y:S01]  /*16e0*/  @!P1 LDG.E R7, desc[UR6][R8.64+0x200] ;  /* 0x0002000608079981 */ /* 0x000e62000c1e1900 */
[----:B------:R-:W-:-:S04]  /*16f0*/  IADD3 R15, PT, PT, R17, 0x100, RZ ;  /* 0x00000100110f7810 */ /* 0x000fc80007ffe0ff */
[----:B------:R-:W-:-:S13]  /*1700*/  ISETP.GE.AND P2, PT, R15, R4, PT ;  /* 0x000000040f00720c */ /* 0x000fda0003f46270 */
[----:B------:R-:W2:Y:S08]  /*1710*/  @!P2 LDC.64 R14, c[0x0][0x398] ;  /* 0x0000e600ff0eab82 */ /* 0x000eb00000000a00 */
[----:B------:R-:W4:Y:S01]  /*1720*/  @!P2 LDC R23, c[0x0][0x3a8] ;  /* 0x0000ea00ff17ab82 */ /* 0x000f220000000800 */
[----:B-1----:R-:W-:-:S05]  /*1730*/  @!P1 IMAD.WIDE.U32 R12, R7, 0x4, R12 ;  /* 0x00000004070c9825 */ /* 0x002fca00078e000c */
[----:B---3--:R1:W-:Y:S04]  /*1740*/  @!P1 STG.E desc[UR6][R12.64], R21 ;  /* 0x000000150c009986 */ /* 0x0083e8000c101906 */
[----:B------:R-:W2:Y:S01]  /*1750*/  @!P2 LDG.E R7, desc[UR6][R8.64+0x400] ;  /* 0x000400060807a981 */ /* 0x000ea2000c1e1900 */
[----:B0-----:R-:W-:-:S04]  /*1760*/  IADD3 R11, PT, PT, R17, 0x180, RZ ;  /* 0x00000180110b7810 */ /* 0x001fc80007ffe0ff */
[----:B------:R-:W-:-:S13]  /*1770*/  ISETP.GE.AND P1, PT, R11, R4, PT ;  /* 0x000000040b00720c */ /* 0x000fda0003f26270 */
[----:B------:R-:W0:Y:S01]  /*1780*/  @!P1 LDC R17, c[0x0][0x3a8] ;  /* 0x0000ea00ff119b82 */ /* 0x000e220000000800 */
[----:B--2---:R-:W-:-:S07]  /*1790*/  @!P2 IMAD.WIDE.U32 R10, R7, 0x4, R14 ;  /* 0x00000004070aa825 */ /* 0x004fce00078e000e */
[----:B------:R-:W1:Y:S01]  /*17a0*/  @!P1 LDC.64 R14, c[0x0][0x398] ;  /* 0x0000e600ff0e9b82 */ /* 0x000e620000000a00 */
[----:B----4-:R3:W-:Y:S04]  /*17b0*/  @!P2 STG.E desc[UR6][R10.64], R23 ;  /* 0x000000170a00a986 */ /* 0x0107e8000c101906 */
[----:B------:R-:W1:Y:S01]  /*17c0*/  @!P1 LDG.E R7, desc[UR6][R8.64+0x600] ;  /* 0x0006000608079981 */ /* 0x000e62000c1e1900 */
[----:B------:R-:W-:Y:S02]  /*17d0*/  VIADD R6, R6, 0x4 ;  /* 0x0000000406067836 */ /* 0x000fe40000000000 */
[----:B-1----:R-:W-:-:S05]  /*17e0*/  @!P1 IMAD.WIDE.U32 R12, R7, 0x4, R14 ;  /* 0x00000004070c9825 */ /* 0x002fca00078e000e */
[----:B0-----:R3:W-:Y:S02]  /*17f0*/  @!P1 STG.E desc[UR6][R12.64], R17 ;  /* 0x000000110c009986 */ /* 0x0017e4000c101906 */
.L_x_195:
[----:B------:R-:W-:Y:S05]  /*1800*/  @!P0 EXIT ;  /* 0x000000000000894d */ /* 0x000fea0003800000 */
[----:B0-----:R-:W-:Y:S01]  /*1810*/  LEA R5, R6, R5, 0x7 ;  /* 0x0000000506057211 */ /* 0x001fe200078e38ff */
[----:B------:R-:W-:-:S12]  /*1820*/  UIADD3 UR4, UPT, UPT, -UR4, URZ, URZ ;  /* 0x000000ff04047290 */ /* 0x000fd8000fffe1ff */
.L_x_196:
[----:B------:R-:W-:-:S13]  /*1830*/  ISETP.GE.AND P0, PT, R5, R4, PT ;  /* 0x000000040500720c */ /* 0x000fda0003f06270 */
[C---:B------:R-:W-:Y:S01]  /*1840*/  @!P0 IMAD.WIDE R6, R5.reuse, 0x4, R2 ;  /* 0x0000000405068825 */ /* 0x040fe200078e0202 */
[----:B0-----:R-:W0:Y:S05]  /*1850*/  @!P0 LDC.64 R8, c[0x0][0x398] ;  /* 0x0000e600ff088b82 */ /* 0x001e2a0000000a00 */
[----:B------:R-:W0:Y:S01]  /*1860*/  @!P0 LDG.E R7, desc[UR6][R6.64] ;  /* 0x0000000606078981 */ /* 0x000e22000c1e1900 */
[----:B------:R-:W-:Y:S01]  /*1870*/  UIADD3 UR4, UPT, UPT, UR4, 0x1, URZ ;  /* 0x0000000104047890 */ /* 0x000fe2000fffe0ff */
[----:B------:R-:W-:Y:S01]  /*1880*/  IADD3 R5, PT, PT, R5, 0x80, RZ ;  /* 0x0000008005057810 */ /* 0x000fe20007ffe0ff */
[----:B--23--:R-:W2:Y:S02]  /*1890*/  @!P0 LDC R11, c[0x0][0x3a8] ;  /* 0x0000ea00ff0b8b82 */ /* 0x00cea40000000800 */
[----:B------:R-:W-:Y:S01]  /*18a0*/  UISETP.NE.AND UP0, UPT, UR4, URZ, UPT ;  /* 0x000000ff0400728c */ /* 0x000fe2000bf05270 */
[----:B0-----:R-:W-:-:S05]  /*18b0*/  @!P0 IMAD.WIDE.U32 R8, R7, 0x4, R8 ;  /* 0x0000000407088825 */ /* 0x001fca00078e0008 */
[----:B--2---:R0:W-:Y:S03]  /*18c0*/  @!P0 STG.E desc[UR6][R8.64], R11 ;  /* 0x0000000b08008986 */ /* 0x0041e6000c101906 */
[----:B------:R-:W-:Y:S05]  /*18d0*/  BRA.U UP0, `(.L_x_196) ;  /* 0xfffffffd00d47547 */ /* 0x000fea000b83ffff */
[----:B------:R-:W-:Y:S05]  /*18e0*/  EXIT ;  /* 0x000000000000794d */ /* 0x000fea0003800000 */
.L_x_187:
[----:B------:R-:W-:-:S13]  /*18f0*/  ISETP.GE.AND P0, PT, R0, 0x1, PT ;  /* 0x000000010000780c */ /* 0x000fda0003f06270 */
[----:B------:R-:W-:Y:S05]  /*1900*/  @!P0 EXIT ;  /* 0x000000000000894d */ /* 0x000fea0003800000 */
[----:B------:R-:W0:Y:S01]  /*1910*/  S2R R11, SR_TID.X ;  /* 0x00000000000b7919 */ /* 0x000e220000002100 */
[C---:B------:R-:W-:Y:S01]  /*1920*/  ISETP.GE.U32.AND P1, PT, R0.reuse, 0x10, PT ;  /* 0x000000100000780c */ /* 0x040fe20003f26070 */
[----:B------:R-:W-:Y:S01]  /*1930*/  IMAD.MOV.U32 R10, RZ, RZ, RZ ;  /* 0x000000ffff0a7224 */ /* 0x000fe200078e00ff */
[----:B------:R-:W-:-:S04]  /*1940*/  LOP3.LUT R15, R0, 0xf, RZ, 0xc0, !PT ;  /* 0x0000000f000f7812 */ /* 0x000fc800078ec0ff */
[----:B------:R-:W-:-:S07]  /*1950*/  ISETP.NE.AND P0, PT, R15, RZ, PT ;  /* 0x000000ff0f00720c */ /* 0x000fce0003f05270 */
[----:B------:R-:W-:Y:S06]  /*1960*/  @!P1 BRA `(.L_x_197) ;  /* 0x0000000400049947 */ /* 0x000fec0003800000 */
[C---:B0-----:R-:W-:Y:S01]  /*1970*/  IMAD.WIDE.U32 R4, R11.reuse, 0x4, R2 ;  /* 0x000000040b047825 */ /* 0x041fe200078e0002 */
[----:B------:R-:W-:Y:S02]  /*1980*/  IADD3 R6, P1, PT, R2, 0x600, RZ ;  /* 0x0000060002067810 */ /* 0x000fe40007f3e0ff */
[----:B------:R-:W-:Y:S02]  /*1990*/  LOP3.LUT R10, R0, 0x7ffffff0, RZ, 0xc0, !PT ;  /* 0x7ffffff0000a7812 */ /* 0x000fe400078ec0ff */
[----:B------:R-:W-:Y:S01]  /*19a0*/  IADD3 R4, P2, PT, R4, 0x800, RZ ;  /* 0x0000080004047810 */ /* 0x000fe20007f5e0ff */
[----:B------:R-:W-:Y:S01]  /*19b0*/  IMAD.X R7, RZ, RZ, R3, P1 ;  /* 0x000000ffff077224 */ /* 0x000fe200008e0603 */
[----:B------:R-:W-:Y:S02]  /*19c0*/  IADD3 R13, PT, PT, R11, 0x480, RZ ;  /* 0x000004800b0d7810 */ /* 0x000fe40007ffe0ff */
[----:B------:R-:W-:Y:S02]  /*19d0*/  IADD3.X R5, PT, PT, RZ, R5, RZ, P2, !PT ;  /* 0x00000005ff057210 */ /* 0x000fe400017fe4ff */
[----:B------:R-:W-:-:S07]  /*19e0*/  IADD3 R12, PT, PT, -R10, RZ, RZ ;  /* 0x000000ff0a0c7210 */ /* 0x000fce0007ffe1ff */
.L_x_198:
[----:B------:R-:W2:Y:S01]  /*19f0*/  LDG.E R17, desc[UR6][R4.64+-0x800] ;  /* 0xfff8000604117981 */ /* 0x000ea2000c1e1900 */
[----:B---3--:R-:W2:Y:S08]  /*1a00*/  LDC.64 R8, c[0x0][0x398] ;  /* 0x0000e600ff087b82 */ /* 0x008eb00000000a00 */
[----:B------:R-:W0:Y:S01]  /*1a10*/  LDC R14, c[0x0][0x3a8] ;  /* 0x0000ea00ff0e7b82 */ /* 0x000e220000000800 */
[----:B--2---:R-:W-:-:S05]  /*1a20*/  IMAD.WIDE.U32 R16, R17, 0x4, R8 ;  /* 0x0000000411107825 */ /* 0x004fca00078e0008 */
[----:B0-----:R0:W-:Y:S04]  /*1a30*/  STG.E desc[UR6][R16.64], R14 ;  /* 0x0000000e10007986 */ /* 0x0011e8000c101906 */
[----:B------:R-:W2:Y:S02]  /*1a40*/  LDG.E R19, desc[UR6][R4.64+-0x600] ;  /* 0xfffa000604137981 */ /* 0x000ea4000c1e1900 */
[----:B--2---:R-:W-:-:S05]  /*1a50*/  IMAD.WIDE.U32 R18, R19, 0x4, R8 ;  /* 0x0000000413127825 */ /* 0x004fca00078e0008 */
[----:B------:R1:W-:Y:S04]  /*1a60*/  STG.E desc[UR6][R18.64], R14 ;  /* 0x0000000e12007986 */ /* 0x0003e8000c101906 */
[----:B------:R-:W2:Y:S02]  /*1a70*/  LDG.E R21, desc[UR6][R4.64+-0x400] ;  /* 0xfffc000604157981 */ /* 0x000ea4000c1e1900 */
[----:B--2---:R-:W-:-:S05]  /*1a80*/  IMAD.WIDE.U32 R20, R21, 0x4, R8 ;  /* 0x0000000415147825 */ /* 0x004fca00078e0008 */
[----:B------:R2:W-:Y:S04]  /*1a90*/  STG.E desc[UR6][R20.64], R14 ;  /* 0x0000000e14007986 */ /* 0x0005e8000c101906 */
[----:B------:R-:W3:Y:S02]  /*1aa0*/  LDG.E R23, desc[UR6][R4.64+-0x200] ;  /* 0xfffe000604177981 */ /* 0x000ee4000c1e1900 */
[----:B---3--:R-:W-:-:S05]  /*1ab0*/  IMAD.WIDE.U32 R22, R23, 0x4, R8 ;  /* 0x0000000417167825 */ /* 0x008fca00078e0008 */
[----:B------:R3:W-:Y:S04]  /*1ac0*/  STG.E desc[UR6][R22.64], R14 ;  /* 0x0000000e16007986 */ /* 0x0007e8000c101906 */
[----:B------:R-:W0:Y:S02]  /*1ad0*/  LDG.E R25, desc[UR6][R4.64] ;  /* 0x0000000604197981 */ /* 0x000e24000c1e1900 */
[----:B0-----:R-:W-:-:S05]  /*1ae0*/  IMAD.WIDE.U32 R16, R25, 0x4, R8 ;  /* 0x0000000419107825 */ /* 0x001fca00078e0008 */
[----:B------:R0:W-:Y:S04]  /*1af0*/  STG.E desc[UR6][R16.64], R14 ;  /* 0x0000000e10007986 */ /* 0x0001e8000c101906 */
[----:B------:R-:W1:Y:S02]  /*1b00*/  LDG.E R25, desc[UR6][R4.64+0x200] ;  /* 0x0002000604197981 */ /* 0x000e64000c1e1900 */
[----:B-1----:R-:W-:-:S05]  /*1b10*/  IMAD.WIDE.U32 R18, R25, 0x4, R8 ;  /* 0x0000000419127825 */ /* 0x002fca00078e0008 */
[----:B------:R1:W-:Y:S04]  /*1b20*/  STG.E desc[UR6][R18.64], R14 ;  /* 0x0000000e12007986 */ /* 0x0003e8000c101906 */
[----:B------:R-:W2:Y:S02]  /*1b30*/  LDG.E R25, desc[UR6][R4.64+0x400] ;  /* 0x0004000604197981 */ /* 0x000ea4000c1e1900 */
[----:B--2---:R-:W-:-:S05]  /*1b40*/  IMAD.WIDE.U32 R20, R25, 0x4, R8 ;  /* 0x0000000419147825 */ /* 0x004fca00078e0008 */
[----:B------:R2:W-:Y:S04]  /*1b50*/  STG.E desc[UR6][R20.64], R14 ;  /* 0x0000000e14007986 */ /* 0x0005e8000c101906 */
[----:B------:R-:W3:Y:S02]  /*1b60*/  LDG.E R25, desc[UR6][R4.64+0x600] ;  /* 0x0006000604197981 */ /* 0x000ee4000c1e1900 */
[----:B---3--:R-:W-:-:S05]  /*1b70*/  IMAD.WIDE.U32 R22, R25, 0x4, R8 ;  /* 0x0000000419167825 */ /* 0x008fca00078e0008 */
[----:B------:R3:W-:Y:S04]  /*1b80*/  STG.E desc[UR6][R22.64], R14 ;  /* 0x0000000e16007986 */ /* 0x0007e8000c101906 */
[----:B------:R-:W4:Y:S01]  /*1b90*/  LDG.E R25, desc[UR6][R4.64+0x800] ;  /* 0x0008000604197981 */ /* 0x000f22000c1e1900 */
[----:B0-----:R-:W-:-:S04]  /*1ba0*/  IMAD.WIDE R16, R13, 0x4, R6 ;  /* 0x000000040d107825 */ /* 0x001fc800078e0206 */
[----:B----4-:R-:W-:-:S05]  /*1bb0*/  IMAD.WIDE.U32 R24, R25, 0x4, R8 ;  /* 0x0000000419187825 */ /* 0x010fca00078e0008 */
[----:B------:R0:W-:Y:S04]  /*1bc0*/  STG.E desc[UR6][R24.64], R14 ;  /* 0x0000000e18007986 */ /* 0x0001e8000c101906 */
[----:B-1----:R-:W4:Y:S02]  /*1bd0*/  LDG.E R19, desc[UR6][R16.64+-0x600] ;  /* 0xfffa000610137981 */ /* 0x002f24000c1e1900 */
[----:B----4-:R-:W-:-:S05]  /*1be0*/  IMAD.WIDE.U32 R18, R19, 0x4, R8 ;  /* 0x0000000413127825 */ /* 0x010fca00078e0008 */
[----:B------:R1:W-:Y:S04]  /*1bf0*/  STG.E desc[UR6][R18.64], R14 ;  /* 0x0000000e12007986 */ /* 0x0003e8000c101906 */
[----:B--2---:R-:W2:Y:S02]  /*1c00*/  LDG.E R21, desc[UR6][R16.64+-0x400] ;  /* 0xfffc000610157981 */ /* 0x004ea4000c1e1900 */
[----:B--2---:R-:W-:-:S05]  /*1c10*/  IMAD.WIDE.U32 R20, R21, 0x4, R8 ;  /* 0x0000000415147825 */ /* 0x004fca00078e0008 */
[----:B------:R2:W-:Y:S04]  /*1c20*/  STG.E desc[UR6][R20.64], R14 ;  /* 0x0000000e14007986 */ /* 0x0005e8000c101906 */
[----:B---3--:R-:W3:Y:S02]  /*1c30*/  LDG.E R23, desc[UR6][R16.64+-0x200] ;  /* 0xfffe000610177981 */ /* 0x008ee4000c1e1900 */
        /* <DEDUP_REMOVED lines=11> */
[----:B------:R-:W2:Y:S01]  /*1cf0*/  LDG.E R27, desc[UR6][R16.64+0x600] ;  /* 0x00060006101b7981 */ /* 0x000ea2000c1e1900 */
[----:B------:R-:W-:Y:S02]  /*1d00*/  IADD3 R12, PT, PT, R12, 0x10, RZ ;  /* 0x000000100c0c7810 */ /* 0x000fe40007ffe0ff */
[----:B------:R-:W-:Y:S02]  /*1d10*/  IADD3 R4, P2, PT, R4, 0x2000, RZ ;  /* 0x0000200004047810 */ /* 0x000fe40007f5e0ff */
[----:B------:R-:W-:Y:S02]  /*1d20*/  ISETP.NE.AND P1, PT, R12, RZ, PT ;  /* 0x000000ff0c00720c */ /* 0x000fe40003f25270 */
[----:B------:R-:W-:Y:S01]  /*1d30*/  IADD3 R13, PT, PT, R13, 0x800, RZ ;  /* 0x000008000d0d7810 */ /* 0x000fe20007ffe0ff */
[----:B------:R-:W-:-:S02]  /*1d40*/  IMAD.X R5, RZ, RZ, R5, P2 ;  /* 0x000000ffff057224 */ /* 0x000fc400010e0605 */
[----:B--2---:R-:W-:-:S05]  /*1d50*/  IMAD.WIDE.U32 R8, R27, 0x4, R8 ;  /* 0x000000041b087825 */ /* 0x004fca00078e0008 */
[----:B------:R3:W-:Y:S03]  /*1d60*/  STG.E desc[UR6][R8.64], R14 ;  /* 0x0000000e08007986 */ /* 0x0007e6000c101906 */
[----:B------:R-:W-:Y:S05]  /*1d70*/  @P1 BRA `(.L_x_198) ;  /* 0xfffffffc001c1947 */ /* 0x000fea000383ffff */
.L_x_197:
[----:B------:R-:W-:Y:S05]  /*1d80*/  @!P0 EXIT ;  /* 0x000000000000894d */ /* 0x000fea0003800000 */
[----:B------:R-:W-:Y:S02]  /*1d90*/  ISETP.GE.U32.AND P0, PT, R15, 0x8, PT ;  /* 0x000000080f00780c */ /* 0x000fe40003f06070 */
[----:B---3--:R-:W-:-:S04]  /*1da0*/  LOP3.LUT R9, R0, 0x7, RZ, 0xc0, !PT ;  /* 0x0000000700097812 */ /* 0x008fc800078ec0ff */
[----:B------:R-:W-:-:S07]  /*1db0*/  ISETP.NE.AND P1, PT, R9, RZ, PT ;  /* 0x000000ff0900720c */ /* 0x000fce0003f25270 */
[----:B------:R-:W-:Y:S06]  /*1dc0*/  @!P0 BRA `(.L_x_199) ;  /* 0x0000000000748947 */ /* 0x000fec0003800000 */
[----:B0-----:R-:W-:Y:S01]  /*1dd0*/  LEA R5, R10, R11, 0x7 ;  /* 0x0000000b0a057211 */ /* 0x001fe200078e38ff */
[----:B------:R-:W0:Y:S04]  /*1de0*/  LDC.64 R6, c[0x0][0x398] ;  /* 0x0000e600ff067b82 */ /* 0x000e280000000a00 */
[----:B------:R-:W-:-:S04]  /*1df0*/  IMAD.WIDE R4, R5, 0x4, R2 ;  /* 0x0000000405047825 */ /* 0x000fc800078e0202 */
[----:B------:R-:W1:Y:S01]  /*1e00*/  LDC R8, c[0x0][0x3a8] ;  /* 0x0000ea00ff087b82 */ /* 0x000e620000000800 */
[----:B------:R-:W0:Y:S02]  /*1e10*/  LDG.E R13, desc[UR6][R4.64] ;  /* 0x00000006040d7981 */ /* 0x000e24000c1e1900 */
[----:B0-----:R-:W-:-:S05]  /*1e20*/  IMAD.WIDE.U32 R12, R13, 0x4, R6 ;  /* 0x000000040d0c7825 */ /* 0x001fca00078e0006 */
[----:B-1----:R0:W-:Y:S04]  /*1e30*/  STG.E desc[UR6][R12.64], R8 ;  /* 0x000000080c007986 */ /* 0x0021e8000c101906 */
        /* <DEDUP_REMOVED lines=19> */
[----:B------:R-:W-:Y:S02]  /*1f70*/  VIADD R10, R10, 0x8 ;  /* 0x000000080a0a7836 */ /* 0x000fe40000000000 */
[----:B--2---:R-:W-:-:S05]  /*1f80*/  IMAD.WIDE.U32 R6, R21, 0x4, R6 ;  /* 0x0000000415067825 */ /* 0x004fca00078e0006 */
[----:B------:R3:W-:Y:S02]  /*1f90*/  STG.E desc[UR6][R6.64], R8 ;  /* 0x0000000806007986 */ /* 0x0007e4000c101906 */
.L_x_199:
[----:B------:R-:W-:Y:S05]  /*1fa0*/  @!P1 EXIT ;  /* 0x000000000000994d */ /* 0x000fea0003800000 */
[----:B------:R-:W-:Y:S02]  /*1fb0*/  ISETP.GE.U32.AND P0, PT, R9, 0x4, PT ;  /* 0x000000040900780c */ /* 0x000fe40003f06070 */
[----:B------:R-:W-:-:S04]  /*1fc0*/  LOP3.LUT R0, R0, 0x3, RZ, 0xc0, !PT ;  /* 0x0000000300007812 */ /* 0x000fc800078ec0ff */
[----:B------:R-:W-:-:S07]  /*1fd0*/  ISETP.NE.AND P1, PT, R0, RZ, PT ;  /* 0x000000ff0000720c */ /* 0x000fce0003f25270 */
[----:B------:R-:W-:Y:S06]  /*1fe0*/  @!P0 BRA `(.L_x_200) ;  /* 0x0000000000448947 */ /* 0x000fec0003800000 */
[----:B0--3--:R-:W-:Y:S01]  /*1ff0*/  LEA R15, R10, R11, 0x7 ;  /* 0x0000000b0a0f7211 */ /* 0x009fe200078e38ff */
        /* <DEDUP_REMOVED lines=12> */
[----:B------:R-:W2:Y:S01]  /*20c0*/  LDG.E R17, desc[UR6][R14.64+0x600] ;  /* 0x000600060e117981 */ /* 0x000ea2000c1e1900 */
[----:B------:R-:W-:Y:S01]  /*20d0*/  IADD3 R10, PT, PT, R10, 0x4, RZ ;  /* 0x000000040a0a7810 */ /* 0x000fe20007ffe0ff */
[----:B--2---:R-:W-:-:S05]  /*20e0*/  IMAD.WIDE.U32 R12, R17, 0x4, R12 ;  /* 0x00000004110c7825 */ /* 0x004fca00078e000c */
[----:B------:R1:W-:Y:S02]  /*20f0*/  STG.E desc[UR6][R12.64], R19 ;  /* 0x000000130c007986 */ /* 0x0003e4000c101906 */
.L_x_200:
[----:B------:R-:W-:Y:S05]  /*2100*/  @!P1 EXIT ;  /* 0x000000000000994d */ /* 0x000fea0003800000 */
[----:B-1-3--:R-:W1:Y:S01]  /*2110*/  LDC R13, c[0x0][0x3a8] ;  /* 0x0000ea00ff0d7b82 */ /* 0x00ae620000000800 */
[----:B0-----:R-:W-:Y:S01]  /*2120*/  IMAD R11, R10, 0x80, R11 ;  /* 0x000000800a0b7824 */ /* 0x001fe200078e020b */
[----:B------:R-:W-:-:S06]  /*2130*/  IADD3 R0, PT, PT, -R0, RZ, RZ ;  /* 0x000000ff00007210 */ /* 0x000fcc0007ffe1ff */
[----:B------:R-:W0:Y:S02]  /*2140*/  LDC.64 R8, c[0x0][0x398] ;  /* 0x0000e600ff087b82 */ /* 0x000e240000000a00 */
.L_x_201:
[----:B------:R-:W-:-:S06]  /*2150*/  IMAD.WIDE R4, R11, 0x4, R2 ;  /* 0x000000040b047825 */ /* 0x000fcc00078e0202 */
[----:B0-----:R-:W0:Y:S01]  /*2160*/  LDG.E R5, desc[UR6][R4.64] ;  /* 0x0000000604057981 */ /* 0x001e22000c1e1900 */
[----:B------:R-:W-:-:S04]  /*2170*/  IADD3 R0, PT, PT, R0, 0x1, RZ ;  /* 0x0000000100007810 */ /* 0x000fc80007ffe0ff */
[----:B------:R-:W-:Y:S01]  /*2180*/  ISETP.NE.AND P0, PT, R0, RZ, PT ;  /* 0x000000ff0000720c */ /* 0x000fe20003f05270 */
[----:B0-----:R-:W-:-:S05]  /*2190*/  IMAD.WIDE.U32 R6, R5, 0x4, R8 ;  /* 0x0000000405067825 */ /* 0x001fca00078e0008 */
[----:B-1----:R0:W-:Y:S07]  /*21a0*/  STG.E desc[UR6][R6.64], R13 ;  /* 0x0000000d06007986 */ /* 0x0021ee000c101906 */
[----:B------:R-:W-:Y:S05]  /*21b0*/  @!P0 EXIT ;  /* 0x000000000000894d */ /* 0x000fea0003800000 */
[----:B------:R-:W-:Y:S01]  /*21c0*/  IADD3 R11, PT, PT, R11, 0x80, RZ ;  /* 0x000000800b0b7810 */ /* 0x000fe20007ffe0ff */
[----:B------:R-:W-:Y:S06]  /*21d0*/  BRA `(.L_x_201) ;  /* 0xfffffffc00dc7947 */ /* 0x000fec000383ffff */
.L_x_202:
        /* <DEDUP_REMOVED lines=10> */
.L_x_221:


//--------------------- .text._ZN3cub18CUB_300001_SM_10006detail9transform16transform_kernelINS2_10policy_hubILb1EN4cuda3std3__45tupleIJN6thrust24THRUST_300001_SM_1000_NS17constant_iteratorIjNSA_11use_defaultESC_EEEEEE10policy1000EiNS7_10__identityENSA_20permutation_iteratorINSA_6detail15normal_iteratorINSA_10device_ptrIjEEEENSK_INSL_IKjEEEEEEJSD_EEEvT0_iT1_T2_DpNS2_10kernel_argIT3_EE --------------------------
	.section	.text._ZN3cub18CUB_300001_SM_10006detail9transform16transform_kernelINS2_10policy_hubILb1EN4cuda3std3__45tupleIJN6thrust24THRUST_300001_SM_1000_NS17constant_iteratorIjNSA_11use_defaultESC_EEEEEE10policy1000EiNS7_10__identityENSA_20permutation_iteratorINSA_6detail15normal_iteratorINSA_10device_ptrIjEEEENSK_INSL_IKjEEEEEEJSD_EEEvT0_iT1_T2_DpNS2_10kernel_argIT3_EE,"ax",@progbits
	.align	128
        .global         _ZN3cub18CUB_300001_SM_10006detail9transform16transform_kernelINS2_10policy_hubILb1EN4cuda3std3__45tupleIJN6thrust24THRUST_300001_SM_1000_NS17constant_iteratorIjNSA_11use_defaultESC_EEEEEE10policy1000EiNS7_10__identityENSA_20permutation_iteratorINSA_6detail15normal_iteratorINSA_10device_ptrIjEEEENSK_INSL_IKjEEEEEEJSD_EEEvT0_iT1_T2_DpNS2_10kernel_argIT3_EE
        .type           _ZN3cub18CUB_300001_SM_10006detail9transform16transform_kernelINS2_10policy_hubILb1EN4cuda3std3__45tupleIJN6thrust24THRUST_300001_SM_1000_NS17constant_iteratorIjNSA_11use_defaultESC_EEEEEE10policy1000EiNS7_10__identityENSA_20permutation_iteratorINSA_6detail15normal_iteratorINSA_10device_ptrIjEEEENSK_INSL_IKjEEEEEEJSD_EEEvT0_iT1_T2_DpNS2_10kernel_argIT3_EE,@function
        .size           _ZN3cub18CUB_300001_SM_10006detail9transform16transform_kernelINS2_10policy_hubILb1EN4cuda3std3__45tupleIJN6thrust24THRUST_300001_SM_1000_NS17constant_iteratorIjNSA_11use_defaultESC_EEEEEE10policy1000EiNS7_10__identityENSA_20permutation_iteratorINSA_6detail15normal_iteratorINSA_10device_ptrIjEEEENSK_INSL_IKjEEEEEEJSD_EEEvT0_iT1_T2_DpNS2_10kernel_argIT3_EE,(.L_x_222 - _ZN3cub18CUB_300001_SM_10006detail9transform16transform_kernelINS2_10policy_hubILb1EN4cuda3std3__45tupleIJN6thrust24THRUST_300001_SM_1000_NS17constant_iteratorIjNSA_11use_defaultESC_EEEEEE10policy1000EiNS7_10__identityENSA_20permutation_iteratorINSA_6detail15normal_iteratorINSA_10device_ptrIjEEEENSK_INSL_IKjEEEEEEJSD_EEEvT0_iT1_T2_DpNS2_10kernel_argIT3_EE)
        .other          _ZN3cub18CUB_300001_SM_10006detail9transform16transform_kernelINS2_10policy_hubILb1EN4cuda3std3__45tupleIJN6thrust24THRUST_300001_SM_1000_NS17constant_iteratorIjNSA_11use_defaultESC_EEEEEE10policy1000EiNS7_10__identityENSA_20permutation_iteratorINSA_6detail15normal_iteratorINSA_10device_ptrIjEEEENSK_INSL_IKjEEEEEEJSD_EEEvT0_iT1_T2_DpNS2_10kernel_argIT3_EE,@"STO_CUDA_ENTRY STV_DEFAULT"
_ZN3cub18CUB_300001_SM_10006detail9transform16transform_kernelINS2_10policy_hubILb1EN4cuda3std3__45tupleIJN6thrust24THRUST_300001_SM_1000_NS17constant_iteratorIjNSA_11use_defaultESC_EEEEEE10policy1000EiNS7_10__identityENSA_20permutation_iteratorINSA_6detail15normal_iteratorINSA_10device_ptrIjEEEENSK_INSL_IKjEEEEEEJSD_EEEvT0_iT1_T2_DpNS2_10kernel_argIT3_EE:
.text._ZN3cub18CUB_300001_SM_10006detail9transform16transform_kernelINS2_10policy_hubILb1EN4cuda3std3__45tupleIJN6thrust24THRUST_300001_SM_1000_NS17constant_iteratorIjNSA_11use_defaultESC_EEEEEE10policy1000EiNS7_10__identityENSA_20permutation_iteratorINSA_6detail15normal_iteratorINSA_10device_ptrIjEEEENSK_INSL_IKjEEEEEEJSD_EEEvT0_iT1_T2_DpNS2_10kernel_argIT3_EE:
[----:B------:R-:W-:Y:S08]  /*0000*/  LDC R1, c[0x0][0x37c] ;  /* 0x0000df00ff017b82 */ /* 0x000ff00000000800 */
[----:B------:R-:W0:Y:S01]  /*0010*/  LDC.64 R8, c[0x0][0x380] ;  /* 0x0000e000ff087b82 */ /* 0x000e220000000a00 */
[----:B------:R-:W1:Y:S07]  /*0020*/  LDCU.64 UR6, c[0x0][0x358] ;  /* 0x00006b00ff0677ac */ /* 0x000e6e0008000a00 */
[----:B------:R-:W2:Y:S08]  /*0030*/  S2UR UR4, SR_CTAID.X ;  /* 0x00000000000479c3 */ /* 0x000eb00000002500 */
[----:B------:R-:W3:Y:S01]  /*0040*/  LDC.64 R2, c[0x0][0x390] ;  /* 0x0000e400ff027b82 */ /* 0x000ee20000000a00 */
[----:B0-----:R-:W-:-:S05]  /*0050*/  SHF.L.U32 R0, R9, 0x7, RZ ;  /* 0x0000000709007819 */ /* 0x001fca00000006ff */
[----:B--2---:R-:W-:-:S05]  /*0060*/  IMAD R5, R0, UR4, RZ ;  /* 0x0000000400057c24 */ /* 0x004fca000f8e02ff */
[C---:B------:R-:W-:Y:S01]  /*0070*/  IADD3 R7, PT, PT, -R5.reuse, R8, RZ ;  /* 0x0000000805077210 */ /* 0x040fe20007ffe1ff */
[----:B---3--:R-:W-:-:S03]  /*0080*/  IMAD.WIDE R2, R5, 0x4, R2 ;  /* 0x0000000405027825 */ /* 0x008fc600078e0202 */
[CC--:B------:R-:W-:Y:S02]  /*0090*/  ISETP.GT.AND P0, PT, R0.reuse, R7.reuse, PT ;  /* 0x000000070000720c */ /* 0x0c0fe40003f04270 */
[----:B------:R-:W-:-:S11]  /*00a0*/  VIMNMX R0, PT, PT, R0, R7, PT ;  /* 0x0000000700007248 */ /* 0x000fd60003fe0100 */
[----:B-1----:R-:W-:Y:S05]  /*00b0*/  @P0 BRA `(.L_x_203) ;  /* 0x0000000800400947 */ /* 0x002fea0003800000 */
        /* <DEDUP_REMOVED lines=8> */
[----:B0-----:R-:W-:Y:S01]  /*0140*/  IMAD.WIDE.U32 R6, R5, 0x4, R2 ;  /* 0x0000000405067825 */ /* 0x001fe200078e0002 */
[----:B------:R-:W-:Y:S02]  /*0150*/  LOP3.LUT R0, R9, 0x7ffffff0, RZ, 0xc0, !PT ;  /* 0x7ffffff009007812 */ /* 0x000fe400078ec0ff */
[----:B------:R-:W-:Y:S02]  /*0160*/  IADD3 R13, PT, PT, R5, 0x480, RZ ;  /* 0x00000480050d7810 */ /* 0x000fe40007ffe0ff */
[----:B------:R-:W-:Y:S02]  /*0170*/  IADD3 R8, P2, PT, R6, 0x800, RZ ;  /* 0x0000080006087810 */ /* 0x000fe40007f5e0ff */
[----:B------:R-:W-:Y:S02]  /*0180*/  IADD3 R6, P1, PT, R2, 0x600, RZ ;  /* 0x0000060002067810 */ /* 0x000fe40007f3e0ff */
[----:B------:R-:W-:Y:S02]  /*0190*/  IADD3.X R9, PT, PT, RZ, R7, RZ, P2, !PT ;  /* 0x00000007ff097210 */ /* 0x000fe400017fe4ff */
[----:B------:R-:W-:Y:S01]  /*01a0*/  IADD3 R4, PT, PT, -R0, RZ, RZ ;  /* 0x000000ff00047210 */ /* 0x000fe20007ffe1ff */
[----:B------:R-:W-:-:S08]  /*01b0*/  IMAD.X R7, RZ, RZ, R3, P1 ;  /* 0x000000ffff077224 */ /* 0x000fd000008e0603 */
.L_x_205:
        /* <DEDUP_REMOVED lines=57> */
.L_x_204:
[----:B------:R-:W-:Y:S05]  /*0550*/  @!P0 EXIT ;  /* 0x000000000000894d */ /* 0x000fea0003800000 */
[----:B------:R-:W1:Y:S01]  /*0560*/  LDCU UR4, c[0x0][0x384] ;  /* 0x00007080ff0477ac */ /* 0x000e620008000800 */
[----:B------:R-:W-:Y:S01]  /*0570*/  ISETP.GE.U32.AND P0, PT, R22, 0x8, PT ;  /* 0x000000081600780c */ /* 0x000fe20003f06070 */
[----:B-1----:R-:W-:-:S06]  /*0580*/  ULOP3.LUT UR5, UR4, 0x7, URZ, 0xc0, !UPT ;  /* 0x0000000704057892 */ /* 0x002fcc000f8ec0ff */
[----:B------:R-:W-:-:S06]  /*0590*/  ISETP.NE.AND P1, PT, RZ, UR5, PT ;  /* 0x00000005ff007c0c */ /* 0x000fcc000bf25270 */
[----:B------:R-:W-:Y:S07]  /*05a0*/  @!P0 BRA `(.L_x_206) ;  /* 0x0000000000748947 */ /* 0x000fee0003800000 */
[----:B0-----:R-:W-:Y:S01]  /*05b0*/  LEA R9, R0, R5, 0x7 ;  /* 0x0000000500097211 */ /* 0x001fe200078e38ff */
[----:B------:R-:W0:Y:S04]  /*05c0*/  LDC.64 R6, c[0x0][0x398] ;  /* 0x0000e600ff067b82 */ /* 0x000e280000000a00 */
[----:B------:R-:W-:-:S04]  /*05d0*/  IMAD.WIDE R8, R9, 0x4, R2 ;  /* 0x0000000409087825 */ /* 0x000fc800078e0202 */
[----:B------:R-:W1:Y:S01]  /*05e0*/  LDC R4, c[0x0][0x3a8] ;  /* 0x0000ea00ff047b82 */ /* 0x000e620000000800 */
[----:B---3--:R-:W0:Y:S02]  /*05f0*/  LDG.E R11, desc[UR6][R8.64] ;  /* 0x00000006080b7981 */ /* 0x008e24000c1e1900 */
        /* <DEDUP_REMOVED lines=24> */
.L_x_206:
[----:B------:R-:W-:Y:S05]  /*0780*/  @!P1 EXIT ;  /* 0x000000000000994d */ /* 0x000fea0003800000 */
[----:B------:R-:W-:Y:S02]  /*0790*/  UISETP.GE.U32.AND UP0, UPT, UR5, 0x4, UPT ;  /* 0x000000040500788c */ /* 0x000fe4000bf06070 */
[----:B------:R-:W-:-:S06]  /*07a0*/  ULOP3.LUT UR4, UR4, 0x3, URZ, 0xc0, !UPT ;  /* 0x0000000304047892 */ /* 0x000fcc000f8ec0ff */
[----:B------:R-:W-:Y:S01]  /*07b0*/  ISETP.NE.AND P0, PT, RZ, UR4, PT ;  /* 0x00000004ff007c0c */ /* 0x000fe2000bf05270 */
[----:B------:R-:W-:-:S12]  /*07c0*/  BRA.U !UP0, `(.L_x_207) ;  /* 0x0000000108447547 */ /* 0x000fd8000b800000 */
[----:B0---4-:R-:W-:Y:S01]  /*07d0*/  LEA R15, R0, R5, 0x7 ;  /* 0x00000005000f7211 */ /* 0x011fe200078e38ff */
[----:B---3--:R-:W0:Y:S04]  /*07e0*/  LDC.64 R12, c[0x0][0x398] ;  /* 0x0000e600ff0c7b82 */ /* 0x008e280000000a00 */
        /* <DEDUP_REMOVED lines=15> */
.L_x_207:
[----:B------:R-:W-:Y:S05]  /*08e0*/  @!P0 EXIT ;  /* 0x000000000000894d */ /* 0x000fea0003800000 */
[----:B-1--4-:R-:W1:Y:S01]  /*08f0*/  LDC R13, c[0x0][0x3a8] ;  /* 0x0000ea00ff0d7b82 */ /* 0x012e620000000800 */
[----:B0--3--:R-:W-:Y:S01]  /*0900*/  LEA R11, R0, R5, 0x7 ;  /* 0x00000005000b7211 */ /* 0x009fe200078e38ff */
[----:B------:R-:W-:-:S06]  /*0910*/  UIADD3 UR4, UPT, UPT, -UR4, URZ, URZ ;  /* 0x000000ff04047290 */ /* 0x000fcc000fffe1ff */
[----:B------:R-:W0:Y:S06]  /*0920*/  LDC.64 R8, c[0x0][0x398] ;  /* 0x0000e600ff087b82 */ /* 0x000e2c0000000a00 */
.L_x_208:
[----:B------:R-:W-:-:S06]  /*0930*/  IMAD.WIDE R4, R11, 0x4, R2 ;  /* 0x000000040b047825 */ /* 0x000fcc00078e0202 */
[----:B------:R-:W0:Y:S01]  /*0940*/  LDG.E R5, desc[UR6][R4.64] ;  /* 0x0000000604057981 */ /* 0x000e22000c1e1900 */
[----:B------:R-:W-:Y:S01]  /*0950*/  UIADD3 UR4, UPT, UPT, UR4, 0x1, URZ ;  /* 0x0000000104047890 */ /* 0x000fe2000fffe0ff */
[----:B------:R-:W-:-:S03]  /*0960*/  VIADD R11, R11, 0x80 ;  /* 0x000000800b0b7836 */ /* 0x000fc60000000000 */
[----:B------:R-:W-:Y:S01]  /*0970*/  UISETP.NE.AND UP0, UPT, UR4, URZ, UPT ;  /* 0x000000ff0400728c */ /* 0x000fe2000bf05270 */
[----:B0-2---:R-:W-:-:S05]  /*0980*/  IMAD.WIDE.U32 R6, R5, 0x4, R8 ;  /* 0x0000000405067825 */ /* 0x005fca00078e0008 */
[----:B-1----:R2:W-:Y:S03]  /*0990*/  STG.E desc[UR6][R6.64], R13 ;  /* 0x0000000d06007986 */ /* 0x0025e6000c101906 */
[----:B------:R-:W-:Y:S05]  /*09a0*/  BRA.U UP0, `(.L_x_208) ;  /* 0xfffffffd00e07547 */ /* 0x000fea000b83ffff */
[----:B------:R-:W-:Y:S05]  /*09b0*/  EXIT ;  /* 0x000000000000794d */ /* 0x000fea0003800000 */
.L_x_203:
[----:B------:R-:W-:-:S13]  /*09c0*/  ISETP.GE.AND P0, PT, R9, 0x1, PT ;  /* 0x000000010900780c */ /* 0x000fda0003f06270 */
[----:B------:R-:W-:Y:S05]  /*09d0*/  @!P0 EXIT ;  /* 0x000000000000894d */ /* 0x000fea0003800000 */
[----:B------:R-:W0:Y:S01]  /*09e0*/  S2R R6, SR_TID.X ;  /* 0x0000000000067919 */ /* 0x000e220000002100 */
[C---:B------:R-:W-:Y:S01]  /*09f0*/  ISETP.GE.U32.AND P0, PT, R9.reuse, 0x10, PT ;  /* 0x000000100900780c */ /* 0x040fe20003f06070 */
[----:B------:R-:W-:Y:S01]  /*0a00*/  HFMA2 R7, -RZ, RZ, 0, 0 ;  /* 0x00000000ff077431 */ /* 0x000fe200000001ff */
[----:B------:R-:W-:-:S11]  /*0a10*/  LOP3.LUT R11, R9, 0xf, RZ, 0xc0, !PT ;  /* 0x0000000f090b7812 */ /* 0x000fd600078ec0ff */
[----:B------:R-:W-:Y:S05]  /*0a20*/  @!P0 BRA `(.L_x_209) ;  /* 0x0000000800088947 */ /* 0x000fea0003800000 */
[----:B------:R-:W1:Y:S01]  /*0a30*/  LDC R8, c[0x0][0x3a8] ;  /* 0x0000ea00ff087b82 */ /* 0x000e620000000800 */
[----:B------:R-:W-:Y:S02]  /*0a40*/  LOP3.LUT R7, R9, 0x7ffffff0, RZ, 0xc0, !PT ;  /* 0x7ffffff009077812 */ /* 0x000fe400078ec0ff */
[----:B------:R-:W-:-:S05]  /*0a50*/  MOV R10, RZ ;  /* 0x000000ff000a7202 */ /* 0x000fca0000000f00 */
[----:B------:R-:W2:Y:S02]  /*0a60*/  LDC.64 R4, c[0x0][0x398] ;  /* 0x0000e600ff047b82 */ /* 0x000ea40000000a00 */
.L_x_212:
[----:B0-----:R-:W-:-:S04]  /*0a70*/  LEA R9, R10, R6, 0x7 ;  /* 0x000000060a097211 */ /* 0x001fc800078e38ff */
[----:B------:R-:W-:-:S13]  /*0a80*/  ISETP.GE.AND P0, PT, R9, R0, PT ;  /* 0x000000000900720c */ /* 0x000fda0003f06270 */
[C---:B------:R-:W-:Y:S01]  /*0a90*/  @!P0 IMAD.WIDE.U32 R12, R9.reuse, 0x4, R2 ;  /* 0x00000004090c8825 */ /* 0x040fe200078e0002 */
[----:B------:R-:W0:Y:S05]  /*0aa0*/  @!P0 LDC.64 R14, c[0x0][0x398] ;  /* 0x0000e600ff0e8b82 */ /* 0x000e2a0000000a00 */
[----:B------:R-:W0:Y:S01]  /*0ab0*/  @!P0 LDG.E R13, desc[UR6][R12.64] ;  /* 0x000000060c0d8981 */ /* 0x000e22000c1e1900 */
[----:B------:R-:W-:Y:S02]  /*0ac0*/  VIADD R17, R9, 0x80 ;  /* 0x0000008009117836 */ /* 0x000fe40000000000 */
[----:B------:R-:W3:Y:S03]  /*0ad0*/  @!P0 LDC R23, c[0x0][0x3a8] ;  /* 0x0000ea00ff178b82 */ /* 0x000ee60000000800 */
[----:B------:R-:W-:-:S13]  /*0ae0*/  ISETP.GE.AND P1, PT, R17, R0, PT ;  /* 0x000000001100720c */ /* 0x000fda0003f26270 */
[----:B------:R-:W-:Y:S01]  /*0af0*/  @!P1 IMAD.WIDE.U32 R16, R17, 0x4, R2 ;  /* 0x0000000411109825 */ /* 0x000fe200078e0002 */
[----:B------:R-:W4:Y:S01]  /*0b00*/  @!P1 LDC.64 R18, c[0x0][0x398] ;  /* 0x0000e600ff129b82 */ /* 0x000f220000000a00 */
[----:B------:R-:W-:-:S07]  /*0b10*/  IADD3 R21, PT, PT, R9, 0x100, RZ ;  /* 0x0000010009157810 */ /* 0x000fce0007ffe0ff */
[----:B------:R-:W5:Y:S01]  /*0b20*/  @!P1 LDC R25, c[0x0][0x3a8] ;  /* 0x0000ea00ff199b82 */ /* 0x000f620000000800 */
[----:B0-----:R-:W-:-:S05]  /*0b30*/  @!P0 IMAD.WIDE.U32 R14, R13, 0x4, R14 ;  /* 0x000000040d0e8825 */ /* 0x001fca00078e000e */
[----:B---3--:R0:W-:Y:S04]  /*0b40*/  @!P0 STG.E desc[UR6][R14.64], R23 ;  /* 0x000000170e008986 */ /* 0x0081e8000c101906 */
[----:B------:R-:W4:Y:S01]  /*0b50*/  @!P1 LDG.E R17, desc[UR6][R16.64] ;  /* 0x0000000610119981 */ /* 0x000f22000c1e1900 */
[----:B------:R-:W-:-:S13]  /*0b60*/  ISETP.GE.AND P0, PT, R21, R0, PT ;  /* 0x000000001500720c */ /* 0x000fda0003f06270 */
[----:B0-----:R-:W0:Y:S01]  /*0b70*/  @!P0 LDC R23, c[0x0][0x3a8] ;  /* 0x0000ea00ff178b82 */ /* 0x001e220000000800 */
[----:B----4-:R-:W-:-:S04]  /*0b80*/  @!P1 IMAD.WIDE.U32 R12, R17, 0x4, R18 ;  /* 0x00000004110c9825 */ /* 0x010fc800078e0012 */
[----:B------:R-:W-:Y:S01]  /*0b90*/  @!P0 IMAD.WIDE.U32 R18, R21, 0x4, R2 ;  /* 0x0000000415128825 */ /* 0x000fe200078e0002 */
[----:B-----5:R3:W-:Y:S02]  /*0ba0*/  @!P1 STG.E desc[UR6][R12.64], R25 ;  /* 0x000000190c009986 */ /* 0x0207e4000c101906 */
[----:B------:R-:W4:Y:S03]  /*0bb0*/  @!P0 LDC.64 R20, c[0x0][0x398] ;  /* 0x0000e600ff148b82 */ /* 0x000f260000000a00 */
[----:B------:R-:W4:Y:S01]  /*0bc0*/  @!P0 LDG.E R19, desc[UR6][R18.64] ;  /* 0x0000000612138981 */ /* 0x000f22000c1e1900 */
[----:B------:R-:W-:-:S04]  /*0bd0*/  IADD3 R17, PT, PT, R9, 0x180, RZ ;  /* 0x0000018009117810 */ /* 0x000fc80007ffe0ff */
[----:B------:R-:W-:-:S13]  /*0be0*/  ISETP.GE.AND P1, PT, R17, R0, PT ;  /* 0x000000001100720c */ /* 0x000fda0003f26270 */
[----:B------:R-:W-:Y:S01]  /*0bf0*/  @!P1 IMAD.WIDE.U32 R16, R17, 0x4, R2 ;  /* 0x0000000411109825 */ /* 0x000fe200078e0002 */
[----:B---3--:R-:W3:Y:S03]  /*0c00*/  @!P1 LDC R25, c[0x0][0x3a8] ;  /* 0x0000ea00ff199b82 */ /* 0x008ee60000000800 */
[----:B----4-:R-:W-:-:S05]  /*0c10*/  @!P0 IMAD.WIDE.U32 R14, R19, 0x4, R20 ;  /* 0x00000004130e8825 */ /* 0x010fca00078e0014 */
[----:B------:R-:W4:Y:S01]  /*0c20*/  @!P1 LDC.64 R20, c[0x0][0x398] ;  /* 0x0000e600ff149b82 */ /* 0x000f220000000a00 */
[----:B0-----:R0:W-:Y:S04]  /*0c30*/  @!P0 STG.E desc[UR6][R14.64], R23 ;  /* 0x000000170e008986 */ /* 0x0011e8000c101906 */
[----:B------:R-:W4:Y:S01]  /*0c40*/  @!P1 LDG.E R17, desc[UR6][R16.64] ;  /* 0x0000000610119981 */ /* 0x000f22000c1e1900 */
[----:B------:R-:W-:-:S04]  /*0c50*/  IADD3 R19, PT, PT, R9, 0x200, RZ ;  /* 0x0000020009137810 */ /* 0x000fc80007ffe0ff */
[----:B------:R-:W-:-:S13]  /*0c60*/  ISETP.GE.AND P0, PT, R19, R0, PT ;  /* 0x000000001300720c */ /* 0x000fda0003f06270 */
[----:B------:R-:W-:Y:S01]  /*0c70*/  @!P0 IMAD.WIDE.U32 R18, R19, 0x4, R2 ;  /* 0x0000000413128825 */ /* 0x000fe200078e0002 */
[----:B0-----:R-:W0:Y:S03]  /*0c80*/  @!P0 LDC R23, c[0x0][0x3a8] ;  /* 0x0000ea00ff178b82 */ /* 0x001e260000000800 */
[----:B----4-:R-:W-:-:S05]  /*0c90*/  @!P1 IMAD.WIDE.U32 R12, R17, 0x4, R20 ;  /* 0x00000004110c9825 */ /* 0x010fca00078e0014 */
[----:B------:R-:W4:Y:S01]  /*0ca0*/  @!P0 LDC.64 R20, c[0x0][0x398] ;  /* 0x0000e600ff148b82 */ /* 0x000f220000000a00 */
[----:B---3--:R3:W-:Y:S04]  /*0cb0*/  @!P1 STG.E desc[UR6][R12.64], R25 ;  /* 0x000000190c009986 */ /* 0x0087e8000c101906 */
[----:B------:R-:W4:Y:S01]  /*0cc0*/  @!P0 LDG.E R19, desc[UR6][R18.64] ;  /* 0x0000000612138981 */ /* 0x000f22000c1e1900 */
[----:B------:R-:W-:-:S05]  /*0cd0*/  VIADD R17, R9, 0x280 ;  /* 0x0000028009117836 */ /* 0x000fca0000000000 */
        /* <DEDUP_REMOVED lines=15> */
[----:B------:R-:W-:-:S04]  /*0dd0*/  IADD3 R17, PT, PT, R9, 0x380, RZ ;  /* 0x0000038009117810 */ /* 0x000fc80007ffe0ff */
[----:B------:R-:W-:-:S13]  /*0de0*/  ISETP.GE.AND P1, PT, R17, R0, PT ;  /* 0x000000001100720c */ /* 0x000fda0003f26270 */
[----:B------:R-:W-:Y:S01]  /*0df0*/  @!P1 IMAD.WIDE.U32 R16, R17, 0x4, R2 ;  /* 0x0000000411109825 */ /* 0x000fe200078e0002 */
[----:B---3--:R-:W3:Y:S03]  /*0e00*/  @!P1 LDC R25, c[0x0][0x3a8] ;  /* 0x0000ea00ff199b82 */ /* 0x008ee60000000800 */
[----:B----4-:R-:W-:-:S05]  /*0e10*/  @!P0 IMAD.WIDE.U32 R14, R19, 0x4, R20 ;  /* 0x00000004130e8825 */ /* 0x010fca00078e0014 */
[----:B------:R-:W4:Y:S01]  /*0e20*/  @!P1 LDC.64 R20, c[0x0][0x398] ;  /* 0x0000e600ff149b82 */ /* 0x000f220000000a00 */
[----:B0-----:R-:W-:Y:S04]  /*0e30*/  @!P0 STG.E desc[UR6][R14.64], R23 ;  /* 0x000000170e008986 */ /* 0x001fe8000c101906 */
[----:B------:R-:W4:Y:S01]  /*0e40*/  @!P1 LDG.E R17, desc[UR6][R16.64] ;  /* 0x0000000610119981 */ /* 0x000f22000c1e1900 */
[----:B------:R-:W-:-:S04]  /*0e50*/  IADD3 R13, PT, PT, R9, 0x400, RZ ;  /* 0x00000400090d7810 */ /* 0x000fc80007ffe0ff */
[----:B------:R-:W-:-:S13]  /*0e60*/  ISETP.GE.AND P0, PT, R13, R0, PT ;  /* 0x000000000d00720c */ /* 0x000fda0003f06270 */
[----:B------:R-:W0:Y:S01]  /*0e70*/  @!P0 LDC R27, c[0x0][0x3a8] ;  /* 0x0000ea00ff1b8b82 */ /* 0x000e220000000800 */
[----:B----4-:R-:W-:-:S04]  /*0e80*/  @!P1 IMAD.WIDE.U32 R18, R17, 0x4, R20 ;  /* 0x0000000411129825 */ /* 0x010fc800078e0014 */
[----:B------:R-:W-:Y:S01]  /*0e90*/  @!P0 IMAD.WIDE.U32 R20, R13, 0x4, R2 ;  /* 0x000000040d148825 */ /* 0x000fe200078e0002 */
[----:B---3--:R3:W-:Y:S02]  /*0ea0*/  @!P1 STG.E desc[UR6][R18.64], R25 ;  /* 0x0000001912009986 */ /* 0x0087e4000c101906 */
[----:B------:R-:W4:Y:S03]  /*0eb0*/  @!P0 LDC.64 R12, c[0x0][0x398] ;  /* 0x0000e600ff0c8b82 */ /* 0x000f260000000a00 */
[----:B------:R-:W4:Y:S01]  /*0ec0*/  @!P0 LDG.E R21, desc[UR6][R20.64] ;  /* 0x0000000614158981 */ /* 0x000f22000c1e1900 */
[----:B------:R-:W-:-:S05]  /*0ed0*/  VIADD R17, R9, 0x480 ;  /* 0x0000048009117836 */ /* 0x000fca0000000000 */
[----:B------:R-:W-:Y:S02]  /*0ee0*/  ISETP.GE.AND P1, PT, R17, R0, PT ;  /* 0x000000001100720c */ /* 0x000fe40003f26270 */
[----:B---3--:R-:W-:-:S11]  /*0ef0*/  IADD3 R19, PT, PT, R9, 0x500, RZ ;  /* 0x0000050009137810 */ /* 0x008fd60007ffe0ff */
[----:B------:R-:W3:Y:S01]  /*0f00*/  @!P1 LDC R25, c[0x0][0x3a8] ;  /* 0x0000ea00ff199b82 */ /* 0x000ee20000000800 */
[----:B----4-:R-:W-:-:S04]  /*0f10*/  @!P0 IMAD.WIDE.U32 R14, R21, 0x4, R12 ;  /* 0x00000004150e8825 */ /* 0x010fc800078e000c */
[----:B------:R-:W-:Y:S01]  /*0f20*/  IMAD.WIDE R12, R17, 0x4, R2 ;  /* 0x00000004110c7825 */ /* 0x000fe200078e0202 */
[----:B0-----:R0:W-:Y:S02]  /*0f30*/  @!P0 STG.E desc[UR6][R14.64], R27 ;  /* 0x0000001b0e008986 */ /* 0x0011e4000c101906 */
[----:B------:R-:W4:Y:S02]  /*0f40*/  @!P1 LDC.64 R16, c[0x0][0x398] ;  /* 0x0000e600ff109b82 */ /* 0x000f240000000a00 */
[----:B------:R-:W4:Y:S01]  /*0f50*/  @!P1 LDG.E R23, desc[UR6][R12.64] ;  /* 0x000000060c179981 */ /* 0x000f22000c1e1900 */
[----:B------:R-:W-:-:S13]  /*0f60*/  ISETP.GE.AND P0, PT, R19, R0, PT ;  /* 0x000000001300720c */ /* 0x000fda0003f06270 */
[----:B------:R-:W5:Y:S01]  /*0f70*/  @!P0 LDC.64 R18, c[0x0][0x398] ;  /* 0x0000e600ff128b82 */ /* 0x000f620000000a00 */
[----:B----4-:R-:W-:-:S07]  /*0f80*/  @!P1 IMAD.WIDE.U32 R16, R23, 0x4, R16 ;  /* 0x0000000417109825 */ /* 0x010fce00078e0010 */
[----:B------:R-:W4:Y:S01]  /*0f90*/  @!P0 LDC R23, c[0x0][0x3a8] ;  /* 0x0000ea00ff178b82 */ /* 0x000f220000000800 */
[----:B---3--:R3:W-:Y:S04]  /*0fa0*/  @!P1 STG.E desc[UR6][R16.64], R25 ;  /* 0x0000001910009986 */ /* 0x0087e8000c101906 */
[----:B------:R-:W5:Y:S01]  /*0fb0*/  @!P0 LDG.E R21, desc[UR6][R12.64+0x200] ;  /* 0x000200060c158981 */ /* 0x000f62000c1e1900 */
[----:B0-----:R-:W-:-:S04]  /*0fc0*/  IADD3 R15, PT, PT, R9, 0x580, RZ ;  /* 0x00000580090f7810 */ /* 0x001fc80007ffe0ff */
[----:B------:R-:W-:Y:S02]  /*0fd0*/  ISETP.GE.AND P1, PT, R15, R0, PT ;  /* 0x000000000f00720c */ /* 0x000fe40003f26270 */
[----:B---3--:R-:W-:-:S11]  /*0fe0*/  IADD3 R17, PT, PT, R9, 0x600, RZ ;  /* 0x0000060009117810 */ /* 0x008fd60007ffe0ff */
[----:B------:R-:W0:Y:S01]  /*0ff0*/  @!P1 LDC R27, c[0x0][0x3a8] ;  /* 0x0000ea00ff1b9b82 */ /* 0x000e220000000800 */
[----:B-----5:R-:W-:-:S07]  /*1000*/  @!P0 IMAD.WIDE.U32 R14, R21, 0x4, R18 ;  /* 0x00000004150e8825 */ /* 0x020fce00078e0012 */
[----:B------:R-:W3:Y:S01]  /*1010*/  @!P1 LDC.64 R18, c[0x0][0x398] ;  /* 0x0000e600ff129b82 */ /* 0x000ee20000000a00 */
[----:B----4-:R4:W-:Y:S04]  /*1020*/  @!P0 STG.E desc[UR6][R14.64], R23 ;  /* 0x000000170e008986 */ /* 0x0109e8000c101906 */
[----:B------:R-:W3:Y:S01]  /*1030*/  @!P1 LDG.E R21, desc[UR6][R12.64+0x400] ;  /* 0x000400060c159981 */ /* 0x000ee2000c1e1900 */
[----:B------:R-:W-:-:S13]  /*1040*/  ISETP.GE.AND P0, PT, R17, R0, PT ;  /* 0x000000001100720c */ /* 0x000fda0003f06270 */
[----:B------:R-:W5:Y:S01]  /*1050*/  @!P0 LDC R25, c[0x0][0x3a8] ;  /* 0x0000ea00ff198b82 */ /* 0x000f620000000800 */
[----:B---3--:R-:W-:-:S07]  /*1060*/  @!P1 IMAD.WIDE.U32 R16, R21, 0x4, R18 ;  /* 0x0000000415109825 */ /* 0x008fce00078e0012 */
[----:B------:R-:W3:Y:S01]  /*1070*/  @!P0 LDC.64 R18, c[0x0][0x398] ;  /* 0x0000e600ff128b82 */ /* 0x000ee20000000a00 */
[----:B0-----:R0:W-:Y:S04]  /*1080*/  @!P1 STG.E desc[UR6][R16.64], R27 ;  /* 0x0000001b10009986 */ /* 0x0011e8000c101906 */
[----:B------:R-:W3:Y:S01]  /*1090*/  @!P0 LDG.E R21, desc[UR6][R12.64+0x600] ;  /* 0x000600060c158981 */ /* 0x000ee2000c1e1900 */
[----:B----4-:R-:W-:-:S05]  /*10a0*/  VIADD R15, R9, 0x680 ;  /* 0x00000680090f7836 */ /* 0x010fca0000000000 */
[----:B------:R-:W-:Y:S02]  /*10b0*/  ISETP.GE.AND P1, PT, R15, R0, PT ;  /* 0x000000000f00720c */ /* 0x000fe40003f26270 */
[----:B0-----:R-:W-:-:S11]  /*10c0*/  IADD3 R17, PT, PT, R9, 0x700, RZ ;  /* 0x0000070009117810 */ /* 0x001fd60007ffe0ff */
[----:B------:R-:W0:Y:S01]  /*10d0*/  @!P1 LDC R23, c[0x0][0x3a8] ;  /* 0x0000ea00ff179b82 */ /* 0x000e220000000800 */
[----:B---3--:R-:W-:-:S07]  /*10e0*/  @!P0 IMAD.WIDE.U32 R14, R21, 0x4, R18 ;  /* 0x00000004150e8825 */ /* 0x008fce00078e0012 */
[----:B------:R-:W3:Y:S01]  /*10f0*/  @!P1 LDC.64 R18, c[0x0][0x398] ;  /* 0x0000e600ff129b82 */ /* 0x000ee20000000a00 */
[----:B-----5:R4:W-:Y:S04]  /*1100*/  @!P0 STG.E desc[UR6][R14.64], R25 ;  /* 0x000000190e008986 */ /* 0x0209e8000c101906 */
[----:B------:R-:W3:Y:S01]  /*1110*/  @!P1 LDG.E R21, desc[UR6][R12.64+0x800] ;  /* 0x000800060c159981 */ /* 0x000ee2000c1e1900 */
[----:B------:R-:W-:-:S13]  /*1120*/  ISETP.GE.AND P0, PT, R17, R0, PT ;  /* 0x000000001100720c */ /* 0x000fda0003f06270 */
[----:B------:R-:W5:Y:S01]  /*1130*/  @!P0 LDC R27, c[0x0][0x3a8] ;  /* 0x0000ea00ff1b8b82 */ /* 0x000f620000000800 */
[----:B---3--:R-:W-:-:S07]  /*1140*/  @!P1 IMAD.WIDE.U32 R16, R21, 0x4, R18 ;  /* 0x0000000415109825 */ /* 0x008fce00078e0012 */
[----:B------:R-:W4:Y:S01]  /*1150*/  @!P0 LDC.64 R18, c[0x0][0x398] ;  /* 0x0000e600ff128b82 */ /* 0x000f220000000a00 */
[----:B0-----:R0:W-:Y:S04]  /*1160*/  @!P1 STG.E desc[UR6][R16.64], R23 ;  /* 0x0000001710009986 */ /* 0x0011e8000c101906 */
[----:B------:R-:W4:Y:S01]  /*1170*/  @!P0 LDG.E R21, desc[UR6][R12.64+0xa00] ;  /* 0x000a00060c158981 */ /* 0x000f22000c1e1900 */
[----:B------:R-:W-:Y:S01]  /*1180*/  IADD3 R9, PT, PT, R9, 0x780, RZ ;  /* 0x0000078009097810 */ /* 0x000fe20007ffe0ff */
[----:B------:R-:W-:Y:S01]  /*1190*/  BSSY.RECONVERGENT B0, `(.L_x_210) ;  /* 0x000000a000007945 */ /* 0x000fe20003800200 */
[----:B------:R-:W-:-:S04]  /*11a0*/  IADD3 R10, PT, PT, R10, 0x10, RZ ;  /* 0x000000100a0a7810 */ /* 0x000fc80007ffe0ff */
[----:B------:R-:W-:Y:S01]  /*11b0*/  ISETP.NE.AND P1, PT, R10, R7, PT ;  /* 0x000000070a00720c */ /* 0x000fe20003f25270 */
[----:B----4-:R-:W-:-:S05]  /*11c0*/  @!P0 IMAD.WIDE.U32 R14, R21, 0x4, R18 ;  /* 0x00000004150e8825 */ /* 0x010fca00078e0012 */
[----:B-----5:R0:W-:Y:S01]  /*11d0*/  @!P0 STG.E desc[UR6][R14.64], R27 ;  /* 0x0000001b0e008986 */ /* 0x0201e2000c101906 */
[----:B------:R-:W-:-:S13]  /*11e0*/  ISETP.GE.AND P0, PT, R9, R0, PT ;  /* 0x000000000900720c */ /* 0x000fda0003f06270 */
[----:B0-----:R-:W-:Y:S05]  /*11f0*/  @P0 BRA `(.L_x_211) ;  /* 0x00000000000c0947 */ /* 0x001fea0003800000 */
[----:B------:R-:W2:Y:S02]  /*1200*/  LDG.E R15, desc[UR6][R12.64+0xc00] ;  /* 0x000c00060c0f7981 */ /* 0x000ea4000c1e1900 */
[----:B--2---:R-:W-:-:S05]  /*1210*/  IMAD.WIDE.U32 R14, R15, 0x4, R4 ;  /* 0x000000040f0e7825 */ /* 0x004fca00078e0004 */
[----:B-1----:R0:W-:Y:S02]  /*1220*/  STG.E desc[UR6][R14.64], R8 ;  /* 0x000000080e007986 */ /* 0x0021e4000c101906 */
.L_x_211:
[----:B------:R-:W-:Y:S05]  /*1230*/  BSYNC.RECONVERGENT B0 ;  /* 0x0000000000007941 */ /* 0x000fea0003800200 */
.L_x_210:
[----:B------:R-:W-:Y:S05]  /*1240*/  @P1 BRA `(.L_x_212) ;  /* 0xfffffff800081947 */ /* 0x000fea000383ffff */
.L_x_209:
[----:B------:R-:W-:-:S13]  /*1250*/  ISETP.NE.AND P0, PT, R11, RZ, PT ;  /* 0x000000ff0b00720c */ /* 0x000fda0003f05270 */
[----:B------:R-:W-:Y:S05]  /*1260*/  @!P0 EXIT ;  /* 0x000000000000894d */ /* 0x000fea0003800000 */
[----:B------:R-:W3:Y:S01]  /*1270*/  LDCU UR4, c[0x0][0x384] ;  /* 0x00007080ff0477ac */ /* 0x000ee20008000800 */
[----:B------:R-:W-:Y:S01]  /*1280*/  ISETP.GE.U32.AND P1, PT, R11, 0x8, PT ;  /* 0x000000080b00780c */ /* 0x000fe20003f26070 */
[----:B---3--:R-:W-:-:S06]  /*1290*/  ULOP3.LUT UR5, UR4, 0x7, URZ, 0xc0, !UPT ;  /* 0x0000000704057892 */ /* 0x008fcc000f8ec0ff */
[----:B------:R-:W-:-:S06]  /*12a0*/  ISETP.NE.AND P0, PT, RZ, UR5, PT ;  /* 0x00000005ff007c0c */ /* 0x000fcc000bf05270 */
[----:B------:R-:W-:Y:S07]  /*12b0*/  @!P1 BRA `(.L_x_213) ;  /* 0x0000000000e89947 */ /* 0x000fee0003800000 */
[----:B0-----:R-:W-:-:S04]  /*12c0*/  IMAD R9, R7, 0x80, R6 ;  /* 0x0000008007097824 */ /* 0x001fc800078e0206 */
[C---:B--2---:R-:W-:Y:S01]  /*12d0*/  IMAD.WIDE R4, R9.reuse, 0x4, R2 ;  /* 0x0000000409047825 */ /* 0x044fe200078e0202 */
[----:B------:R-:W-:-:S13]  /*12e0*/  ISETP.GE.AND P2, PT, R9, R0, PT ;  /* 0x000000000900720c */ /* 0x000fda0003f46270 */
[----:B------:R-:W2:Y:S01]  /*12f0*/  @!P2 LDG.E R13, desc[UR6][R4.64] ;  /* 0x00000006040da981 */ /* 0x000ea2000c1e1900 */
[----:B------:R-:W2:Y:S01]  /*1300*/  @!P2 LDC.64 R10, c[0x0][0x398] ;  /* 0x0000e600ff0aab82 */ /* 0x000ea20000000a00 */
[----:B------:R-:W-:-:S04]  /*1310*/  IADD3 R15, PT, PT, R9, 0x80, RZ ;  /* 0x00000080090f7810 */ /* 0x000fc80007ffe0ff */
[----:B------:R-:W-:-:S03]  /*1320*/  ISETP.GE.AND P1, PT, R15, R0, PT ;  /* 0x000000000f00720c */ /* 0x000fc60003f26270 */
[----:B------:R-:W0:Y:S01]  /*1330*/  @!P2 LDC R19, c[0x0][0x3a8] ;  /* 0x0000ea00ff13ab82 */ /* 0x000e220000000800 */
[----:B------:R-:W-:-:S09]  /*1340*/  IADD3 R17, PT, PT, R9, 0x100, RZ ;  /* 0x0000010009117810 */ /* 0x000fd20007ffe0ff */
[----:B------:R-:W3:Y:S01]  /*1350*/  @!P1 LDC R21, c[0x0][0x3a8] ;  /* 0x0000ea00ff159b82 */ /* 0x000ee20000000800 */
[----:B--2---:R-:W-:-:S07]  /*1360*/  @!P2 IMAD.WIDE.U32 R10, R13, 0x4, R10 ;  /* 0x000000040d0aa825 */ /* 0x004fce00078e000a */
[----:B------:R-:W2:Y:S01]  /*1370*/  @!P1 LDC.64 R12, c[0x0][0x398] ;  /* 0x0000e600ff0c9b82 */ /* 0x000ea20000000a00 */
[----:B0-----:R0:W-:Y:S04]  /*1380*/  @!P2 STG.E desc[UR6][R10.64], R19 ;  /* 0x000000130a00a986 */ /* 0x0011e8000c101906 */
[----:B------:R-:W2:Y:S01]  /*1390*/  @!P1 LDG.E R15, desc[UR6][R4.64+0x200] ;  /* 0x00020006040f9981 */ /* 0x000ea2000c1e1900 */
[----:B------:R-:W-:-:S13]  /*13a0*/  ISETP.GE.AND P2, PT, R17, R0, PT ;  /* 0x000000001100720c */ /* 0x000fda0003f46270 */
[----:B------:R-:W4:Y:S01]  /*13b0*/  @!P2 LDC R23, c[0x0][0x3a8] ;  /* 0x0000ea00ff17ab82 */ /* 0x000f220000000800 */
[----:B--2---:R-:W-:-:S07]  /*13c0*/  @!P1 IMAD.WIDE.U32 R12, R15, 0x4, R12 ;  /* 0x000000040f0c9825 */ /* 0x004fce00078e000c */
[----:B------:R-:W2:Y:S01]  /*13d0*/  @!P2 LDC.64 R14, c[0x0][0x398] ;  /* 0x0000e600ff0eab82 */ /* 0x000ea20000000a00 */
[----:B---3--:R3:W-:Y:S04]  /*13e0*/  @!P1 STG.E desc[UR6][R12.64], R21 ;  /* 0x000000150c009986 */ /* 0x0087e8000c101906 */
[----:B------:R-:W2:Y:S01]  /*13f0*/  @!P2 LDG.E R17, desc[UR6][R4.64+0x400] ;  /* 0x000400060411a981 */ /* 0x000ea2000c1e1900 */
[----:B0-----:R-:W-:-:S04]  /*1400*/  IADD3 R11, PT, PT, R9, 0x180, RZ ;  /* 0x00000180090b7810 */ /* 0x001fc80007ffe0ff */
[----:B------:R-:W-:Y:S01]  /*1410*/  ISETP.GE.AND P1, PT, R11, R0, PT ;  /* 0x000000000b00720c */ /* 0x000fe20003f26270 */
[----:B---3--:R-:W-:-:S12]  /*1420*/  VIADD R13, R9, 0x200 ;  /* 0x00000200090d7836 */ /* 0x008fd80000000000 */
[----:B------:R-:W0:Y:S01]  /*1430*/  @!P1 LDC R19, c[0x0][0x3a8] ;  /* 0x0000ea00ff139b82 */ /* 0x000e220000000800 */
[----:B--2---:R-:W-:-:S07]  /*1440*/  @!P2 IMAD.WIDE.U32 R10, R17, 0x4, R14 ;  /* 0x00000004110aa825 */ /* 0x004fce00078e000e */
[----:B------:R-:W2:Y:S01]  /*1450*/  @!P1 LDC.64 R14, c[0x0][0x398] ;  /* 0x0000e600ff0e9b82 */ /* 0x000ea20000000a00 */
[----:B----4-:R3:W-:Y:S04]  /*1460*/  @!P2 STG.E desc[UR6][R10.64], R23 ;  /* 0x000000170a00a986 */ /* 0x0107e8000c101906 */
[----:B------:R-:W2:Y:S01]  /*1470*/  @!P1 LDG.E R17, desc[UR6][R4.64+0x600] ;  /* 0x0006000604119981 */ /* 0x000ea2000c1e1900 */
[----:B------:R-:W-:-:S13]  /*1480*/  ISETP.GE.AND P2, PT, R13, R0, PT ;  /* 0x000000000d00720c */ /* 0x000fda0003f46270 */
[----:B------:R-:W4:Y:S01]  /*1490*/  @!P2 LDC R21, c[0x0][0x3a8] ;  /* 0x0000ea00ff15ab82 */ /* 0x000f220000000800 */
[----:B--2---:R-:W-:-:S07]  /*14a0*/  @!P1 IMAD.WIDE.U32 R12, R17, 0x4, R14 ;  /* 0x00000004110c9825 */ /* 0x004fce00078e000e */
[----:B------:R-:W2:Y:S01]  /*14b0*/  @!P2 LDC.64 R14, c[0x0][0x398] ;  /* 0x0000e600ff0eab82 */ /* 0x000ea20000000a00 */
[----:B0-----:R0:W-:Y:S04]  /*14c0*/  @!P1 STG.E desc[UR6][R12.64], R19 ;  /* 0x000000130c009986 */ /* 0x0011e8000c101906 */
[----:B------:R-:W2:Y:S01]  /*14d0*/  @!P2 LDG.E R17, desc[UR6][R4.64+0x800] ;  /* 0x000800060411a981 */ /* 0x000ea2000c1e1900 */
[----:B---3--:R-:W-:-:S04]  /*14e0*/  IADD3 R11, PT, PT, R9, 0x280, RZ ;  /* 0x00000280090b7810 */ /* 0x008fc80007ffe0ff */
[----:B------:R-:W-:Y:S02]  /*14f0*/  ISETP.GE.AND P1, PT, R11, R0, PT ;  /* 0x000000000b00720c */ /* 0x000fe40003f26270 */
[----:B0-----:R-:W-:-:S11]  /*1500*/  IADD3 R13, PT, PT, R9, 0x300, RZ ;  /* 0x00000300090d7810 */ /* 0x001fd60007ffe0ff */
[----:B------:R-:W0:Y:S01]  /*1510*/  @!P1 LDC R23, c[0x0][0x3a8] ;  /* 0x0000ea00ff179b82 */ /* 0x000e220000000800 */
[----:B--2---:R-:W-:-:S07]  /*1520*/  @!P2 IMAD.WIDE.U32 R10, R17, 0x4, R14 ;  /* 0x00000004110aa825 */ /* 0x004fce00078e000e */
[----:B------:R-:W2:Y:S01]  /*1530*/  @!P1 LDC.64 R14, c[0x0][0x398] ;  /* 0x0000e600ff0e9b82 */ /* 0x000ea20000000a00 */
[----:B----4-:R3:W-:Y:S04]  /*1540*/  @!P2 STG.E desc[UR6][R10.64], R21 ;  /* 0x000000150a00a986 */ /* 0x0107e8000c101906 */
[----:B------:R-:W2:Y:S01]  /*1550*/  @!P1 LDG.E R17, desc[UR6][R4.64+0xa00] ;  /* 0x000a000604119981 */ /* 0x000ea2000c1e1900 */
[----:B------:R-:W-:Y:S02]  /*1560*/  ISETP.GE.AND P2, PT, R13, R0, PT ;  /* 0x000000000d00720c */ /* 0x000fe40003f46270 */
[----:B------:R-:W-:-:S11]  /*1570*/  IADD3 R9, PT, PT, R9, 0x380, RZ ;  /* 0x0000038009097810 */ /* 0x000fd60007ffe0ff */
[----:B------:R-:W4:Y:S01]  /*1580*/  @!P2 LDC R19, c[0x0][0x3a8] ;  /* 0x0000ea00ff13ab82 */ /* 0x000f220000000800 */
[----:B--2---:R-:W-:-:S07]  /*1590*/  @!P1 IMAD.WIDE.U32 R12, R17, 0x4, R14 ;  /* 0x00000004110c9825 */ /* 0x004fce00078e000e */
[----:B------:R-:W1:Y:S01]  /*15a0*/  @!P2 LDC.64 R14, c[0x0][0x398] ;  /* 0x0000e600ff0eab82 */ /* 0x000e620000000a00 */
[----:B0-----:R0:W-:Y:S04]  /*15b0*/  @!P1 STG.E desc[UR6][R12.64], R23 ;  /* 0x000000170c009986 */ /* 0x0011e8000c101906 */
[----:B------:R-:W1:Y:S01]  /*15c0*/  @!P2 LDG.E R17, desc[UR6][R4.64+0xc00] ;  /* 0x000c00060411a981 */ /* 0x000e62000c1e1900 */
[----:B------:R-:W-:-:S13]  /*15d0*/  ISETP.GE.AND P1, PT, R9, R0, PT ;  /* 0x000000000900720c */ /* 0x000fda0003f26270 */
[----:B---3--:R-:W2:Y:S01]  /*15e0*/  @!P1 LDC.64 R10, c[0x0][0x398] ;  /* 0x0000e600ff0a9b82 */ /* 0x008ea20000000a00 */
[----:B-1----:R-:W-:-:S07]  /*15f0*/  @!P2 IMAD.WIDE.U32 R8, R17, 0x4, R14 ;  /* 0x000000041108a825 */ /* 0x002fce00078e000e */
[----:B------:R-:W1:Y:S01]  /*1600*/  @!P1 LDC R17, c[0x0][0x3a8] ;  /* 0x0000ea00ff119b82 */ /* 0x000e620000000800 */
[----:B----4-:R0:W-:Y:S04]  /*1610*/  @!P2 STG.E desc[UR6][R8.64], R19 ;  /* 0x000000130800a986 */ /* 0x0101e8000c101906 */
[----:B------:R-:W2:Y:S01]  /*1620*/  @!P1 LDG.E R15, desc[UR6][R4.64+0xe00] ;  /* 0x000e0006040f9981 */ /* 0x000ea2000c1e1900 */
[----:B------:R-:W-:Y:S02]  /*1630*/  VIADD R7, R7, 0x8 ;  /* 0x0000000807077836 */ /* 0x000fe40000000000 */
[----:B--2---:R-:W-:-:S05]  /*1640*/  @!P1 IMAD.WIDE.U32 R10, R15, 0x4, R10 ;  /* 0x000000040f0a9825 */ /* 0x004fca00078e000a */
[----:B-1----:R0:W-:Y:S02]  /*1650*/  @!P1 STG.E desc[UR6][R10.64], R17 ;  /* 0x000000110a009986 */ /* 0x0021e4000c101906 */
.L_x_213:
[----:B------:R-:W-:Y:S05]  /*1660*/  @!P0 EXIT ;  /* 0x000000000000894d */ /* 0x000fea0003800000 */
[----:B------:R-:W-:Y:S02]  /*1670*/  UISETP.GE.U32.AND UP0, UPT, UR5, 0x4, UPT ;  /* 0x000000040500788c */ /* 0x000fe4000bf06070 */
[----:B------:R-:W-:-:S06]  /*1680*/  ULOP3.LUT UR4, UR4, 0x3, URZ, 0xc0, !UPT ;  /* 0x0000000304047892 */ /* 0x000fcc000f8ec0ff */
[----:B------:R-:W-:Y:S01]  /*1690*/  ISETP.NE.AND P0, PT, RZ, UR4, PT ;  /* 0x00000004ff007c0c */ /* 0x000fe2000bf05270 */
[----:B------:R-:W-:-:S12]  /*16a0*/  BRA.U !UP0, `(.L_x_214) ;  /* 0x0000000108787547 */ /* 0x000fd8000b800000 */
[----:B0-----:R-:W-:-:S04]  /*16b0*/  LEA R17, R7, R6, 0x7 ;  /* 0x0000000607117211 */ /* 0x001fc800078e38ff */
[C---:B------:R-:W-:Y:S01]  /*16c0*/  ISETP.GE.AND P2, PT, R17.reuse, R0, PT ;  /* 0x000000001100720c */ /* 0x040fe20003f46270 */
[----:B--2---:R-:W-:-:S12]  /*16d0*/  IMAD.WIDE R4, R17, 0x4, R2 ;  /* 0x0000000411047825 */ /* 0x004fd800078e0202 */
[----:B------:R-:W2:Y:S01]  /*16e0*/  @!P2 LDG.E R11, desc[UR6][R4.64] ;  /* 0x00000006040ba981 */ /* 0x000ea2000c1e1900 */
[----:B-1----:R-:W2:Y:S01]  /*16f0*/  @!P2 LDC.64 R8, c[0x0][0x398] ;  /* 0x0000e600ff08ab82 */ /* 0x002ea20000000a00 */
[----:B------:R-:W-:-:S04]  /*1700*/  IADD3 R13, PT, PT, R17, 0x80, RZ ;  /* 0x00000080110d7810 */ /* 0x000fc80007ffe0ff */
[----:B------:R-:W-:-:S03]  /*1710*/  ISETP.GE.AND P1, PT, R13, R0, PT ;  /* 0x000000000d00720c */ /* 0x000fc60003f26270 */
[----:B------:R-:W0:Y:S01]  /*1720*/  @!P2 LDC R19, c[0x0][0x3a8] ;  /* 0x0000ea00ff13ab82 */ /* 0x000e220000000800 */
[----:B------:R-:W-:-:S09]  /*1730*/  IADD3 R15, PT, PT, R17, 0x100, RZ ;  /* 0x00000100110f7810 */ /* 0x000fd20007ffe0ff */
        /* <DEDUP_REMOVED lines=11> */
[----:B0-----:R-:W-:-:S05]  /*17f0*/  VIADD R9, R17, 0x180 ;  /* 0x0000018011097836 */ /* 0x001fca0000000000 */
[----:B------:R-:W-:-:S13]  /*1800*/  ISETP.GE.AND P1, PT, R9, R0, PT ;  /* 0x000000000900720c */ /* 0x000fda0003f26270 */
[----:B------:R-:W0:Y:S01]  /*1810*/  @!P1 LDC R17, c[0x0][0x3a8] ;  /* 0x0000ea00ff119b82 */ /* 0x000e220000000800 */
[----:B--2---:R-:W-:-:S07]  /*1820*/  @!P2 IMAD.WIDE.U32 R8, R15, 0x4, R12 ;  /* 0x000000040f08a825 */ /* 0x004fce00078e000c */
[----:B------:R-:W1:Y:S01]  /*1830*/  @!P1 LDC.64 R12, c[0x0][0x398] ;  /* 0x0000e600ff0c9b82 */ /* 0x000e620000000a00 */
[----:B---3--:R3:W-:Y:S04]  /*1840*/  @!P2 STG.E desc[UR6][R8.64], R23 ;  /* 0x000000170800a986 */ /* 0x0087e8000c101906 */
[----:B------:R-:W1:Y:S01]  /*1850*/  @!P1 LDG.E R15, desc[UR6][R4.64+0x600] ;  /* 0x00060006040f9981 */ /* 0x000e62000c1e1900 */
[----:B------:R-:W-:Y:S01]  /*1860*/  IADD3 R7, PT, PT, R7, 0x4, RZ ;  /* 0x0000000407077810 */ /* 0x000fe20007ffe0ff */
[----:B-1----:R-:W-:-:S05]  /*1870*/  @!P1 IMAD.WIDE.U32 R10, R15, 0x4, R12 ;  /* 0x000000040f0a9825 */ /* 0x002fca00078e000c */
[----:B0-----:R3:W-:Y:S02]  /*1880*/  @!P1 STG.E desc[UR6][R10.64], R17 ;  /* 0x000000110a009986 */ /* 0x0017e4000c101906 */
.L_x_214:
[----:B------:R-:W-:Y:S05]  /*1890*/  @!P0 EXIT ;  /* 0x000000000000894d */ /* 0x000fea0003800000 */
[----:B0--3--:R-:W-:Y:S01]  /*18a0*/  LEA R9, R7, R6, 0x7 ;  /* 0x0000000607097211 */ /* 0x009fe200078e38ff */
[----:B------:R-:W-:-:S12]  /*18b0*/  UIADD3 UR4, UPT, UPT, -UR4, URZ, URZ ;  /* 0x000000ff04047290 */ /* 0x000fd8000fffe1ff */
.L_x_215:
[----:B------:R-:W-:-:S13]  /*18c0*/  ISETP.GE.AND P0, PT, R9, R0, PT ;  /* 0x000000000900720c */ /* 0x000fda0003f06270 */
[----:B--2---:R-:W-:Y:S01]  /*18d0*/  @!P0 IMAD.WIDE R4, R9, 0x4, R2 ;  /* 0x0000000409048825 */ /* 0x004fe200078e0202 */
[----:B------:R-:W0:Y:S05]  /*18e0*/  @!P0 LDC.64 R6, c[0x0][0x398] ;  /* 0x0000e600ff068b82 */ /* 0x000e2a0000000a00 */
[----:B------:R-:W0:Y:S01]  /*18f0*/  @!P0 LDG.E R5, desc[UR6][R4.64] ;  /* 0x0000000604058981 */ /* 0x000e22000c1e1900 */
[----:B------:R-:W-:Y:S02]  /*1900*/  UIADD3 UR4, UPT, UPT, UR4, 0x1, URZ ;  /* 0x0000000104047890 */ /* 0x000fe4000fffe0ff */
[----:B------:R-:W2:Y:S01]  /*1910*/  @!P0 LDC R11, c[0x0][0x3a8] ;  /* 0x0000ea00ff0b8b82 */ /* 0x000ea20000000800 */
[----:B0-----:R-:W-:-:S05]  /*1920*/  @!P0 IMAD.WIDE.U32 R6, R5, 0x4, R6 ;  /* 0x0000000405068825 */ /* 0x001fca00078e0006 */
[----:B--2---:R0:W-:Y:S01]  /*1930*/  @!P0 STG.E desc[UR6][R6.64], R11 ;  /* 0x0000000b06008986 */ /* 0x0041e2000c101906 */
[----:B------:R-:W-:-:S13]  /*1940*/  ISETP.NE.AND P0, PT, RZ, UR4, PT ;  /* 0x00000004ff007c0c */ /* 0x000fda000bf05270 */
[----:B0-----:R-:W-:Y:S05]  /*1950*/  @!P0 EXIT ;  /* 0x000000000000894d */ /* 0x001fea0003800000 */
[----:B------:R-:W-:Y:S01]  /*1960*/  IADD3 R9, PT, PT, R9, 0x80, RZ ;  /* 0x0000008009097810 */ /* 0x000fe20007ffe0ff */
[----:B------:R-:W-:Y:S06]  /*1970*/  BRA `(.L_x_215) ;  /* 0xfffffffc00d07947 */ /* 0x000fec000383ffff */
.L_x_216:
        /* <DEDUP_REMOVED lines=16> */
.L_x_222:


//--------------------- .text._ZN3cub18CUB_300001_SM_10006detail11EmptyKernelIvEEvv --------------------------
	.section	.text._ZN3cub18CUB_300001_SM_10006detail11EmptyKernelIvEEvv,"ax",@progbits
	.align	128
        .global         _ZN3cub18CUB_300001_SM_10006detail11EmptyKernelIvEEvv
        .type           _ZN3cub18CUB_300001_SM_10006detail11EmptyKernelIvEEvv,@function
        .size           _ZN3cub18CUB_300001_SM_10006detail11EmptyKernelIvEEvv,(.L_x_223 - _ZN3cub18CUB_300001_SM_10006detail11EmptyKernelIvEEvv)
        .other          _ZN3cub18CUB_300001_SM_10006detail11EmptyKernelIvEEvv,@"STO_CUDA_ENTRY STV_DEFAULT"
_ZN3cub18CUB_300001_SM_10006detail11EmptyKernelIvEEvv:
.text._ZN3cub18CUB_300001_SM_10006detail11EmptyKernelIvEEvv:
[----:B------:R-:W-:Y:S01]  /*0000*/  LDC R1, c[0x0][0x37c] ;  /* 0x0000df00ff017b82 */ /* 0x000fe20000000800 */
[----:B------:R-:W-:Y:S05]  /*0010*/  EXIT ;  /* 0x000000000000794d */ /* 0x000fea0003800000 */
.L_x_217:
        /* <DEDUP_REMOVED lines=14> */
.L_x_223:


//--------------------- .nv.shared._ZN3cub18CUB_300001_SM_10006detail4scan16DeviceScanKernelINS2_10policy_hubIjjjmN4cuda3std3__44plusIvEEE10Policy1000EN6thrust24THRUST_300001_SM_1000_NS6detail15normal_iteratorINSD_10device_ptrIjEEEESI_NS0_13ScanTileStateIjLb1EEES9_NS0_8NullTypeEmjLb0ESL_EEvT0_T1_T2_iT3_T4_T5_ --------------------------
	.section	.nv.shared._ZN3cub18CUB_300001_SM_10006detail4scan16DeviceScanKernelINS2_10policy_hubIjjjmN4cuda3std3__44plusIvEEE10Policy1000EN6thrust24THRUST_300001_SM_1000_NS6detail15normal_iteratorINSD_10device_ptrIjEEEESI_NS0_13ScanTileStateIjLb1EEES9_NS0_8NullTypeEmjLb0ESL_EEvT0_T1_T2_iT3_T4_T5_,"aw",@nobits
	.sectionflags	@""
	.align	16
.nv.shared._ZN3cub18CUB_300001_SM_10006detail4scan16DeviceScanKernelINS2_10policy_hubIjjjmN4cuda3std3__44plusIvEEE10Policy1000EN6thrust24THRUST_300001_SM_1000_NS6detail15normal_iteratorINSD_10device_ptrIjEEEESI_NS0_13ScanTileStateIjLb1EEES9_NS0_8NullTypeEmjLb0ESL_EEvT0_T1_T2_iT3_T4_T5_:
	.zero		32656


//--------------------- .nv.shared.reserved.0     --------------------------
	.section	.nv.shared.reserved.0,"aw",@nobits
	.weak		__nv_reservedSMEM_offset_0_alias
	.size		__nv_reservedSMEM_offset_0_alias, 0, 64
	.other		__nv_reservedSMEM_offset_0_alias,@"STO_CUDA_RESERVED_SHARED STV_DEFAULT"
__nv_reservedSMEM_offset_0_alias:
	.zero		0
	.zero		64


//--------------------- .nv.global                --------------------------
	.section	.nv.global,"aw",@nobits
.nv.global:
	.type		_ZN34_INTERNAL_4f5cff37_4_k_cu_5b369c476thrust24THRUST_300001_SM_1000_NS12placeholders2_8E,@object
	.size		_ZN34_INTERNAL_4f5cff37_4_k_cu_5b369c476thrust24THRUST_300001_SM_1000_NS12placeholders2_8E,(_ZN34_INTERNAL_4f5cff37_4_k_cu_5b369c474cuda3std3__436_GLOBAL__N__4f5cff37_4_k_cu_5b369c476ignoreE - _ZN34_INTERNAL_4f5cff37_4_k_cu_5b369c476thrust24THRUST_300001_SM_1000_NS12placeholders2_8E)
_ZN34_INTERNAL_4f5cff37_4_k_cu_5b369c476thrust24THRUST_300001_SM_1000_NS12placeholders2_8E:
	.zero		1
	.type		_ZN34_INTERNAL_4f5cff37_4_k_cu_5b369c474cuda3std3__436_GLOBAL__N__4f5cff37_4_k_cu_5b369c476ignoreE,@object
	.size		_ZN34_INTERNAL_4f5cff37_4_k_cu_5b369c474cuda3std3__436_GLOBAL__N__4f5cff37_4_k_cu_5b369c476ignoreE,(_ZN34_INTERNAL_4f5cff37_4_k_cu_5b369c474cuda3std6ranges3__45__cpo4dataE - _ZN34_INTERNAL_4f5cff37_4_k_cu_5b369c474cuda3std3__436_GLOBAL__N__4f5cff37_4_k_cu_5b369c476ignoreE)
_ZN34_INTERNAL_4f5cff37_4_k_cu_5b369c474cuda3std3__436_GLOBAL__N__4f5cff37_4_k_cu_5b369c476ignoreE:
	.zero		1
	.type		_ZN34_INTERNAL_4f5cff37_4_k_cu_5b369c474cuda3std6ranges3__45__cpo4dataE,@object
	.size		_ZN34_INTERNAL_4f5cff37_4_k_cu_5b369c474cuda3std6ranges3__45__cpo4dataE,(_ZN34_INTERNAL_4f5cff37_4_k_cu_5b369c476thrust24THRUST_300001_SM_1000_NS6system3cpp3parE - _ZN34_INTERNAL_4f5cff37_4_k_cu_5b369c474cuda3std6ranges3__45__cpo4dataE)
_ZN34_INTERNAL_4f5cff37_4_k_cu_5b369c474cuda3std6ranges3__45__cpo4dataE:
	.zero		1
	.type		_ZN34_INTERNAL_4f5cff37_4_k_cu_5b369c476thrust24THRUST_300001_SM_1000_NS6system3cpp3parE,@object
	.size		_ZN34_INTERNAL_4f5cff37_4_k_cu_5b369c476thrust24THRUST_300001_SM_1000_NS6system3cpp3parE,(_ZN34_INTERNAL_4f5cff37_4_k_cu_5b369c474cuda3std3__45__cpo5beginE - _ZN34_INTERNAL_4f5cff37_4_k_cu_5b369c476thrust24THRUST_300001_SM_1000_NS6system3cpp3parE)
_ZN34_INTERNAL_4f5cff37_4_k_cu_5b369c476thrust24THRUST_300001_SM_1000_NS6system3cpp3parE:
	.zero		1
	.type		_ZN34_INTERNAL_4f5cff37_4_k_cu_5b369c474cuda3std3__45__cpo5beginE,@object
	.size		_ZN34_INTERNAL_4f5cff37_4_k_cu_5b369c474cuda3std3__45__cpo5beginE,(_ZN34_INTERNAL_4f5cff37_4_k_cu_5b369c474cuda3std6ranges3__45__cpo5beginE - _ZN34_INTERNAL_4f5cff37_4_k_cu_5b369c474cuda3std3__45__cpo5beginE)
_ZN34_INTERNAL_4f5cff37_4_k_cu_5b369c474cuda3std3__45__cpo5beginE:
	.zero		1
	.type		_ZN34_INTERNAL_4f5cff37_4_k_cu_5b369c474cuda3std6ranges3__45__cpo5beginE,@object
	.size		_ZN34_INTERNAL_4f5cff37_4_k_cu_5b369c474cuda3std6ranges3__45__cpo5beginE,(_ZN34_INTERNAL_4f5cff37_4_k_cu_5b369c476thrust24THRUST_300001_SM_1000_NS6deviceE - _ZN34_INTERNAL_4f5cff37_4_k_cu_5b369c474cuda3std6ranges3__45__cpo5beginE)
_ZN34_INTERNAL_4f5cff37_4_k_cu_5b369c474cuda3std6ranges3__45__cpo5beginE:
	.zero		1
	.type		_ZN34_INTERNAL_4f5cff37_4_k_cu_5b369c476thrust24THRUST_300001_SM_1000_NS6deviceE,@object
	.size		_ZN34_INTERNAL_4f5cff37_4_k_cu_5b369c476thrust24THRUST_300001_SM_1000_NS6deviceE,(_ZN34_INTERNAL_4f5cff37_4_k_cu_5b369c474cuda3std3__47nulloptE - _ZN34_INTERNAL_4f5cff37_4_k_cu_5b369c476thrust24THRUST_300001_SM_1000_NS6deviceE)
_ZN34_INTERNAL_4f5cff37_4_k_cu_5b369c476thrust24THRUST_300001_SM_1000_NS6deviceE:
	.zero		1
	.type		_ZN34_INTERNAL_4f5cff37_4_k_cu_5b369c474cuda3std3__47nulloptE,@object
	.size		_ZN34_INTERNAL_4f5cff37_4_k_cu_5b369c474cuda3std3__47nulloptE,(_ZN34_INTERNAL_4f5cff37_4_k_cu_5b369c474cuda3std6ranges3__45__cpo8distanceE - _ZN34_INTERNAL_4f5cff37_4_k_cu_5b369c474cuda3std3__47nulloptE)
_ZN34_INTERNAL_4f5cff37_4_k_cu_5b369c474cuda3std3__47nulloptE:
	.zero		1
	.type		_ZN34_INTERNAL_4f5cff37_4_k_cu_5b369c474cuda3std6ranges3__45__cpo8distanceE,@object
	.size		_ZN34_INTERNAL_4f5cff37_4_k_cu_5b369c474cuda3std6ranges3__45__cpo8distanceE,(_ZN34_INTERNAL_4f5cff37_4_k_cu_5b369c476thrust24THRUST_300001_SM_1000_NS12placeholders2_4E - _ZN34_INTERNAL_4f5cff37_4_k_cu_5b369c474cuda3std6ranges3__45__cpo8distanceE)
_ZN34_INTERNAL_4f5cff37_4_k_cu_5b369c474cuda3std6ranges3__45__cpo8distanceE:
	.zero		1
	.type		_ZN34_INTERNAL_4f5cff37_4_k_cu_5b369c476thrust24THRUST_300001_SM_1000_NS12placeholders2_4E,@object
	.size		_ZN34_INTERNAL_4f5cff37_4_k_cu_5b369c476thrust24THRUST_300001_SM_1000_NS12placeholders2_4E,(_ZN34_INTERNAL_4f5cff37_4_k_cu_5b369c474cuda3std3__45__cpo6rbeginE - _ZN34_INTERNAL_4f5cff37_4_k_cu_5b369c476thrust24THRUST_300001_SM_1000_NS12placeholders2_4E)
_ZN34_INTERNAL_4f5cff37_4_k_cu_5b369c476thrust24THRUST_300001_SM_1000_NS12placeholders2_4E:
	.zero		1
	.type		_ZN34_INTERNAL_4f5cff37_4_k_cu_5b369c474cuda3std3__45__cpo6rbeginE,@object
	.size		_ZN34_INTERNAL_4f5cff37_4_k_cu_5b369c474cuda3std3__45__cpo6rbeginE,(_ZN34_INTERNAL_4f5cff37_4_k_cu_5b369c474cuda3std6ranges3__45__cpo7advanceE - _ZN34_INTERNAL_4f5cff37_4_k_cu_5b369c474cuda3std3__45__cpo6rbeginE)
_ZN34_INTERNAL_4f5cff37_4_k_cu_5b369c474cuda3std3__45__cpo6rbeginE:
	.zero		1
	.type		_ZN34_INTERNAL_4f5cff37_4_k_cu_5b369c474cuda3std6ranges3__45__cpo7advanceE,@object
	.size		_ZN34_INTERNAL_4f5cff37_4_k_cu_5b369c474cuda3std6ranges3__45__cpo7advanceE,(_ZN34_INTERNAL_4f5cff37_4_k_cu_5b369c476thrust24THRUST_300001_SM_1000_NS12placeholders3_10E - _ZN34_INTERNAL_4f5cff37_4_k_cu_5b369c474cuda3std6ranges3__45__cpo7advanceE)
_ZN34_INTERNAL_4f5cff37_4_k_cu_5b369c474cuda3std6ranges3__45__cpo7advanceE:
	.zero		1
	.type		_ZN34_INTERNAL_4f5cff37_4_k_cu_5b369c476thrust24THRUST_300001_SM_1000_NS12placeholders3_10E,@object
	.size		_ZN34_INTERNAL_4f5cff37_4_k_cu_5b369c476thrust24THRUST_300001_SM_1000_NS12placeholders3_10E,(_ZN34_INTERNAL_4f5cff37_4_k_cu_5b369c474cuda3std3__48in_placeE - _ZN34_INTERNAL_4f5cff37_4_k_cu_5b369c476thrust24THRUST_300001_SM_1000_NS12placeholders3_10E)
_ZN34_INTERNAL_4f5cff37_4_k_cu_5b369c476thrust24THRUST_300001_SM_1000_NS12placeholders3_10E:
	.zero		1
	.type		_ZN34_INTERNAL_4f5cff37_4_k_cu_5b369c474cuda3std3__48in_placeE,@object
	.size		_ZN34_INTERNAL_4f5cff37_4_k_cu_5b369c474cuda3std3__48in_placeE,(_ZN34_INTERNAL_4f5cff37_4_k_cu_5b369c474cuda3std6ranges3__45__cpo4sizeE - _ZN34_INTERNAL_4f5cff37_4_k_cu_5b369c474cuda3std3__48in_placeE)
_ZN34_INTERNAL_4f5cff37_4_k_cu_5b369c474cuda3std3__48in_placeE:
	.zero		1
	.type		_ZN34_INTERNAL_4f5cff37_4_k_cu_5b369c474cuda3std6ranges3__45__cpo4sizeE,@object
	.size		_ZN34_INTERNAL_4f5cff37_4_k_cu_5b369c474cuda3std6ranges3__45__cpo4sizeE,(_ZN34_INTERNAL_4f5cff37_4_k_cu_5b369c476thrust24THRUST_300001_SM_1000_NS12placeholders2_2E - _ZN34_INTERNAL_4f5cff37_4_k_cu_5b369c474cuda3std6ranges3__45__cpo4sizeE)
_ZN34_INTERNAL_4f5cff37_4_k_cu_5b369c474cuda3std6ranges3__45__cpo4sizeE:
	.zero		1
	.type		_ZN34_INTERNAL_4f5cff37_4_k_cu_5b369c476thrust24THRUST_300001_SM_1000_NS12placeholders2_2E,@object
	.size		_ZN34_INTERNAL_4f5cff37_4_k_cu_5b369c476thrust24THRUST_300001_SM_1000_NS12placeholders2_2E,(_ZN34_INTERNAL_4f5cff37_4_k_cu_5b369c474cuda3std3__45__cpo6cbeginE - _ZN34_INTERNAL_4f5cff37_4_k_cu_5b369c476thrust24THRUST_300001_SM_1000_NS12placeholders2_2E)
_ZN34_INTERNAL_4f5cff37_4_k_cu_5b369c476thrust24THRUST_300001_SM_1000_NS12placeholders2_2E:
	.zero		1
	.type		_ZN34_INTERNAL_4f5cff37_4_k_cu_5b369c474cuda3std3__45__cpo6cbeginE,@object
	.size		_ZN34_INTERNAL_4f5cff37_4_k_cu_5b369c474cuda3std3__45__cpo6cbeginE,(_ZN34_INTERNAL_4f5cff37_4_k_cu_5b369c474cuda3std6ranges3__45__cpo6cbeginE - _ZN34_INTERNAL_4f5cff37_4_k_cu_5b369c474cuda3std3__45__cpo6cbeginE)
_ZN34_INTERNAL_4f5cff37_4_k_cu_5b369c474cuda3std3__45__cpo6cbeginE:
	.zero		1
	.type		_ZN34_INTERNAL_4f5cff37_4_k_cu_5b369c474cuda3std6ranges3__45__cpo6cbeginE,@object
	.size		_ZN34_INTERNAL_4f5cff37_4_k_cu_5b369c474cuda3std6ranges3__45__cpo6cbeginE,(_ZN34_INTERNAL_4f5cff37_4_k_cu_5b369c476thrust24THRUST_300001_SM_1000_NS12placeholders2_6E - _ZN34_INTERNAL_4f5cff37_4_k_cu_5b369c474cuda3std6ranges3__45__cpo6cbeginE)
_ZN34_INTERNAL_4f5cff37_4_k_cu_5b369c474cuda3std6ranges3__45__cpo6cbeginE:
	.zero		1
	.type		_ZN34_INTERNAL_4f5cff37_4_k_cu_5b369c476thrust24THRUST_300001_SM_1000_NS12placeholders2_6E,@object
	.size		_ZN34_INTERNAL_4f5cff37_4_k_cu_5b369c476thrust24THRUST_300001_SM_1000_NS12placeholders2_6E,(_ZN34_INTERNAL_4f5cff37_4_k_cu_5b369c474cuda3std3__45__cpo7crbeginE - _ZN34_INTERNAL_4f5cff37_4_k_cu_5b369c476thrust24THRUST_300001_SM_1000_NS12placeholders2_6E)
_ZN34_INTERNAL_4f5cff37_4_k_cu_5b369c476thrust24THRUST_300001_SM_1000_NS12placeholders2_6E:
	.zero		1
	.type		_ZN34_INTERNAL_4f5cff37_4_k_cu_5b369c474cuda3std3__45__cpo7crbeginE,@object
	.size		_ZN34_INTERNAL_4f5cff37_4_k_cu_5b369c474cuda3std3__45__cpo7crbeginE,(_ZN34_INTERNAL_4f5cff37_4_k_cu_5b369c474cuda3std6ranges3__45__cpo4nextE - _ZN34_INTERNAL_4f5cff37_4_k_cu_5b369c474cuda3std3__45__cpo7crbeginE)
_ZN34_INTERNAL_4f5cff37_4_k_cu_5b369c474cuda3std3__45__cpo7crbeginE:
	.zero		1
	.type		_ZN34_INTERNAL_4f5cff37_4_k_cu_5b369c474cuda3std6ranges3__45__cpo4nextE,@object
	.size		_ZN34_INTERNAL_4f5cff37_4_k_cu_5b369c474cuda3std6ranges3__45__cpo4nextE,(_ZN34_INTERNAL_4f5cff37_4_k_cu_5b369c474cuda3std6ranges3__45__cpo4swapE - _ZN34_INTERNAL_4f5cff37_4_k_cu_5b369c474cuda3std6ranges3__45__cpo4nextE)
_ZN34_INTERNAL_4f5cff37_4_k_cu_5b369c474cuda3std6ranges3__45__cpo4nextE:
	.zero		1
	.type		_ZN34_INTERNAL_4f5cff37_4_k_cu_5b369c474cuda3std6ranges3__45__cpo4swapE,@object
	.size		_ZN34_INTERNAL_4f5cff37_4_k_cu_5b369c474cuda3std6ranges3__45__cpo4swapE,(_ZN34_INTERNAL_4f5cff37_4_k_cu_5b369c476thrust24THRUST_300001_SM_1000_NS8cuda_cub10par_nosyncE - _ZN34_INTERNAL_4f5cff37_4_k_cu_5b369c474cuda3std6ranges3__45__cpo4swapE)
_ZN34_INTERNAL_4f5cff37_4_k_cu_5b369c474cuda3std6ranges3__45__cpo4swapE:
	.zero		1
	.type		_ZN34_INTERNAL_4f5cff37_4_k_cu_5b369c476thrust24THRUST_300001_SM_1000_NS8cuda_cub10par_nosyncE,@object
	.size		_ZN34_INTERNAL_4f5cff37_4_k_cu_5b369c476thrust24THRUST_300001_SM_1000_NS8cuda_cub10par_nosyncE,(_ZN34_INTERNAL_4f5cff37_4_k_cu_5b369c476thrust24THRUST_300001_SM_1000_NS3seqE - _ZN34_INTERNAL_4f5cff37_4_k_cu_5b369c476thrust24THRUST_300001_SM_1000_NS8cuda_cub10par_nosyncE)
_ZN34_INTERNAL_4f5cff37_4_k_cu_5b369c476thrust24THRUST_300001_SM_1000_NS8cuda_cub10par_nosyncE:
	.zero		1
	.type		_ZN34_INTERNAL_4f5cff37_4_k_cu_5b369c476thrust24THRUST_300001_SM_1000_NS3seqE,@object
	.size		_ZN34_INTERNAL_4f5cff37_4_k_cu_5b369c476thrust24THRUST_300001_SM_1000_NS3seqE,(_ZN34_INTERNAL_4f5cff37_4_k_cu_5b369c474cuda3std3__420unreachable_sentinelE - _ZN34_INTERNAL_4f5cff37_4_k_cu_5b369c476thrust24THRUST_300001_SM_1000_NS3seqE)
_ZN34_INTERNAL_4f5cff37_4_k_cu_5b369c476thrust24THRUST_300001_SM_1000_NS3seqE:
	.zero		1
	.type		_ZN34_INTERNAL_4f5cff37_4_k_cu_5b369c474cuda3std3__420unreachable_sentinelE,@object
	.size		_ZN34_INTERNAL_4f5cff37_4_k_cu_5b369c474cuda3std3__420unreachable_sentinelE,(_ZN34_INTERNAL_4f5cff37_4_k_cu_5b369c474cuda3std6ranges3__45__cpo5ssizeE - _ZN34_INTERNAL_4f5cff37_4_k_cu_5b369c474cuda3std3__420unreachable_sentinelE)
_ZN34_INTERNAL_4f5cff37_4_k_cu_5b369c474cuda3std3__420unreachable_sentinelE:
	.zero		1
	.type		_ZN34_INTERNAL_4f5cff37_4_k_cu_5b369c474cuda3std6ranges3__45__cpo5ssizeE,@object
	.size		_ZN34_INTERNAL_4f5cff37_4_k_cu_5b369c474cuda3std6ranges3__45__cpo5ssizeE,(_ZN34_INTERNAL_4f5cff37_4_k_cu_5b369c476thrust24THRUST_300001_SM_1000_NS12placeholders2_3E - _ZN34_INTERNAL_4f5cff37_4_k_cu_5b369c474cuda3std6ranges3__45__cpo5ssizeE)
_ZN34_INTERNAL_4f5cff37_4_k_cu_5b369c474cuda3std6ranges3__45__cpo5ssizeE:
	.zero		1
	.type		_ZN34_INTERNAL_4f5cff37_4_k_cu_5b369c476thrust24THRUST_300001_SM_1000_NS12placeholders2_3E,@object
	.size		_ZN34_INTERNAL_4f5cff37_4_k_cu_5b369c476thrust24THRUST_300001_SM_1000_NS12placeholders2_3E,(_ZN34_INTERNAL_4f5cff37_4_k_cu_5b369c474cuda3std3__45__cpo4cendE - _ZN34_INTERNAL_4f5cff37_4_k_cu_5b369c476thrust24THRUST_300001_SM_1000_NS12placeholders2_3E)
_ZN34_INTERNAL_4f5cff37_4_k_cu_5b369c476thrust24THRUST_300001_SM_1000_NS12placeholders2_3E:
	.zero		1
	.type		_ZN34_INTERNAL_4f5cff37_4_k_cu_5b369c474cuda3std3__45__cpo4cendE,@object
	.size		_ZN34_INTERNAL_4f5cff37_4_k_cu_5b369c474cuda3std3__45__cpo4cendE,(_ZN34_INTERNAL_4f5cff37_4_k_cu_5b369c474cuda3std6ranges3__45__cpo4cendE - _ZN34_INTERNAL_4f5cff37_4_k_cu_5b369c474cuda3std3__45__cpo4cendE)
_ZN34_INTERNAL_4f5cff37_4_k_cu_5b369c474cuda3std3__45__cpo4cendE:
	.zero		1
	.type		_ZN34_INTERNAL_4f5cff37_4_k_cu_5b369c474cuda3std6ranges3__45__cpo4cendE,@object
	.size		_ZN34_INTERNAL_4f5cff37_4_k_cu_5b369c474cuda3std6ranges3__45__cpo4cendE,(_ZN34_INTERNAL_4f5cff37_4_k_cu_5b369c476thrust24THRUST_300001_SM_1000_NS12placeholders2_7E - _ZN34_INTERNAL_4f5cff37_4_k_cu_5b369c474cuda3std6ranges3__45__cpo4cendE)
_ZN34_INTERNAL_4f5cff37_4_k_cu_5b369c474cuda3std6ranges3__45__cpo4cendE:
	.zero		1
	.type		_ZN34_INTERNAL_4f5cff37_4_k_cu_5b369c476thrust24THRUST_300001_SM_1000_NS12placeholders2_7E,@object
	.size		_ZN34_INTERNAL_4f5cff37_4_k_cu_5b369c476thrust24THRUST_300001_SM_1000_NS12placeholders2_7E,(_ZN34_INTERNAL_4f5cff37_4_k_cu_5b369c474cuda3std3__45__cpo5crendE - _ZN34_INTERNAL_4f5cff37_4_k_cu_5b369c476thrust24THRUST_300001_SM_1000_NS12placeholders2_7E)
_ZN34_INTERNAL_4f5cff37_4_k_cu_5b369c476thrust24THRUST_300001_SM_1000_NS12placeholders2_7E:
	.zero		1
	.type		_ZN34_INTERNAL_4f5cff37_4_k_cu_5b369c474cuda3std3__45__cpo5crendE,@object
	.size		_ZN34_INTERNAL_4f5cff37_4_k_cu_5b369c474cuda3std3__45__cpo5crendE,(_ZN34_INTERNAL_4f5cff37_4_k_cu_5b369c474cuda3std6ranges3__45__cpo4prevE - _ZN34_INTERNAL_4f5cff37_4_k_cu_5b369c474cuda3std3__45__cpo5crendE)
_ZN34_INTERNAL_4f5cff37_4_k_cu_5b369c474cuda3std3__45__cpo5crendE:
	.zero		1
	.type		_ZN34_INTERNAL_4f5cff37_4_k_cu_5b369c474cuda3std6ranges3__45__cpo4prevE,@object
	.size		_ZN34_INTERNAL_4f5cff37_4_k_cu_5b369c474cuda3std6ranges3__45__cpo4prevE,(_ZN34_INTERNAL_4f5cff37_4_k_cu_5b369c474cuda3std6ranges3__45__cpo9iter_moveE - _ZN34_INTERNAL_4f5cff37_4_k_cu_5b369c474cuda3std6ranges3__45__cpo4prevE)
_ZN34_INTERNAL_4f5cff37_4_k_cu_5b369c474cuda3std6ranges3__45__cpo4prevE:
	.zero		1
	.type		_ZN34_INTERNAL_4f5cff37_4_k_cu_5b369c474cuda3std6ranges3__45__cpo9iter_moveE,@object
	.size		_ZN34_INTERNAL_4f5cff37_4_k_cu_5b369c474cuda3std6ranges3__45__cpo9iter_moveE,(_ZN34_INTERNAL_4f5cff37_4_k_cu_5b369c476thrust24THRUST_300001_SM_1000_NS6system6detail10sequential3seqE - _ZN34_INTERNAL_4f5cff37_4_k_cu_5b369c474cuda3std6ranges3__45__cpo9iter_moveE)
_ZN34_INTERNAL_4f5cff37_4_k_cu_5b369c474cuda3std6ranges3__45__cpo9iter_moveE:
	.zero		1
	.type		_ZN34_INTERNAL_4f5cff37_4_k_cu_5b369c476thrust24THRUST_300001_SM_1000_NS6system6detail10sequential3seqE,@object
	.size		_ZN34_INTERNAL_4f5cff37_4_k_cu_5b369c476thrust24THRUST_300001_SM_1000_NS6system6detail10sequential3seqE,(_ZN34_INTERNAL_4f5cff37_4_k_cu_5b369c476thrust24THRUST_300001_SM_1000_NS12placeholders2_9E - _ZN34_INTERNAL_4f5cff37_4_k_cu_5b369c476thrust24THRUST_300001_SM_1000_NS6system6detail10sequential3seqE)
_ZN34_INTERNAL_4f5cff37_4_k_cu_5b369c476thrust24THRUST_300001_SM_1000_NS6system6detail10sequential3seqE:
	.zero		1
	.type		_ZN34_INTERNAL_4f5cff37_4_k_cu_5b369c476thrust24THRUST_300001_SM_1000_NS12placeholders2_9E,@object
	.size		_ZN34_INTERNAL_4f5cff37_4_k_cu_5b369c476thrust24THRUST_300001_SM_1000_NS12placeholders2_9E,(_ZN34_INTERNAL_4f5cff37_4_k_cu_5b369c474cuda3std3__419piecewise_constructE - _ZN34_INTERNAL_4f5cff37_4_k_cu_5b369c476thrust24THRUST_300001_SM_1000_NS12placeholders2_9E)
_ZN34_INTERNAL_4f5cff37_4_k_cu_5b369c476thrust24THRUST_300001_SM_1000_NS12placeholders2_9E:
	.zero		1
	.type		_ZN34_INTERNAL_4f5cff37_4_k_cu_5b369c474cuda3std3__419piecewise_constructE,@object
	.size		_ZN34_INTERNAL_4f5cff37_4_k_cu_5b369c474cuda3std3__419piecewise_constructE,(_ZN34_INTERNAL_4f5cff37_4_k_cu_5b369c474cuda3std6ranges3__45__cpo5cdataE - _ZN34_INTERNAL_4f5cff37_4_k_cu_5b369c474cuda3std3__419piecewise_constructE)
_ZN34_INTERNAL_4f5cff37_4_k_cu_5b369c474cuda3std3__419piecewise_constructE:
	.zero		1
	.type		_ZN34_INTERNAL_4f5cff37_4_k_cu_5b369c474cuda3std6ranges3__45__cpo5cdataE,@object
	.size		_ZN34_INTERNAL_4f5cff37_4_k_cu_5b369c474cuda3std6ranges3__45__cpo5cdataE,(_ZN34_INTERNAL_4f5cff37_4_k_cu_5b369c476thrust24THRUST_300001_SM_1000_NS12placeholders2_1E - _ZN34_INTERNAL_4f5cff37_4_k_cu_5b369c474cuda3std6ranges3__45__cpo5cdataE)
_ZN34_INTERNAL_4f5cff37_4_k_cu_5b369c474cuda3std6ranges3__45__cpo5cdataE:
	.zero		1
	.type		_ZN34_INTERNAL_4f5cff37_4_k_cu_5b369c476thrust24THRUST_300001_SM_1000_NS12placeholders2_1E,@object
	.size		_ZN34_INTERNAL_4f5cff37_4_k_cu_5b369c476thrust24THRUST_300001_SM_1000_NS12placeholders2_1E,(_ZN34_INTERNAL_4f5cff37_4_k_cu_5b369c474cuda3std3__45__cpo3endE - _ZN34_INTERNAL_4f5cff37_4_k_cu_5b369c476thrust24THRUST_300001_SM_1000_NS12placeholders2_1E)
_ZN34_INTERNAL_4f5cff37_4_k_cu_5b369c476thrust24THRUST_300001_SM_1000_NS12placeholders2_1E:
	.zero		1
	.type		_ZN34_INTERNAL_4f5cff37_4_k_cu_5b369c474cuda3std3__45__cpo3endE,@object
	.size		_ZN34_INTERNAL_4f5cff37_4_k_cu_5b369c474cuda3std3__45__cpo3endE,(_ZN34_INTERNAL_4f5cff37_4_k_cu_5b369c474cuda3std6ranges3__45__cpo3endE - _ZN34_INTERNAL_4f5cff37_4_k_cu_5b369c474cuda3std3__45__cpo3endE)
_ZN34_INTERNAL_4f5cff37_4_k_cu_5b369c474cuda3std3__45__cpo3endE:
	.zero		1
	.type		_ZN34_INTERNAL_4f5cff37_4_k_cu_5b369c474cuda3std6ranges3__45__cpo3endE,@object
	.size		_ZN34_INTERNAL_4f5cff37_4_k_cu_5b369c474cuda3std6ranges3__45__cpo3endE,(_ZN34_INTERNAL_4f5cff37_4_k_cu_5b369c476thrust24THRUST_300001_SM_1000_NS12placeholders2_5E - _ZN34_INTERNAL_4f5cff37_4_k_cu_5b369c474cuda3std6ranges3__45__cpo3endE)
_ZN34_INTERNAL_4f5cff37_4_k_cu_5b369c474cuda3std6ranges3__45__cpo3endE:
	.zero		1
	.type		_ZN34_INTERNAL_4f5cff37_4_k_cu_5b369c476thrust24THRUST_300001_SM_1000_NS12placeholders2_5E,@object
	.size		_ZN34_INTERNAL_4f5cff37_4_k_cu_5b369c476thrust24THRUST_300001_SM_1000_NS12placeholders2_5E,(_ZN34_INTERNAL_4f5cff37_4_k_cu_5b369c474cuda3std3__45__cpo4rendE - _ZN34_INTERNAL_4f5cff37_4_k_cu_5b369c476thrust24THRUST_300001_SM_1000_NS12placeholders2_5E)
_ZN34_INTERNAL_4f5cff37_4_k_cu_5b369c476thrust24THRUST_300001_SM_1000_NS12placeholders2_5E:
	.zero		1
	.type		_ZN34_INTERNAL_4f5cff37_4_k_cu_5b369c474cuda3std3__45__cpo4rendE,@object
	.size		_ZN34_INTERNAL_4f5cff37_4_k_cu_5b369c474cuda3std3__45__cpo4rendE,(_ZN34_INTERNAL_4f5cff37_4_k_cu_5b369c474cuda3std6ranges3__45__cpo9iter_swapE - _ZN34_INTERNAL_4f5cff37_4_k_cu_5b369c474cuda3std3__45__cpo4rendE)
_ZN34_INTERNAL_4f5cff37_4_k_cu_5b369c474cuda3std3__45__cpo4rendE:
	.zero		1
	.type		_ZN34_INTERNAL_4f5cff37_4_k_cu_5b369c474cuda3std6ranges3__45__cpo9iter_swapE,@object
	.size		_ZN34_INTERNAL_4f5cff37_4_k_cu_5b369c474cuda3std6ranges3__45__cpo9iter_swapE,(_ZN34_INTERNAL_4f5cff37_4_k_cu_5b369c474cuda3std3__48unexpectE - _ZN34_INTERNAL_4f5cff37_4_k_cu_5b369c474cuda3std6ranges3__45__cpo9iter_swapE)
_ZN34_INTERNAL_4f5cff37_4_k_cu_5b369c474cuda3std6ranges3__45__cpo9iter_swapE:
	.zero		1
	.type		_ZN34_INTERNAL_4f5cff37_4_k_cu_5b369c474cuda3std3__48unexpectE,@object
	.size		_ZN34_INTERNAL_4f5cff37_4_k_cu_5b369c474cuda3std3__48unexpectE,(_ZN34_INTERNAL_4f5cff37_4_k_cu_5b369c476thrust24THRUST_300001_SM_1000_NS8cuda_cub3parE - _ZN34_INTERNAL_4f5cff37_4_k_cu_5b369c474cuda3std3__48unexpectE)
_ZN34_INTERNAL_4f5cff37_4_k_cu_5b369c474cuda3std3__48unexpectE:
	.zero		1
	.type		_ZN34_INTERNAL_4f5cff37_4_k_cu_5b369c476thrust24THRUST_300001_SM_1000_NS8cuda_cub3parE,@object
	.size		_ZN34_INTERNAL_4f5cff37_4_k_cu_5b369c476thrust24THRUST_300001_SM_1000_NS8cuda_cub3parE,(.L_29 - _ZN34_INTERNAL_4f5cff37_4_k_cu_5b369c476thrust24THRUST_300001_SM_1000_NS8cuda_cub3parE)
_ZN34_INTERNAL_4f5cff37_4_k_cu_5b369c476thrust24THRUST_300001_SM_1000_NS8cuda_cub3parE:
	.zero		1
.L_29:


//--------------------- .nv.shared._ZN3cub18CUB_300001_SM_10006detail4scan16DeviceScanKernelINS2_10policy_hubIjjjjN4cuda3std3__44plusIvEEE10Policy1000EN6thrust24THRUST_300001_SM_1000_NS6detail15normal_iteratorINSD_10device_ptrIjEEEESI_NS0_13ScanTileStateIjLb1EEES9_NS0_8NullTypeEjjLb0ESL_EEvT0_T1_T2_iT3_T4_T5_ --------------------------
	.section	.nv.shared._ZN3cub18CUB_300001_SM_10006detail4scan16DeviceScanKernelINS2_10policy_hubIjjjjN4cuda3std3__44plusIvEEE10Policy1000EN6thrust24THRUST_300001_SM_1000_NS6detail15normal_iteratorINSD_10device_ptrIjEEEESI_NS0_13ScanTileStateIjLb1EEES9_NS0_8NullTypeEjjLb0ESL_EEvT0_T1_T2_iT3_T4_T5_,"aw",@nobits
	.sectionflags	@""
	.align	16
.nv.shared._ZN3cub18CUB_300001_SM_10006detail4scan16DeviceScanKernelINS2_10policy_hubIjjjjN4cuda3std3__44plusIvEEE10Policy1000EN6thrust24THRUST_300001_SM_1000_NS6detail15normal_iteratorINSD_10device_ptrIjEEEESI_NS0_13ScanTileStateIjLb1EEES9_NS0_8NullTypeEjjLb0ESL_EEvT0_T1_T2_iT3_T4_T5_:
	.zero		34832


//--------------------- .nv.constant0._ZN3cub18CUB_300001_SM_10006detail4scan16DeviceScanKernelINS2_10policy_hubIjjjmN4cuda3std3__44plusIvEEE10Policy1000EN6thrust24THRUST_300001_SM_1000_NS6detail15normal_iteratorINSD_10device_ptrIjEEEESI_NS0_13ScanTileStateIjLb1EEES9_NS0_8NullTypeEmjLb0ESL_EEvT0_T1_T2_iT3_T4_T5_ --------------------------
	.section	.nv.constant0._ZN3cub18CUB_300001_SM_10006detail4scan16DeviceScanKernelINS2_10policy_hubIjjjmN4cuda3std3__44plusIvEEE10Policy1000EN6thrust24THRUST_300001_SM_1000_NS6detail15normal_iteratorINSD_10device_ptrIjEEEESI_NS0_13ScanTileStateIjLb1EEES9_NS0_8NullTypeEmjLb0ESL_EEvT0_T1_T2_iT3_T4_T5_,"a",@progbits
	.sectionflags	@""
	.align	4
.nv.constant0._ZN3cub18CUB_300001_SM_10006detail4scan16DeviceScanKernelINS2_10policy_hubIjjjmN4cuda3std3__44plusIvEEE10Policy1000EN6thrust24THRUST_300001_SM_1000_NS6detail15normal_iteratorINSD_10device_ptrIjEEEESI_NS0_13ScanTileStateIjLb1EEES9_NS0_8NullTypeEmjLb0ESL_EEvT0_T1_T2_iT3_T4_T5_:
	.zero		936


//--------------------- .nv.constant0._ZN3cub18CUB_300001_SM_10006detail4scan16DeviceScanKernelINS2_10policy_hubIjjjjN4cuda3std3__44plusIvEEE10Policy1000EN6thrust24THRUST_300001_SM_1000_NS6detail15normal_iteratorINSD_10device_ptrIjEEEESI_NS0_13ScanTileStateIjLb1EEES9_NS0_8NullTypeEjjLb0ESL_EEvT0_T1_T2_iT3_T4_T5_ --------------------------
	.section	.nv.constant0._ZN3cub18CUB_300001_SM_10006detail4scan16DeviceScanKernelINS2_10policy_hubIjjjjN4cuda3std3__44plusIvEEE10Policy1000EN6thrust24THRUST_300001_SM_1000_NS6detail15normal_iteratorINSD_10device_ptrIjEEEESI_NS0_13ScanTileStateIjLb1EEES9_NS0_8NullTypeEjjLb0ESL_EEvT0_T1_T2_iT3_T4_T5_,"a",@progbits
	.sectionflags	@""
	.align	4
.nv.constant0._ZN3cub18CUB_300001_SM_10006detail4scan16DeviceScanKernelINS2_10policy_hubIjjjjN4cuda3std3__44plusIvEEE10Policy1000EN6thrust24THRUST_300001_SM_1000_NS6detail15normal_iteratorINSD_10device_ptrIjEEEESI_NS0_13ScanTileStateIjLb1EEES9_NS0_8NullTypeEjjLb0ESL_EEvT0_T1_T2_iT3_T4_T5_:
	.zero		932


//--------------------- .nv.constant0._ZN3cub18CUB_300001_SM_10006detail4scan20DeviceScanInitKernelINS0_13ScanTileStateIjLb1EEEEEvT_i --------------------------
	.section	.nv.constant0._ZN3cub18CUB_300001_SM_10006detail4scan20DeviceScanInitKernelINS0_13ScanTileStateIjLb1EEEEEvT_i,"a",@progbits
	.sectionflags	@""
	.align	4
.nv.constant0._ZN3cub18CUB_300001_SM_10006detail4scan20DeviceScanInitKernelINS0_13ScanTileStateIjLb1EEEEEvT_i:
	.zero		908


//--------------------- .nv.constant0._ZN3cub18CUB_300001_SM_10006detail9transform16transform_kernelINS2_10policy_hubILb1EN4cuda3std3__45tupleIJN6thrust24THRUST_300001_SM_1000_NS17constant_iteratorIjNSA_11use_defaultESC_EEEEEE10policy1000ElNS7_10__identityENSA_20permutation_iteratorINSA_6detail15normal_iteratorINSA_10device_ptrIjEEEENSK_INSL_IKjEEEEEEJSD_EEEvT0_iT1_T2_DpNS2_10kernel_argIT3_EE --------------------------
	.section	.nv.constant0._ZN3cub18CUB_300001_SM_10006detail9transform16transform_kernelINS2_10policy_hubILb1EN4cuda3std3__45tupleIJN6thrust24THRUST_300001_SM_1000_NS17constant_iteratorIjNSA_11use_defaultESC_EEEEEE10policy1000ElNS7_10__identityENSA_20permutation_iteratorINSA_6detail15normal_iteratorINSA_10device_ptrIjEEEENSK_INSL_IKjEEEEEEJSD_EEEvT0_iT1_T2_DpNS2_10kernel_argIT3_EE,"a",@progbits
	.sectionflags	@""
	.align	4
.nv.constant0._ZN3cub18CUB_300001_SM_10006detail9transform16transform_kernelINS2_10policy_hubILb1EN4cuda3std3__45tupleIJN6thrust24THRUST_300001_SM_1000_NS17constant_iteratorIjNSA_11use_defaultESC_EEEEEE10policy1000ElNS7_10__identityENSA_20permutation_iteratorINSA_6detail15normal_iteratorINSA_10device_ptrIjEEEENSK_INSL_IKjEEEEEEJSD_EEEvT0_iT1_T2_DpNS2_10kernel_argIT3_EE:
	.zero		944


//--------------------- .nv.constant0._ZN3cub18CUB_300001_SM_10006detail9transform16transform_kernelINS2_10policy_hubILb1EN4cuda3std3__45tupleIJN6thrust24THRUST_300001_SM_1000_NS17constant_iteratorIjNSA_11use_defaultESC_EEEEEE10policy1000EiNS7_10__identityENSA_20permutation_iteratorINSA_6detail15normal_iteratorINSA_10device_ptrIjEEEENSK_INSL_IKjEEEEEEJSD_EEEvT0_iT1_T2_DpNS2_10kernel_argIT3_EE --------------------------
	.section	.nv.constant0._ZN3cub18CUB_300001_SM_10006detail9transform16transform_kernelINS2_10policy_hubILb1EN4cuda3std3__45tupleIJN6thrust24THRUST_300001_SM_1000_NS17constant_iteratorIjNSA_11use_defaultESC_EEEEEE10policy1000EiNS7_10__identityENSA_20permutation_iteratorINSA_6detail15normal_iteratorINSA_10device_ptrIjEEEENSK_INSL_IKjEEEEEEJSD_EEEvT0_iT1_T2_DpNS2_10kernel_argIT3_EE,"a",@progbits
	.sectionflags	@""
	.align	4
.nv.constant0._ZN3cub18CUB_300001_SM_10006detail9transform16transform_kernelINS2_10policy_hubILb1EN4cuda3std3__45tupleIJN6thrust24THRUST_300001_SM_1000_NS17constant_iteratorIjNSA_11use_defaultESC_EEEEEE10policy1000EiNS7_10__identityENSA_20permutation_iteratorINSA_6detail15normal_iteratorINSA_10device_ptrIjEEEENSK_INSL_IKjEEEEEEJSD_EEEvT0_iT1_T2_DpNS2_10kernel_argIT3_EE:
	.zero		944


//--------------------- .nv.constant0._ZN3cub18CUB_300001_SM_10006detail11EmptyKernelIvEEvv --------------------------
	.section	.nv.constant0._ZN3cub18CUB_300001_SM_10006detail11EmptyKernelIvEEvv,"a",@progbits
	.sectionflags	@""
	.align	4
.nv.constant0._ZN3cub18CUB_300001_SM_10006detail11EmptyKernelIvEEvv:
	.zero		896


//--------------------- SYMBOLS --------------------------

	.type		.nv.reservedSmem.offset0,@object
	.size		.nv.reservedSmem.offset0,0x4
	.type		.nv.reservedSmem.cap,@object
	.size		.nv.reservedSmem.cap,0x4
